	.target	sm_90a

	.elftype	@"ET_EXEC"


//--------------------- .note.nv.tkinfo           --------------------------
	.section	.note.nv.tkinfo,"",@"SHT_NOTE"
	.sectionflags	@"SHF_NOTE_NV_TKINFO"
	.tkinfo
        /*0018*/ 	.word	0x00000002
        /*0030*/ 	.string	""
        /*0030*/ 	.string	"ptxas"
        /*0030*/ 	.string	"Cuda compilation tools, release 13.0, V13.0.88"
        /*0030*/ 	.string	"Build cuda_13.0.r13.0/compiler.36424714_0"
        /*0030*/ 	.string	"-arch sm_90a -m 64 "



//--------------------- .note.nv.cuinfo           --------------------------
	.section	.note.nv.cuinfo,"",@"SHT_NOTE"
	.sectionflags	@"SHF_NOTE_NV_CUINFO"
        /*0018*/ 	.short	0x0002
        /*001a*/ 	.short	0x005a
        /*001c*/ 	.short	0x0082
	.zero		2


//--------------------- .nv.info                  --------------------------
	.section	.nv.info,"",@"SHT_CUDA_INFO"
	.align	4


	//----- nvinfo : EIATTR_REGCOUNT
	.align		4
        /*0000*/ 	.byte	0x04, 0x2f
        /*0002*/ 	.short	(.L_12 - .L_11)
	.align		4
.L_11:
        /*0004*/ 	.word	index@(_ZN7cutlass13device_kernelIN5flash22FlashAttnBwdPreprocessIN4cute5tupleIJNS3_1CILi128EEENS5_ILi64EEEEEENS_6half_tEfNS_4arch4Sm80ELb1ELb1EEEEEvNT_6ParamsE)
        /*0008*/ 	.word	0x00000040


	//----- nvinfo : EIATTR_FRAME_SIZE
	.align		4
.L_12:
        /*000c*/ 	.byte	0x04, 0x11
        /*000e*/ 	.short	(.L_14 - .L_13)
	.align		4
.L_13:
        /*0010*/ 	.word	index@(_ZN7cutlass13device_kernelIN5flash22FlashAttnBwdPreprocessIN4cute5tupleIJNS3_1CILi128EEENS5_ILi64EEEEEENS_6half_tEfNS_4arch4Sm80ELb1ELb1EEEEEvNT_6ParamsE)
        /*0014*/ 	.word	0x00000000


	//----- nvinfo : EIATTR_REGCOUNT
	.align		4
.L_14:
        /*0018*/ 	.byte	0x04, 0x2f
        /*001a*/ 	.short	(.L_16 - .L_15)
	.align		4
.L_15:
        /*001c*/ 	.word	index@(_ZN7cutlass13device_kernelIN5flash19enable_sm80_to_sm89INS1_16FlashAttnBwdSm80INS1_25CollectiveMainloopBwdSm80ILi2ELi2EN4cute5tupleIJNS5_1CILi128EEES8_NS7_ILi64EEEEEENS_6half_tEfNS_4arch4Sm80ELb1ELb0ELb1ELb1ELb1ELb0ELb0ELb0ELi2ELi4ELi4ELi4ELb0EEENS1_24CollectiveEpilogueBwdGQAISA_fSD_Li256ELb1ELb1EEENS1_25SingleTileBwdLPTSchedulerILb1ELi128ELb1EEEEEEEEEvNT_6ParamsE)
        /*0020*/ 	.word	0x00000004


	//----- nvinfo : EIATTR_FRAME_SIZE
	.align		4
.L_16:
        /*0024*/ 	.byte	0x04, 0x11
        /*0026*/ 	.short	(.L_18 - .L_17)
	.align		4
.L_17:
        /*0028*/ 	.word	index@(_ZN7cutlass13device_kernelIN5flash19enable_sm80_to_sm89INS1_16FlashAttnBwdSm80INS1_25CollectiveMainloopBwdSm80ILi2ELi2EN4cute5tupleIJNS5_1CILi128EEES8_NS7_ILi64EEEEEENS_6half_tEfNS_4arch4Sm80ELb1ELb0ELb1ELb1ELb1ELb0ELb0ELb0ELi2ELi4ELi4ELi4ELb0EEENS1_24CollectiveEpilogueBwdGQAISA_fSD_Li256ELb1ELb1EEENS1_25SingleTileBwdLPTSchedulerILb1ELi128ELb1EEEEEEEEEvNT_6ParamsE)
        /*002c*/ 	.word	0x00000000


	//----- nvinfo : EIATTR_REGCOUNT
	.align		4
.L_18:
        /*0030*/ 	.byte	0x04, 0x2f
        /*0032*/ 	.short	(.L_20 - .L_19)
	.align		4
.L_19:
        /*0034*/ 	.word	index@(_ZN7cutlass13device_kernelIN5flash32FlashAttnBwdPostprocessConvertdQIN4cute5tupleIJNS3_1CILi128EEENS5_ILi64EEEEEENS_6half_tEfNS_4arch4Sm80ELi256ENS3_8TiledMMAINS3_8MMA_AtomIJNS3_28SM80_16x8x16_F32F16F16F32_TNEEEENS3_6LayoutINS4_IJNS5_ILi4EEENS5_ILi2EEENS5_ILi1EEEEEENS4_IJSJ_SH_NS5_ILi0EEEEEEEENS4_IJS7_NS5_ILi32EEENS5_ILi16EEEEEEEELb0EEEEEvNT_6ParamsE)
        /*0038*/ 	.word	0x00000038


	//----- nvinfo : EIATTR_FRAME_SIZE
	.align		4
.L_20:
        /*003c*/ 	.byte	0x04, 0x11
        /*003e*/ 	.short	(.L_22 - .L_21)
	.align		4
.L_21:
        /*0040*/ 	.word	index@(_ZN7cutlass13device_kernelIN5flash32FlashAttnBwdPostprocessConvertdQIN4cute5tupleIJNS3_1CILi128EEENS5_ILi64EEEEEENS_6half_tEfNS_4arch4Sm80ELi256ENS3_8TiledMMAINS3_8MMA_AtomIJNS3_28SM80_16x8x16_F32F16F16F32_TNEEEENS3_6LayoutINS4_IJNS5_ILi4EEENS5_ILi2EEENS5_ILi1EEEEEENS4_IJSJ_SH_NS5_ILi0EEEEEEEENS4_IJS7_NS5_ILi32EEENS5_ILi16EEEEEEEELb0EEEEEvNT_6ParamsE)
        /*0044*/ 	.word	0x00000000


	//----- nvinfo : EIATTR_REGCOUNT
	.align		4
.L_22:
        /*0048*/ 	.byte	0x04, 0x2f
        /*004a*/ 	.short	(.L_24 - .L_23)
	.align		4
.L_23:
        /*004c*/ 	.word	index@(_ZN7cutlass13device_kernelIN5flash19enable_sm80_to_sm89INS1_16FlashAttnBwdSm80INS1_25CollectiveMainloopBwdSm80ILi2ELi2EN4cute5tupleIJNS5_1CILi128EEES8_NS7_ILi64EEEEEENS_6half_tEfNS_4arch4Sm80ELb1ELb0ELb1ELb1ELb0ELb0ELb0ELb0ELi2ELi4ELi4ELi4ELb0EEENS1_24CollectiveEpilogueBwdGQAISA_fSD_Li256ELb1ELb0EEENS1_25SingleTileBwdLPTSchedulerILb1ELi128ELb0EEEEEEEEEvNT_6ParamsE)
        /*0050*/ 	.word	0x00000004


	//----- nvinfo : EIATTR_FRAME_SIZE
	.align		4
.L_24:
        /*0054*/ 	.byte	0x04, 0x11
        /*0056*/ 	.short	(.L_26 - .L_25)
	.align		4
.L_25:
        /*0058*/ 	.word	index@(_ZN7cutlass13device_kernelIN5flash19enable_sm80_to_sm89INS1_16FlashAttnBwdSm80INS1_25CollectiveMainloopBwdSm80ILi2ELi2EN4cute5tupleIJNS5_1CILi128EEES8_NS7_ILi64EEEEEENS_6half_tEfNS_4arch4Sm80ELb1ELb0ELb1ELb1ELb0ELb0ELb0ELb0ELi2ELi4ELi4ELi4ELb0EEENS1_24CollectiveEpilogueBwdGQAISA_fSD_Li256ELb1ELb0EEENS1_25SingleTileBwdLPTSchedulerILb1ELi128ELb0EEEEEEEEEvNT_6ParamsE)
        /*005c*/ 	.word	0x00000000


	//----- nvinfo : EIATTR_REGCOUNT
	.align		4
.L_26:
        /*0060*/ 	.byte	0x04, 0x2f
        /*0062*/ 	.short	(.L_28 - .L_27)
	.align		4
.L_27:
        /*0064*/ 	.word	index@(_ZN7cutlass13device_kernelIN5flash19enable_sm80_to_sm89INS1_16FlashAttnBwdSm80INS1_25CollectiveMainloopBwdSm80ILi2ELi2EN4cute5tupleIJNS5_1CILi128EEES8_NS7_ILi64EEEEEENS_6half_tEfNS_4arch4Sm80ELb1ELb0ELb1ELb1ELb1ELb0ELb0ELb0ELi2ELi4ELi4ELi4ELb0EEENS1_21CollectiveEpilogueBwdISA_SB_SD_Li256ELb1ELb0ELi2EEENS1_25SingleTileBwdLPTSchedulerILb1ELi128ELb1EEEEEEEEEvNT_6ParamsE)
        /*0068*/ 	.word	0x00000004


	//----- nvinfo : EIATTR_FRAME_SIZE
	.align		4
.L_28:
        /*006c*/ 	.byte	0x04, 0x11
        /*006e*/ 	.short	(.L_30 - .L_29)
	.align		4
.L_29:
        /*0070*/ 	.word	index@(_ZN7cutlass13device_kernelIN5flash19enable_sm80_to_sm89INS1_16FlashAttnBwdSm80INS1_25CollectiveMainloopBwdSm80ILi2ELi2EN4cute5tupleIJNS5_1CILi128EEES8_NS7_ILi64EEEEEENS_6half_tEfNS_4arch4Sm80ELb1ELb0ELb1ELb1ELb1ELb0ELb0ELb0ELi2ELi4ELi4ELi4ELb0EEENS1_21CollectiveEpilogueBwdISA_SB_SD_Li256ELb1ELb0ELi2EEENS1_25SingleTileBwdLPTSchedulerILb1ELi128ELb1EEEEEEEEEvNT_6ParamsE)
        /*0074*/ 	.word	0x00000000


	//----- nvinfo : EIATTR_REGCOUNT
	.align		4
.L_30:
        /*0078*/ 	.byte	0x04, 0x2f
        /*007a*/ 	.short	(.L_32 - .L_31)
	.align		4
.L_31:
        /*007c*/ 	.word	index@(_ZN7cutlass13device_kernelIN5flash19enable_sm80_to_sm89INS1_16FlashAttnBwdSm80INS1_25CollectiveMainloopBwdSm80ILi2ELi2EN4cute5tupleIJNS5_1CILi128EEES8_NS7_ILi64EEEEEENS_6half_tEfNS_4arch4Sm80ELb1ELb0ELb1ELb1ELb0ELb0ELb0ELb0ELi2ELi4ELi4ELi4ELb0EEENS1_21CollectiveEpilogueBwdISA_SB_SD_Li256ELb1ELb0ELi2EEENS1_25SingleTileBwdLPTSchedulerILb1ELi128ELb0EEEEEEEEEvNT_6ParamsE)
        /*0080*/ 	.word	0x00000004


	//----- nvinfo : EIATTR_FRAME_SIZE
	.align		4
.L_32:
        /*0084*/ 	.byte	0x04, 0x11
        /*0086*/ 	.short	(.L_34 - .L_33)
	.align		4
.L_33:
        /*0088*/ 	.word	index@(_ZN7cutlass13device_kernelIN5flash19enable_sm80_to_sm89INS1_16FlashAttnBwdSm80INS1_25CollectiveMainloopBwdSm80ILi2ELi2EN4cute5tupleIJNS5_1CILi128EEES8_NS7_ILi64EEEEEENS_6half_tEfNS_4arch4Sm80ELb1ELb0ELb1ELb1ELb0ELb0ELb0ELb0ELi2ELi4ELi4ELi4ELb0EEENS1_21CollectiveEpilogueBwdISA_SB_SD_Li256ELb1ELb0ELi2EEENS1_25SingleTileBwdLPTSchedulerILb1ELi128ELb0EEEEEEEEEvNT_6ParamsE)
        /*008c*/ 	.word	0x00000000


	//----- nvinfo : EIATTR_REGCOUNT
	.align		4
.L_34:
        /*0090*/ 	.byte	0x04, 0x2f
        /*0092*/ 	.short	(.L_36 - .L_35)
	.align		4
.L_35:
        /*0094*/ 	.word	index@(_ZN7cutlass13device_kernelIN5flash22FlashAttnBwdPreprocessIN4cute5tupleIJNS3_1CILi128EEENS5_ILi64EEEEEENS_6half_tEfNS_4arch4Sm80ELb1ELb0EEEEEvNT_6ParamsE)
        /*0098*/ 	.word	0x00000040


	//----- nvinfo : EIATTR_FRAME_SIZE
	.align		4
.L_36:
        /*009c*/ 	.byte	0x04, 0x11
        /*009e*/ 	.short	(.L_38 - .L_37)
	.align		4
.L_37:
        /*00a0*/ 	.word	index@(_ZN7cutlass13device_kernelIN5flash22FlashAttnBwdPreprocessIN4cute5tupleIJNS3_1CILi128EEENS5_ILi64EEEEEENS_6half_tEfNS_4arch4Sm80ELb1ELb0EEEEEvNT_6ParamsE)
        /*00a4*/ 	.word	0x00000000


	//----- nvinfo : EIATTR_REGCOUNT
	.align		4
.L_38:
        /*00a8*/ 	.byte	0x04, 0x2f
        /*00aa*/ 	.short	(.L_40 - .L_39)
	.align		4
.L_39:
        /*00ac*/ 	.word	index@(_ZN7cutlass13device_kernelIN5flash19enable_sm80_to_sm89INS1_16FlashAttnBwdSm80INS1_25CollectiveMainloopBwdSm80ILi2ELi2EN4cute5tupleIJNS5_1CILi128EEES8_NS7_ILi64EEEEEENS_6half_tEfNS_4arch4Sm80ELb1ELb0ELb1ELb0ELb1ELb0ELb0ELb0ELi2ELi4ELi4ELi4ELb0EEENS1_24CollectiveEpilogueBwdGQAISA_fSD_Li256ELb0ELb1EEENS1_25SingleTileBwdLPTSchedulerILb0ELi128ELb1EEEEEEEEEvNT_6ParamsE)
        /*00b0*/ 	.word	0x00000004


	//----- nvinfo : EIATTR_FRAME_SIZE
	.align		4
.L_40:
        /*00b4*/ 	.byte	0x04, 0x11
        /*00b6*/ 	.short	(.L_42 - .L_41)
	.align		4
.L_41:
        /*00b8*/ 	.word	index@(_ZN7cutlass13device_kernelIN5flash19enable_sm80_to_sm89INS1_16FlashAttnBwdSm80INS1_25CollectiveMainloopBwdSm80ILi2ELi2EN4cute5tupleIJNS5_1CILi128EEES8_NS7_ILi64EEEEEENS_6half_tEfNS_4arch4Sm80ELb1ELb0ELb1ELb0ELb1ELb0ELb0ELb0ELi2ELi4ELi4ELi4ELb0EEENS1_24CollectiveEpilogueBwdGQAISA_fSD_Li256ELb0ELb1EEENS1_25SingleTileBwdLPTSchedulerILb0ELi128ELb1EEEEEEEEEvNT_6ParamsE)
        /*00bc*/ 	.word	0x00000000


	//----- nvinfo : EIATTR_REGCOUNT
	.align		4
.L_42:
        /*00c0*/ 	.byte	0x04, 0x2f
        /*00c2*/ 	.short	(.L_44 - .L_43)
	.align		4
.L_43:
        /*00c4*/ 	.word	index@(_ZN7cutlass13device_kernelIN5flash19enable_sm80_to_sm89INS1_16FlashAttnBwdSm80INS1_25CollectiveMainloopBwdSm80ILi2ELi2EN4cute5tupleIJNS5_1CILi128EEES8_NS7_ILi64EEEEEENS_6half_tEfNS_4arch4Sm80ELb1ELb0ELb1ELb0ELb0ELb0ELb0ELb0ELi2ELi4ELi4ELi4ELb0EEENS1_24CollectiveEpilogueBwdGQAISA_fSD_Li256ELb0ELb0EEENS1_25SingleTileBwdLPTSchedulerILb0ELi128ELb0EEEEEEEEEvNT_6ParamsE)
        /*00c8*/ 	.word	0x00000004


	//----- nvinfo : EIATTR_FRAME_SIZE
	.align		4
.L_44:
        /*00cc*/ 	.byte	0x04, 0x11
        /*00ce*/ 	.short	(.L_46 - .L_45)
	.align		4
.L_45:
        /*00d0*/ 	.word	index@(_ZN7cutlass13device_kernelIN5flash19enable_sm80_to_sm89INS1_16FlashAttnBwdSm80INS1_25CollectiveMainloopBwdSm80ILi2ELi2EN4cute5tupleIJNS5_1CILi128EEES8_NS7_ILi64EEEEEENS_6half_tEfNS_4arch4Sm80ELb1ELb0ELb1ELb0ELb0ELb0ELb0ELb0ELi2ELi4ELi4ELi4ELb0EEENS1_24CollectiveEpilogueBwdGQAISA_fSD_Li256ELb0ELb0EEENS1_25SingleTileBwdLPTSchedulerILb0ELi128ELb0EEEEEEEEEvNT_6ParamsE)
        /*00d4*/ 	.word	0x00000000


	//----- nvinfo : EIATTR_REGCOUNT
	.align		4
.L_46:
        /*00d8*/ 	.byte	0x04, 0x2f
        /*00da*/ 	.short	(.L_48 - .L_47)
	.align		4
.L_47:
        /*00dc*/ 	.word	index@(_ZN7cutlass13device_kernelIN5flash19enable_sm80_to_sm89INS1_16FlashAttnBwdSm80INS1_25CollectiveMainloopBwdSm80ILi2ELi2EN4cute5tupleIJNS5_1CILi128EEES8_NS7_ILi64EEEEEENS_6half_tEfNS_4arch4Sm80ELb1ELb0ELb1ELb0ELb1ELb0ELb0ELb0ELi2ELi4ELi4ELi4ELb0EEENS1_21CollectiveEpilogueBwdISA_SB_SD_Li256ELb0ELb0ELi2EEENS1_25SingleTileBwdLPTSchedulerILb0ELi128ELb1EEEEEEEEEvNT_6ParamsE)
        /*00e0*/ 	.word	0x00000004


	//----- nvinfo : EIATTR_FRAME_SIZE
	.align		4
.L_48:
        /*00e4*/ 	.byte	0x04, 0x11
        /*00e6*/ 	.short	(.L_50 - .L_49)
	.align		4
.L_49:
        /*00e8*/ 	.word	index@(_ZN7cutlass13device_kernelIN5flash19enable_sm80_to_sm89INS1_16FlashAttnBwdSm80INS1_25CollectiveMainloopBwdSm80ILi2ELi2EN4cute5tupleIJNS5_1CILi128EEES8_NS7_ILi64EEEEEENS_6half_tEfNS_4arch4Sm80ELb1ELb0ELb1ELb0ELb1ELb0ELb0ELb0ELi2ELi4ELi4ELi4ELb0EEENS1_21CollectiveEpilogueBwdISA_SB_SD_Li256ELb0ELb0ELi2EEENS1_25SingleTileBwdLPTSchedulerILb0ELi128ELb1EEEEEEEEEvNT_6ParamsE)
        /*00ec*/ 	.word	0x00000000


	//----- nvinfo : EIATTR_REGCOUNT
	.align		4
.L_50:
        /*00f0*/ 	.byte	0x04, 0x2f
        /*00f2*/ 	.short	(.L_52 - .L_51)
	.align		4
.L_51:
        /*00f4*/ 	.word	index@(_ZN7cutlass13device_kernelIN5flash19enable_sm80_to_sm89INS1_16FlashAttnBwdSm80INS1_25CollectiveMainloopBwdSm80ILi2ELi2EN4cute5tupleIJNS5_1CILi128EEES8_NS7_ILi64EEEEEENS_6half_tEfNS_4arch4Sm80ELb1ELb0ELb1ELb0ELb0ELb0ELb0ELb0ELi2ELi4ELi4ELi4ELb0EEENS1_21CollectiveEpilogueBwdISA_SB_SD_Li256ELb0ELb0ELi2EEENS1_25SingleTileBwdLPTSchedulerILb0ELi128ELb0EEEEEEEEEvNT_6ParamsE)
        /*00f8*/ 	.word	0x00000004


	//----- nvinfo : EIATTR_FRAME_SIZE
	.align		4
.L_52:
        /*00fc*/ 	.byte	0x04, 0x11
        /*00fe*/ 	.short	(.L_54 - .L_53)
	.align		4
.L_53:
        /*0100*/ 	.word	index@(_ZN7cutlass13device_kernelIN5flash19enable_sm80_to_sm89INS1_16FlashAttnBwdSm80INS1_25CollectiveMainloopBwdSm80ILi2ELi2EN4cute5tupleIJNS5_1CILi128EEES8_NS7_ILi64EEEEEENS_6half_tEfNS_4arch4Sm80ELb1ELb0ELb1ELb0ELb0ELb0ELb0ELb0ELi2ELi4ELi4ELi4ELb0EEENS1_21CollectiveEpilogueBwdISA_SB_SD_Li256ELb0ELb0ELi2EEENS1_25SingleTileBwdLPTSchedulerILb0ELi128ELb0EEEEEEEEEvNT_6ParamsE)
        /*0104*/ 	.word	0x00000000


	//----- nvinfo : EIATTR_REGCOUNT
	.align		4
.L_54:
        /*0108*/ 	.byte	0x04, 0x2f
        /*010a*/ 	.short	(.L_56 - .L_55)
	.align		4
.L_55:
        /*010c*/ 	.word	index@(_ZN7cutlass13device_kernelIN5flash19enable_sm80_to_sm89INS1_16FlashAttnBwdSm80INS1_25CollectiveMainloopBwdSm80ILi2ELi2EN4cute5tupleIJNS5_1CILi128EEES8_NS7_ILi64EEEEEENS_6half_tEfNS_4arch4Sm80ELb0ELb1ELb1ELb1ELb1ELb0ELb0ELb0ELi2ELi4ELi4ELi4ELb0EEENS1_24CollectiveEpilogueBwdGQAISA_fSD_Li256ELb1ELb1EEENS1_19SingleTileSchedulerILb1ELb0ELb0ELi128EEEEEEEEEvNT_6ParamsE)
        /*0110*/ 	.word	0x00000004


	//----- nvinfo : EIATTR_FRAME_SIZE
	.align		4
.L_56:
        /*0114*/ 	.byte	0x04, 0x11
        /*0116*/ 	.short	(.L_58 - .L_57)
	.align		4
.L_57:
        /*0118*/ 	.word	index@(_ZN7cutlass13device_kernelIN5flash19enable_sm80_to_sm89INS1_16FlashAttnBwdSm80INS1_25CollectiveMainloopBwdSm80ILi2ELi2EN4cute5tupleIJNS5_1CILi128EEES8_NS7_ILi64EEEEEENS_6half_tEfNS_4arch4Sm80ELb0ELb1ELb1ELb1ELb1ELb0ELb0ELb0ELi2ELi4ELi4ELi4ELb0EEENS1_24CollectiveEpilogueBwdGQAISA_fSD_Li256ELb1ELb1EEENS1_19SingleTileSchedulerILb1ELb0ELb0ELi128EEEEEEEEEvNT_6ParamsE)
        /*011c*/ 	.word	0x00000000


	//----- nvinfo : EIATTR_REGCOUNT
	.align		4
.L_58:
        /*0120*/ 	.byte	0x04, 0x2f
        /*0122*/ 	.short	(.L_60 - .L_59)
	.align		4
.L_59:
        /*0124*/ 	.word	index@(_ZN7cutlass13device_kernelIN5flash19enable_sm80_to_sm89INS1_16FlashAttnBwdSm80INS1_25CollectiveMainloopBwdSm80ILi2ELi2EN4cute5tupleIJNS5_1CILi128EEES8_NS7_ILi64EEEEEENS_6half_tEfNS_4arch4Sm80ELb0ELb1ELb1ELb1ELb0ELb0ELb0ELb0ELi2ELi4ELi4ELi4ELb0EEENS1_24CollectiveEpilogueBwdGQAISA_fSD_Li256ELb1ELb0EEENS1_19SingleTileSchedulerILb1ELb0ELb0ELi128EEEEEEEEEvNT_6ParamsE)
        /*0128*/ 	.word	0x00000004


	//----- nvinfo : EIATTR_FRAME_SIZE
	.align		4
.L_60:
        /*012c*/ 	.byte	0x04, 0x11
        /*012e*/ 	.short	(.L_62 - .L_61)
	.align		4
.L_61:
        /*0130*/ 	.word	index@(_ZN7cutlass13device_kernelIN5flash19enable_sm80_to_sm89INS1_16FlashAttnBwdSm80INS1_25CollectiveMainloopBwdSm80ILi2ELi2EN4cute5tupleIJNS5_1CILi128EEES8_NS7_ILi64EEEEEENS_6half_tEfNS_4arch4Sm80ELb0ELb1ELb1ELb1ELb0ELb0ELb0ELb0ELi2ELi4ELi4ELi4ELb0EEENS1_24CollectiveEpilogueBwdGQAISA_fSD_Li256ELb1ELb0EEENS1_19SingleTileSchedulerILb1ELb0ELb0ELi128EEEEEEEEEvNT_6ParamsE)
        /*0134*/ 	.word	0x00000000


	//----- nvinfo : EIATTR_REGCOUNT
	.align		4
.L_62:
        /*0138*/ 	.byte	0x04, 0x2f
        /*013a*/ 	.short	(.L_64 - .L_63)
	.align		4
.L_63:
        /*013c*/ 	.word	index@(_ZN7cutlass13device_kernelIN5flash19enable_sm80_to_sm89INS1_16FlashAttnBwdSm80INS1_25CollectiveMainloopBwdSm80ILi2ELi2EN4cute5tupleIJNS5_1CILi128EEES8_NS7_ILi64EEEEEENS_6half_tEfNS_4arch4Sm80ELb0ELb1ELb1ELb1ELb1ELb0ELb0ELb0ELi2ELi4ELi4ELi4ELb0EEENS1_21CollectiveEpilogueBwdISA_SB_SD_Li256ELb1ELb0ELi2EEENS1_19SingleTileSchedulerILb1ELb0ELb0ELi128EEEEEEEEEvNT_6ParamsE)
        /*0140*/ 	.word	0x00000004


	//----- nvinfo : EIATTR_FRAME_SIZE
	.align		4
.L_64:
        /*0144*/ 	.byte	0x04, 0x11
        /*0146*/ 	.short	(.L_66 - .L_65)
	.align		4
.L_65:
        /*0148*/ 	.word	index@(_ZN7cutlass13device_kernelIN5flash19enable_sm80_to_sm89INS1_16FlashAttnBwdSm80INS1_25CollectiveMainloopBwdSm80ILi2ELi2EN4cute5tupleIJNS5_1CILi128EEES8_NS7_ILi64EEEEEENS_6half_tEfNS_4arch4Sm80ELb0ELb1ELb1ELb1ELb1ELb0ELb0ELb0ELi2ELi4ELi4ELi4ELb0EEENS1_21CollectiveEpilogueBwdISA_SB_SD_Li256ELb1ELb0ELi2EEENS1_19SingleTileSchedulerILb1ELb0ELb0ELi128EEEEEEEEEvNT_6ParamsE)
        /*014c*/ 	.word	0x00000000


	//----- nvinfo : EIATTR_REGCOUNT
	.align		4
.L_66:
        /*0150*/ 	.byte	0x04, 0x2f
        /*0152*/ 	.short	(.L_68 - .L_67)
	.align		4
.L_67:
        /*0154*/ 	.word	index@(_ZN7cutlass13device_kernelIN5flash19enable_sm80_to_sm89INS1_16FlashAttnBwdSm80INS1_25CollectiveMainloopBwdSm80ILi2ELi2EN4cute5tupleIJNS5_1CILi128EEES8_NS7_ILi64EEEEEENS_6half_tEfNS_4arch4Sm80ELb0ELb1ELb1ELb1ELb0ELb0ELb0ELb0ELi2ELi4ELi4ELi4ELb0EEENS1_21CollectiveEpilogueBwdISA_SB_SD_Li256ELb1ELb0ELi2EEENS1_19SingleTileSchedulerILb1ELb0ELb0ELi128EEEEEEEEEvNT_6ParamsE)
        /*0158*/ 	.word	0x00000004


	//----- nvinfo : EIATTR_FRAME_SIZE
	.align		4
.L_68:
        /*015c*/ 	.byte	0x04, 0x11
        /*015e*/ 	.short	(.L_70 - .L_69)
	.align		4
.L_69:
        /*0160*/ 	.word	index@(_ZN7cutlass13device_kernelIN5flash19enable_sm80_to_sm89INS1_16FlashAttnBwdSm80INS1_25CollectiveMainloopBwdSm80ILi2ELi2EN4cute5tupleIJNS5_1CILi128EEES8_NS7_ILi64EEEEEENS_6half_tEfNS_4arch4Sm80ELb0ELb1ELb1ELb1ELb0ELb0ELb0ELb0ELi2ELi4ELi4ELi4ELb0EEENS1_21CollectiveEpilogueBwdISA_SB_SD_Li256ELb1ELb0ELi2EEENS1_19SingleTileSchedulerILb1ELb0ELb0ELi128EEEEEEEEEvNT_6ParamsE)
        /*0164*/ 	.word	0x00000000


	//----- nvinfo : EIATTR_REGCOUNT
	.align		4
.L_70:
        /*0168*/ 	.byte	0x04, 0x2f
        /*016a*/ 	.short	(.L_72 - .L_71)
	.align		4
.L_71:
        /*016c*/ 	.word	index@(_ZN7cutlass13device_kernelIN5flash19enable_sm80_to_sm89INS1_16FlashAttnBwdSm80INS1_25CollectiveMainloopBwdSm80ILi2ELi2EN4cute5tupleIJNS5_1CILi128EEES8_NS7_ILi64EEEEEENS_6half_tEfNS_4arch4Sm80ELb0ELb1ELb1ELb0ELb1ELb0ELb0ELb0ELi2ELi4ELi4ELi4ELb0EEENS1_24CollectiveEpilogueBwdGQAISA_fSD_Li256ELb0ELb1EEENS1_19SingleTileSchedulerILb0ELb0ELb0ELi128EEEEEEEEEvNT_6ParamsE)
        /*0170*/ 	.word	0x00000004


	//----- nvinfo : EIATTR_FRAME_SIZE
	.align		4
.L_72:
        /*0174*/ 	.byte	0x04, 0x11
        /*0176*/ 	.short	(.L_74 - .L_73)
	.align		4
.L_73:
        /*0178*/ 	.word	index@(_ZN7cutlass13device_kernelIN5flash19enable_sm80_to_sm89INS1_16FlashAttnBwdSm80INS1_25CollectiveMainloopBwdSm80ILi2ELi2EN4cute5tupleIJNS5_1CILi128EEES8_NS7_ILi64EEEEEENS_6half_tEfNS_4arch4Sm80ELb0ELb1ELb1ELb0ELb1ELb0ELb0ELb0ELi2ELi4ELi4ELi4ELb0EEENS1_24CollectiveEpilogueBwdGQAISA_fSD_Li256ELb0ELb1EEENS1_19SingleTileSchedulerILb0ELb0ELb0ELi128EEEEEEEEEvNT_6ParamsE)
        /*017c*/ 	.word	0x00000000


	//----- nvinfo : EIATTR_REGCOUNT
	.align		4
.L_74:
        /*0180*/ 	.byte	0x04, 0x2f
        /*0182*/ 	.short	(.L_76 - .L_75)
	.align		4
.L_75:
        /*0184*/ 	.word	index@(_ZN7cutlass13device_kernelIN5flash19enable_sm80_to_sm89INS1_16FlashAttnBwdSm80INS1_25CollectiveMainloopBwdSm80ILi2ELi2EN4cute5tupleIJNS5_1CILi128EEES8_NS7_ILi64EEEEEENS_6half_tEfNS_4arch4Sm80ELb0ELb1ELb1ELb0ELb0ELb0ELb0ELb0ELi2ELi4ELi4ELi4ELb0EEENS1_24CollectiveEpilogueBwdGQAISA_fSD_Li256ELb0ELb0EEENS1_19SingleTileSchedulerILb0ELb0ELb0ELi128EEEEEEEEEvNT_6ParamsE)
        /*0188*/ 	.word	0x00000004


	//----- nvinfo : EIATTR_FRAME_SIZE
	.align		4
.L_76:
        /*018c*/ 	.byte	0x04, 0x11
        /*018e*/ 	.short	(.L_78 - .L_77)
	.align		4
.L_77:
        /*0190*/ 	.word	index@(_ZN7cutlass13device_kernelIN5flash19enable_sm80_to_sm89INS1_16FlashAttnBwdSm80INS1_25CollectiveMainloopBwdSm80ILi2ELi2EN4cute5tupleIJNS5_1CILi128EEES8_NS7_ILi64EEEEEENS_6half_tEfNS_4arch4Sm80ELb0ELb1ELb1ELb0ELb0ELb0ELb0ELb0ELi2ELi4ELi4ELi4ELb0EEENS1_24CollectiveEpilogueBwdGQAISA_fSD_Li256ELb0ELb0EEENS1_19SingleTileSchedulerILb0ELb0ELb0ELi128EEEEEEEEEvNT_6ParamsE)
        /*0194*/ 	.word	0x00000000


	//----- nvinfo : EIATTR_REGCOUNT
	.align		4
.L_78:
        /*0198*/ 	.byte	0x04, 0x2f
        /*019a*/ 	.short	(.L_80 - .L_79)
	.align		4
.L_79:
        /*019c*/ 	.word	index@(_ZN7cutlass13device_kernelIN5flash19enable_sm80_to_sm89INS1_16FlashAttnBwdSm80INS1_25CollectiveMainloopBwdSm80ILi2ELi2EN4cute5tupleIJNS5_1CILi128EEES8_NS7_ILi64EEEEEENS_6half_tEfNS_4arch4Sm80ELb0ELb1ELb1ELb0ELb1ELb0ELb0ELb0ELi2ELi4ELi4ELi4ELb0EEENS1_21CollectiveEpilogueBwdISA_SB_SD_Li256ELb0ELb0ELi2EEENS1_19SingleTileSchedulerILb0ELb0ELb0ELi128EEEEEEEEEvNT_6ParamsE)
        /*01a0*/ 	.word	0x00000004


	//----- nvinfo : EIATTR_FRAME_SIZE
	.align		4
.L_80:
        /*01a4*/ 	.byte	0x04, 0x11
        /*01a6*/ 	.short	(.L_82 - .L_81)
	.align		4
.L_81:
        /*01a8*/ 	.word	index@(_ZN7cutlass13device_kernelIN5flash19enable_sm80_to_sm89INS1_16FlashAttnBwdSm80INS1_25CollectiveMainloopBwdSm80ILi2ELi2EN4cute5tupleIJNS5_1CILi128EEES8_NS7_ILi64EEEEEENS_6half_tEfNS_4arch4Sm80ELb0ELb1ELb1ELb0ELb1ELb0ELb0ELb0ELi2ELi4ELi4ELi4ELb0EEENS1_21CollectiveEpilogueBwdISA_SB_SD_Li256ELb0ELb0ELi2EEENS1_19SingleTileSchedulerILb0ELb0ELb0ELi128EEEEEEEEEvNT_6ParamsE)
        /*01ac*/ 	.word	0x00000000


	//----- nvinfo : EIATTR_REGCOUNT
	.align		4
.L_82:
        /*01b0*/ 	.byte	0x04, 0x2f
        /*01b2*/ 	.short	(.L_84 - .L_83)
	.align		4
.L_83:
        /*01b4*/ 	.word	index@(_ZN7cutlass13device_kernelIN5flash19enable_sm80_to_sm89INS1_16FlashAttnBwdSm80INS1_25CollectiveMainloopBwdSm80ILi2ELi2EN4cute5tupleIJNS5_1CILi128EEES8_NS7_ILi64EEEEEENS_6half_tEfNS_4arch4Sm80ELb0ELb1ELb1ELb0ELb0ELb0ELb0ELb0ELi2ELi4ELi4ELi4ELb0EEENS1_21CollectiveEpilogueBwdISA_SB_SD_Li256ELb0ELb0ELi2EEENS1_19SingleTileSchedulerILb0ELb0ELb0ELi128EEEEEEEEEvNT_6ParamsE)
        /*01b8*/ 	.word	0x00000004


	//----- nvinfo : EIATTR_FRAME_SIZE
	.align		4
.L_84:
        /*01bc*/ 	.byte	0x04, 0x11
        /*01be*/ 	.short	(.L_86 - .L_85)
	.align		4
.L_85:
        /*01c0*/ 	.word	index@(_ZN7cutlass13device_kernelIN5flash19enable_sm80_to_sm89INS1_16FlashAttnBwdSm80INS1_25CollectiveMainloopBwdSm80ILi2ELi2EN4cute5tupleIJNS5_1CILi128EEES8_NS7_ILi64EEEEEENS_6half_tEfNS_4arch4Sm80ELb0ELb1ELb1ELb0ELb0ELb0ELb0ELb0ELi2ELi4ELi4ELi4ELb0EEENS1_21CollectiveEpilogueBwdISA_SB_SD_Li256ELb0ELb0ELi2EEENS1_19SingleTileSchedulerILb0ELb0ELb0ELi128EEEEEEEEEvNT_6ParamsE)
        /*01c4*/ 	.word	0x00000000


	//----- nvinfo : EIATTR_REGCOUNT
	.align		4
.L_86:
        /*01c8*/ 	.byte	0x04, 0x2f
        /*01ca*/ 	.short	(.L_88 - .L_87)
	.align		4
.L_87:
        /*01cc*/ 	.word	index@(_ZN7cutlass13device_kernelIN5flash19enable_sm80_to_sm89INS1_16FlashAttnBwdSm80INS1_25CollectiveMainloopBwdSm80ILi2ELi2EN4cute5tupleIJNS5_1CILi128EEES8_NS7_ILi64EEEEEENS_6half_tEfNS_4arch4Sm80ELb0ELb0ELb1ELb1ELb1ELb0ELb0ELb0ELi2ELi4ELi4ELi4ELb0EEENS1_24CollectiveEpilogueBwdGQAISA_fSD_Li256ELb1ELb1EEENS1_19SingleTileSchedulerILb1ELb0ELb0ELi128EEEEEEEEEvNT_6ParamsE)
        /*01d0*/ 	.word	0x00000004


	//----- nvinfo : EIATTR_FRAME_SIZE
	.align		4
.L_88:
        /*01d4*/ 	.byte	0x04, 0x11
        /*01d6*/ 	.short	(.L_90 - .L_89)
	.align		4
.L_89:
        /*01d8*/ 	.word	index@(_ZN7cutlass13device_kernelIN5flash19enable_sm80_to_sm89INS1_16FlashAttnBwdSm80INS1_25CollectiveMainloopBwdSm80ILi2ELi2EN4cute5tupleIJNS5_1CILi128EEES8_NS7_ILi64EEEEEENS_6half_tEfNS_4arch4Sm80ELb0ELb0ELb1ELb1ELb1ELb0ELb0ELb0ELi2ELi4ELi4ELi4ELb0EEENS1_24CollectiveEpilogueBwdGQAISA_fSD_Li256ELb1ELb1EEENS1_19SingleTileSchedulerILb1ELb0ELb0ELi128EEEEEEEEEvNT_6ParamsE)
        /*01dc*/ 	.word	0x00000000


	//----- nvinfo : EIATTR_REGCOUNT
	.align		4
.L_90:
        /*01e0*/ 	.byte	0x04, 0x2f
        /*01e2*/ 	.short	(.L_92 - .L_91)
	.align		4
.L_91:
        /*01e4*/ 	.word	index@(_ZN7cutlass13device_kernelIN5flash19enable_sm80_to_sm89INS1_16FlashAttnBwdSm80INS1_25CollectiveMainloopBwdSm80ILi2ELi2EN4cute5tupleIJNS5_1CILi128EEES8_NS7_ILi64EEEEEENS_6half_tEfNS_4arch4Sm80ELb0ELb0ELb1ELb1ELb0ELb0ELb0ELb0ELi2ELi4ELi4ELi4ELb0EEENS1_24CollectiveEpilogueBwdGQAISA_fSD_Li256ELb1ELb0EEENS1_19SingleTileSchedulerILb1ELb0ELb0ELi128EEEEEEEEEvNT_6ParamsE)
        /*01e8*/ 	.word	0x00000004


	//----- nvinfo : EIATTR_FRAME_SIZE
	.align		4
.L_92:
        /*01ec*/ 	.byte	0x04, 0x11
        /*01ee*/ 	.short	(.L_94 - .L_93)
	.align		4
.L_93:
        /*01f0*/ 	.word	index@(_ZN7cutlass13device_kernelIN5flash19enable_sm80_to_sm89INS1_16FlashAttnBwdSm80INS1_25CollectiveMainloopBwdSm80ILi2ELi2EN4cute5tupleIJNS5_1CILi128EEES8_NS7_ILi64EEEEEENS_6half_tEfNS_4arch4Sm80ELb0ELb0ELb1ELb1ELb0ELb0ELb0ELb0ELi2ELi4ELi4ELi4ELb0EEENS1_24CollectiveEpilogueBwdGQAISA_fSD_Li256ELb1ELb0EEENS1_19SingleTileSchedulerILb1ELb0ELb0ELi128EEEEEEEEEvNT_6ParamsE)
        /*01f4*/ 	.word	0x00000000


	//----- nvinfo : EIATTR_REGCOUNT
	.align		4
.L_94:
        /*01f8*/ 	.byte	0x04, 0x2f
        /*01fa*/ 	.short	(.L_96 - .L_95)
	.align		4
.L_95:
        /*01fc*/ 	.word	index@(_ZN7cutlass13device_kernelIN5flash19enable_sm80_to_sm89INS1_16FlashAttnBwdSm80INS1_25CollectiveMainloopBwdSm80ILi2ELi2EN4cute5tupleIJNS5_1CILi128EEES8_NS7_ILi64EEEEEENS_6half_tEfNS_4arch4Sm80ELb0ELb0ELb1ELb1ELb1ELb0ELb0ELb0ELi2ELi4ELi4ELi4ELb0EEENS1_21CollectiveEpilogueBwdISA_SB_SD_Li256ELb1ELb0ELi2EEENS1_19SingleTileSchedulerILb1ELb0ELb0ELi128EEEEEEEEEvNT_6ParamsE)
        /*0200*/ 	.word	0x00000004


	//----- nvinfo : EIATTR_FRAME_SIZE
	.align		4
.L_96:
        /*0204*/ 	.byte	0x04, 0x11
        /*0206*/ 	.short	(.L_98 - .L_97)
	.align		4
.L_97:
        /*0208*/ 	.word	index@(_ZN7cutlass13device_kernelIN5flash19enable_sm80_to_sm89INS1_16FlashAttnBwdSm80INS1_25CollectiveMainloopBwdSm80ILi2ELi2EN4cute5tupleIJNS5_1CILi128EEES8_NS7_ILi64EEEEEENS_6half_tEfNS_4arch4Sm80ELb0ELb0ELb1ELb1ELb1ELb0ELb0ELb0ELi2ELi4ELi4ELi4ELb0EEENS1_21CollectiveEpilogueBwdISA_SB_SD_Li256ELb1ELb0ELi2EEENS1_19SingleTileSchedulerILb1ELb0ELb0ELi128EEEEEEEEEvNT_6ParamsE)
        /*020c*/ 	.word	0x00000000


	//----- nvinfo : EIATTR_REGCOUNT
	.align		4
.L_98:
        /*0210*/ 	.byte	0x04, 0x2f
        /*0212*/ 	.short	(.L_100 - .L_99)
	.align		4
.L_99:
        /*0214*/ 	.word	index@(_ZN7cutlass13device_kernelIN5flash19enable_sm80_to_sm89INS1_16FlashAttnBwdSm80INS1_25CollectiveMainloopBwdSm80ILi2ELi2EN4cute5tupleIJNS5_1CILi128EEES8_NS7_ILi64EEEEEENS_6half_tEfNS_4arch4Sm80ELb0ELb0ELb1ELb1ELb0ELb0ELb0ELb0ELi2ELi4ELi4ELi4ELb0EEENS1_21CollectiveEpilogueBwdISA_SB_SD_Li256ELb1ELb0ELi2EEENS1_19SingleTileSchedulerILb1ELb0ELb0ELi128EEEEEEEEEvNT_6ParamsE)
        /*0218*/ 	.word	0x00000004


	//----- nvinfo : EIATTR_FRAME_SIZE
	.align		4
.L_100:
        /*021c*/ 	.byte	0x04, 0x11
        /*021e*/ 	.short	(.L_102 - .L_101)
	.align		4
.L_101:
        /*0220*/ 	.word	index@(_ZN7cutlass13device_kernelIN5flash19enable_sm80_to_sm89INS1_16FlashAttnBwdSm80INS1_25CollectiveMainloopBwdSm80ILi2ELi2EN4cute5tupleIJNS5_1CILi128EEES8_NS7_ILi64EEEEEENS_6half_tEfNS_4arch4Sm80ELb0ELb0ELb1ELb1ELb0ELb0ELb0ELb0ELi2ELi4ELi4ELi4ELb0EEENS1_21CollectiveEpilogueBwdISA_SB_SD_Li256ELb1ELb0ELi2EEENS1_19SingleTileSchedulerILb1ELb0ELb0ELi128EEEEEEEEEvNT_6ParamsE)
        /*0224*/ 	.word	0x00000000


	//----- nvinfo : EIATTR_REGCOUNT
	.align		4
.L_102:
        /*0228*/ 	.byte	0x04, 0x2f
        /*022a*/ 	.short	(.L_104 - .L_103)
	.align		4
.L_103:
        /*022c*/ 	.word	index@(_ZN7cutlass13device_kernelIN5flash19enable_sm80_to_sm89INS1_16FlashAttnBwdSm80INS1_25CollectiveMainloopBwdSm80ILi2ELi2EN4cute5tupleIJNS5_1CILi128EEES8_NS7_ILi64EEEEEENS_6half_tEfNS_4arch4Sm80ELb0ELb0ELb1ELb0ELb1ELb0ELb0ELb0ELi2ELi4ELi4ELi4ELb0EEENS1_24CollectiveEpilogueBwdGQAISA_fSD_Li256ELb0ELb1EEENS1_19SingleTileSchedulerILb0ELb0ELb0ELi128EEEEEEEEEvNT_6ParamsE)
        /*0230*/ 	.word	0x00000004


	//----- nvinfo : EIATTR_FRAME_SIZE
	.align		4
.L_104:
        /*0234*/ 	.byte	0x04, 0x11
        /*0236*/ 	.short	(.L_106 - .L_105)
	.align		4
.L_105:
        /*0238*/ 	.word	index@(_ZN7cutlass13device_kernelIN5flash19enable_sm80_to_sm89INS1_16FlashAttnBwdSm80INS1_25CollectiveMainloopBwdSm80ILi2ELi2EN4cute5tupleIJNS5_1CILi128EEES8_NS7_ILi64EEEEEENS_6half_tEfNS_4arch4Sm80ELb0ELb0ELb1ELb0ELb1ELb0ELb0ELb0ELi2ELi4ELi4ELi4ELb0EEENS1_24CollectiveEpilogueBwdGQAISA_fSD_Li256ELb0ELb1EEENS1_19SingleTileSchedulerILb0ELb0ELb0ELi128EEEEEEEEEvNT_6ParamsE)
        /*023c*/ 	.word	0x00000000


	//----- nvinfo : EIATTR_REGCOUNT
	.align		4
.L_106:
        /*0240*/ 	.byte	0x04, 0x2f
        /*0242*/ 	.short	(.L_108 - .L_107)
	.align		4
.L_107:
        /*0244*/ 	.word	index@(_ZN7cutlass13device_kernelIN5flash19enable_sm80_to_sm89INS1_16FlashAttnBwdSm80INS1_25CollectiveMainloopBwdSm80ILi2ELi2EN4cute5tupleIJNS5_1CILi128EEES8_NS7_ILi64EEEEEENS_6half_tEfNS_4arch4Sm80ELb0ELb0ELb1ELb0ELb0ELb0ELb0ELb0ELi2ELi4ELi4ELi4ELb0EEENS1_24CollectiveEpilogueBwdGQAISA_fSD_Li256ELb0ELb0EEENS1_19SingleTileSchedulerILb0ELb0ELb0ELi128EEEEEEEEEvNT_6ParamsE)
        /*0248*/ 	.word	0x00000004


	//----- nvinfo : EIATTR_FRAME_SIZE
	.align		4
.L_108:
        /*024c*/ 	.byte	0x04, 0x11
        /*024e*/ 	.short	(.L_110 - .L_109)
	.align		4
.L_109:
        /*0250*/ 	.word	index@(_ZN7cutlass13device_kernelIN5flash19enable_sm80_to_sm89INS1_16FlashAttnBwdSm80INS1_25CollectiveMainloopBwdSm80ILi2ELi2EN4cute5tupleIJNS5_1CILi128EEES8_NS7_ILi64EEEEEENS_6half_tEfNS_4arch4Sm80ELb0ELb0ELb1ELb0ELb0ELb0ELb0ELb0ELi2ELi4ELi4ELi4ELb0EEENS1_24CollectiveEpilogueBwdGQAISA_fSD_Li256ELb0ELb0EEENS1_19SingleTileSchedulerILb0ELb0ELb0ELi128EEEEEEEEEvNT_6ParamsE)
        /*0254*/ 	.word	0x00000000


	//----- nvinfo : EIATTR_REGCOUNT
	.align		4
.L_110:
        /*0258*/ 	.byte	0x04, 0x2f
        /*025a*/ 	.short	(.L_112 - .L_111)
	.align		4
.L_111:
        /*025c*/ 	.word	index@(_ZN7cutlass13device_kernelIN5flash19enable_sm80_to_sm89INS1_16FlashAttnBwdSm80INS1_25CollectiveMainloopBwdSm80ILi2ELi2EN4cute5tupleIJNS5_1CILi128EEES8_NS7_ILi64EEEEEENS_6half_tEfNS_4arch4Sm80ELb0ELb0ELb1ELb0ELb1ELb0ELb0ELb0ELi2ELi4ELi4ELi4ELb0EEENS1_21CollectiveEpilogueBwdISA_SB_SD_Li256ELb0ELb0ELi2EEENS1_19SingleTileSchedulerILb0ELb0ELb0ELi128EEEEEEEEEvNT_6ParamsE)
        /*0260*/ 	.word	0x00000004


	//----- nvinfo : EIATTR_FRAME_SIZE
	.align		4
.L_112:
        /*0264*/ 	.byte	0x04, 0x11
        /*0266*/ 	.short	(.L_114 - .L_113)
	.align		4
.L_113:
        /*0268*/ 	.word	index@(_ZN7cutlass13device_kernelIN5flash19enable_sm80_to_sm89INS1_16FlashAttnBwdSm80INS1_25CollectiveMainloopBwdSm80ILi2ELi2EN4cute5tupleIJNS5_1CILi128EEES8_NS7_ILi64EEEEEENS_6half_tEfNS_4arch4Sm80ELb0ELb0ELb1ELb0ELb1ELb0ELb0ELb0ELi2ELi4ELi4ELi4ELb0EEENS1_21CollectiveEpilogueBwdISA_SB_SD_Li256ELb0ELb0ELi2EEENS1_19SingleTileSchedulerILb0ELb0ELb0ELi128EEEEEEEEEvNT_6ParamsE)
        /*026c*/ 	.word	0x00000000


	//----- nvinfo : EIATTR_REGCOUNT
	.align		4
.L_114:
        /*0270*/ 	.byte	0x04, 0x2f
        /*0272*/ 	.short	(.L_116 - .L_115)
	.align		4
.L_115:
        /*0274*/ 	.word	index@(_ZN7cutlass13device_kernelIN5flash19enable_sm80_to_sm89INS1_16FlashAttnBwdSm80INS1_25CollectiveMainloopBwdSm80ILi2ELi2EN4cute5tupleIJNS5_1CILi128EEES8_NS7_ILi64EEEEEENS_6half_tEfNS_4arch4Sm80ELb0ELb0ELb1ELb0ELb0ELb0ELb0ELb0ELi2ELi4ELi4ELi4ELb0EEENS1_21CollectiveEpilogueBwdISA_SB_SD_Li256ELb0ELb0ELi2EEENS1_19SingleTileSchedulerILb0ELb0ELb0ELi128EEEEEEEEEvNT_6ParamsE)
        /*0278*/ 	.word	0x00000004


	//----- nvinfo : EIATTR_FRAME_SIZE
	.align		4
.L_116:
        /*027c*/ 	.byte	0x04, 0x11
        /*027e*/ 	.short	(.L_118 - .L_117)
	.align		4
.L_117:
        /*0280*/ 	.word	index@(_ZN7cutlass13device_kernelIN5flash19enable_sm80_to_sm89INS1_16FlashAttnBwdSm80INS1_25CollectiveMainloopBwdSm80ILi2ELi2EN4cute5tupleIJNS5_1CILi128EEES8_NS7_ILi64EEEEEENS_6half_tEfNS_4arch4Sm80ELb0ELb0ELb1ELb0ELb0ELb0ELb0ELb0ELi2ELi4ELi4ELi4ELb0EEENS1_21CollectiveEpilogueBwdISA_SB_SD_Li256ELb0ELb0ELi2EEENS1_19SingleTileSchedulerILb0ELb0ELb0ELi128EEEEEEEEEvNT_6ParamsE)
        /*0284*/ 	.word	0x00000000


	//----- nvinfo : EIATTR_REGCOUNT
	.align		4
.L_118:
        /*0288*/ 	.byte	0x04, 0x2f
        /*028a*/ 	.short	(.L_120 - .L_119)
	.align		4
.L_119:
        /*028c*/ 	.word	index@(_ZN7cutlass13device_kernelIN5flash22FlashAttnBwdPreprocessIN4cute5tupleIJNS3_1CILi64EEES6_EEENS_6half_tEfNS_4arch4Sm80ELb1ELb1EEEEEvNT_6ParamsE)
        /*0290*/ 	.word	0x0000002b


	//----- nvinfo : EIATTR_FRAME_SIZE
	.align		4
.L_120:
        /*0294*/ 	.byte	0x04, 0x11
        /*0296*/ 	.short	(.L_122 - .L_121)
	.align		4
.L_121:
        /*0298*/ 	.word	index@(_ZN7cutlass13device_kernelIN5flash22FlashAttnBwdPreprocessIN4cute5tupleIJNS3_1CILi64EEES6_EEENS_6half_tEfNS_4arch4Sm80ELb1ELb1EEEEEvNT_6ParamsE)
        /*029c*/ 	.word	0x00000000


	//----- nvinfo : EIATTR_REGCOUNT
	.align		4
.L_122:
        /*02a0*/ 	.byte	0x04, 0x2f
        /*02a2*/ 	.short	(.L_124 - .L_123)
	.align		4
.L_123:
        /*02a4*/ 	.word	index@(_ZN7cutlass13device_kernelIN5flash19enable_sm80_to_sm89INS1_16FlashAttnBwdSm80INS1_25CollectiveMainloopBwdSm80ILi2ELi2EN4cute5tupleIJNS5_1CILi64EEENS7_ILi128EEES8_EEENS_6half_tEfNS_4arch4Sm80ELb1ELb0ELb1ELb1ELb1ELb0ELb0ELb0ELi2ELi2ELi4ELi2ELb1EEENS1_24CollectiveEpilogueBwdGQAISA_fSD_Li256ELb1ELb1EEENS1_25SingleTileBwdLPTSchedulerILb1ELi128ELb1EEEEEEEEEvNT_6ParamsE)
        /*02a8*/ 	.word	0x00000004


	//----- nvinfo : EIATTR_FRAME_SIZE
	.align		4
.L_124:
        /*02ac*/ 	.byte	0x04, 0x11
        /*02ae*/ 	.short	(.L_126 - .L_125)
	.align		4
.L_125:
        /*02b0*/ 	.word	index@(_ZN7cutlass13device_kernelIN5flash19enable_sm80_to_sm89INS1_16FlashAttnBwdSm80INS1_25CollectiveMainloopBwdSm80ILi2ELi2EN4cute5tupleIJNS5_1CILi64EEENS7_ILi128EEES8_EEENS_6half_tEfNS_4arch4Sm80ELb1ELb0ELb1ELb1ELb1ELb0ELb0ELb0ELi2ELi2ELi4ELi2ELb1EEENS1_24CollectiveEpilogueBwdGQAISA_fSD_Li256ELb1ELb1EEENS1_25SingleTileBwdLPTSchedulerILb1ELi128ELb1EEEEEEEEEvNT_6ParamsE)
        /*02b4*/ 	.word	0x00000000


	//----- nvinfo : EIATTR_REGCOUNT
	.align		4
.L_126:
        /*02b8*/ 	.byte	0x04, 0x2f
        /*02ba*/ 	.short	(.L_128 - .L_127)
	.align		4
.L_127:
        /*02bc*/ 	.word	index@(_ZN7cutlass13device_kernelIN5flash32FlashAttnBwdPostprocessConvertdQIN4cute5tupleIJNS3_1CILi64EEES6_EEENS_6half_tEfNS_4arch4Sm80ELi256ENS3_8TiledMMAINS3_8MMA_AtomIJNS3_28SM80_16x8x16_F32F16F16F32_TNEEEENS3_6LayoutINS4_IJNS5_ILi2EEENS5_ILi4EEENS5_ILi1EEEEEENS4_IJSI_SG_NS5_ILi0EEEEEEEENS4_IJNS5_ILi32EEES6_NS5_ILi16EEEEEEEELb0EEEEEvNT_6ParamsE)
        /*02c0*/ 	.word	0x00000028


	//----- nvinfo : EIATTR_FRAME_SIZE
	.align		4
.L_128:
        /*02c4*/ 	.byte	0x04, 0x11
        /*02c6*/ 	.short	(.L_130 - .L_129)
	.align		4
.L_129:
        /*02c8*/ 	.word	index@(_ZN7cutlass13device_kernelIN5flash32FlashAttnBwdPostprocessConvertdQIN4cute5tupleIJNS3_1CILi64EEES6_EEENS_6half_tEfNS_4arch4Sm80ELi256ENS3_8TiledMMAINS3_8MMA_AtomIJNS3_28SM80_16x8x16_F32F16F16F32_TNEEEENS3_6LayoutINS4_IJNS5_ILi2EEENS5_ILi4EEENS5_ILi1EEEEEENS4_IJSI_SG_NS5_ILi0EEEEEEEENS4_IJNS5_ILi32EEES6_NS5_ILi16EEEEEEEELb0EEEEEvNT_6ParamsE)
        /*02cc*/ 	.word	0x00000000


	//----- nvinfo : EIATTR_REGCOUNT
	.align		4
.L_130:
        /*02d0*/ 	.byte	0x04, 0x2f
        /*02d2*/ 	.short	(.L_132 - .L_131)
	.align		4
.L_131:
        /*02d4*/ 	.word	index@(_ZN7cutlass13device_kernelIN5flash19enable_sm80_to_sm89INS1_16FlashAttnBwdSm80INS1_25CollectiveMainloopBwdSm80ILi2ELi2EN4cute5tupleIJNS5_1CILi64EEENS7_ILi128EEES8_EEENS_6half_tEfNS_4arch4Sm80ELb1ELb0ELb1ELb1ELb0ELb0ELb0ELb0ELi2ELi2ELi4ELi2ELb1EEENS1_24CollectiveEpilogueBwdGQAISA_fSD_Li256ELb1ELb0EEENS1_25SingleTileBwdLPTSchedulerILb1ELi128ELb0EEEEEEEEEvNT_6ParamsE)
        /*02d8*/ 	.word	0x00000004


	//----- nvinfo : EIATTR_FRAME_SIZE
	.align		4
.L_132:
        /*02dc*/ 	.byte	0x04, 0x11
        /*02de*/ 	.short	(.L_134 - .L_133)
	.align		4
.L_133:
        /*02e0*/ 	.word	index@(_ZN7cutlass13device_kernelIN5flash19enable_sm80_to_sm89INS1_16FlashAttnBwdSm80INS1_25CollectiveMainloopBwdSm80ILi2ELi2EN4cute5tupleIJNS5_1CILi64EEENS7_ILi128EEES8_EEENS_6half_tEfNS_4arch4Sm80ELb1ELb0ELb1ELb1ELb0ELb0ELb0ELb0ELi2ELi2ELi4ELi2ELb1EEENS1_24CollectiveEpilogueBwdGQAISA_fSD_Li256ELb1ELb0EEENS1_25SingleTileBwdLPTSchedulerILb1ELi128ELb0EEEEEEEEEvNT_6ParamsE)
        /*02e4*/ 	.word	0x00000000


	//----- nvinfo : EIATTR_REGCOUNT
	.align		4
.L_134:
        /*02e8*/ 	.byte	0x04, 0x2f
        /*02ea*/ 	.short	(.L_136 - .L_135)
	.align		4
.L_135:
        /*02ec*/ 	.word	index@(_ZN7cutlass13device_kernelIN5flash19enable_sm80_to_sm89INS1_16FlashAttnBwdSm80INS1_25CollectiveMainloopBwdSm80ILi2ELi2EN4cute5tupleIJNS5_1CILi64EEENS7_ILi128EEES8_EEENS_6half_tEfNS_4arch4Sm80ELb1ELb0ELb1ELb1ELb1ELb0ELb0ELb0ELi2ELi2ELi4ELi2ELb1EEENS1_21CollectiveEpilogueBwdISA_SB_SD_Li256ELb1ELb0ELi2EEENS1_25SingleTileBwdLPTSchedulerILb1ELi128ELb1EEEEEEEEEvNT_6ParamsE)
        /*02f0*/ 	.word	0x00000004


	//----- nvinfo : EIATTR_FRAME_SIZE
	.align		4
.L_136:
        /*02f4*/ 	.byte	0x04, 0x11
        /*02f6*/ 	.short	(.L_138 - .L_137)
	.align		4
.L_137:
        /*02f8*/ 	.word	index@(_ZN7cutlass13device_kernelIN5flash19enable_sm80_to_sm89INS1_16FlashAttnBwdSm80INS1_25CollectiveMainloopBwdSm80ILi2ELi2EN4cute5tupleIJNS5_1CILi64EEENS7_ILi128EEES8_EEENS_6half_tEfNS_4arch4Sm80ELb1ELb0ELb1ELb1ELb1ELb0ELb0ELb0ELi2ELi2ELi4ELi2ELb1EEENS1_21CollectiveEpilogueBwdISA_SB_SD_Li256ELb1ELb0ELi2EEENS1_25SingleTileBwdLPTSchedulerILb1ELi128ELb1EEEEEEEEEvNT_6ParamsE)
        /*02fc*/ 	.word	0x00000000


	//----- nvinfo : EIATTR_REGCOUNT
	.align		4
.L_138:
        /*0300*/ 	.byte	0x04, 0x2f
        /*0302*/ 	.short	(.L_140 - .L_139)
	.align		4
.L_139:
        /*0304*/ 	.word	index@(_ZN7cutlass13device_kernelIN5flash19enable_sm80_to_sm89INS1_16FlashAttnBwdSm80INS1_25CollectiveMainloopBwdSm80ILi2ELi2EN4cute5tupleIJNS5_1CILi64EEENS7_ILi128EEES8_EEENS_6half_tEfNS_4arch4Sm80ELb1ELb0ELb1ELb1ELb0ELb0ELb0ELb0ELi2ELi2ELi4ELi2ELb1EEENS1_21CollectiveEpilogueBwdISA_SB_SD_Li256ELb1ELb0ELi2EEENS1_25SingleTileBwdLPTSchedulerILb1ELi128ELb0EEEEEEEEEvNT_6ParamsE)
        /*0308*/ 	.word	0x00000004


	//----- nvinfo : EIATTR_FRAME_SIZE
	.align		4
.L_140:
        /*030c*/ 	.byte	0x04, 0x11
        /*030e*/ 	.short	(.L_142 - .L_141)
	.align		4
.L_141:
        /*0310*/ 	.word	index@(_ZN7cutlass13device_kernelIN5flash19enable_sm80_to_sm89INS1_16FlashAttnBwdSm80INS1_25CollectiveMainloopBwdSm80ILi2ELi2EN4cute5tupleIJNS5_1CILi64EEENS7_ILi128EEES8_EEENS_6half_tEfNS_4arch4Sm80ELb1ELb0ELb1ELb1ELb0ELb0ELb0ELb0ELi2ELi2ELi4ELi2ELb1EEENS1_21CollectiveEpilogueBwdISA_SB_SD_Li256ELb1ELb0ELi2EEENS1_25SingleTileBwdLPTSchedulerILb1ELi128ELb0EEEEEEEEEvNT_6ParamsE)
        /*0314*/ 	.word	0x00000000


	//----- nvinfo : EIATTR_REGCOUNT
	.align		4
.L_142:
        /*0318*/ 	.byte	0x04, 0x2f
        /*031a*/ 	.short	(.L_144 - .L_143)
	.align		4
.L_143:
        /*031c*/ 	.word	index@(_ZN7cutlass13device_kernelIN5flash22FlashAttnBwdPreprocessIN4cute5tupleIJNS3_1CILi64EEES6_EEENS_6half_tEfNS_4arch4Sm80ELb1ELb0EEEEEvNT_6ParamsE)
        /*0320*/ 	.word	0x00000027


	//----- nvinfo : EIATTR_FRAME_SIZE
	.align		4
.L_144:
        /*0324*/ 	.byte	0x04, 0x11
        /*0326*/ 	.short	(.L_146 - .L_145)
	.align		4
.L_145:
        /*0328*/ 	.word	index@(_ZN7cutlass13device_kernelIN5flash22FlashAttnBwdPreprocessIN4cute5tupleIJNS3_1CILi64EEES6_EEENS_6half_tEfNS_4arch4Sm80ELb1ELb0EEEEEvNT_6ParamsE)
        /*032c*/ 	.word	0x00000000


	//----- nvinfo : EIATTR_REGCOUNT
	.align		4
.L_146:
        /*0330*/ 	.byte	0x04, 0x2f
        /*0332*/ 	.short	(.L_148 - .L_147)
	.align		4
.L_147:
        /*0334*/ 	.word	index@(_ZN7cutlass13device_kernelIN5flash19enable_sm80_to_sm89INS1_16FlashAttnBwdSm80INS1_25CollectiveMainloopBwdSm80ILi2ELi2EN4cute5tupleIJNS5_1CILi64EEENS7_ILi128EEES8_EEENS_6half_tEfNS_4arch4Sm80ELb1ELb0ELb1ELb0ELb1ELb0ELb0ELb0ELi2ELi2ELi4ELi2ELb1EEENS1_24CollectiveEpilogueBwdGQAISA_fSD_Li256ELb0ELb1EEENS1_25SingleTileBwdLPTSchedulerILb0ELi128ELb1EEEEEEEEEvNT_6ParamsE)
        /*0338*/ 	.word	0x00000004


	//----- nvinfo : EIATTR_FRAME_SIZE
	.align		4
.L_148:
        /*033c*/ 	.byte	0x04, 0x11
        /*033e*/ 	.short	(.L_150 - .L_149)
	.align		4
.L_149:
        /*0340*/ 	.word	index@(_ZN7cutlass13device_kernelIN5flash19enable_sm80_to_sm89INS1_16FlashAttnBwdSm80INS1_25CollectiveMainloopBwdSm80ILi2ELi2EN4cute5tupleIJNS5_1CILi64EEENS7_ILi128EEES8_EEENS_6half_tEfNS_4arch4Sm80ELb1ELb0ELb1ELb0ELb1ELb0ELb0ELb0ELi2ELi2ELi4ELi2ELb1EEENS1_24CollectiveEpilogueBwdGQAISA_fSD_Li256ELb0ELb1EEENS1_25SingleTileBwdLPTSchedulerILb0ELi128ELb1EEEEEEEEEvNT_6ParamsE)
        /*0344*/ 	.word	0x00000000


	//----- nvinfo : EIATTR_REGCOUNT
	.align		4
.L_150:
        /*0348*/ 	.byte	0x04, 0x2f
        /*034a*/ 	.short	(.L_152 - .L_151)
	.align		4
.L_151:
        /*034c*/ 	.word	index@(_ZN7cutlass13device_kernelIN5flash19enable_sm80_to_sm89INS1_16FlashAttnBwdSm80INS1_25CollectiveMainloopBwdSm80ILi2ELi2EN4cute5tupleIJNS5_1CILi64EEENS7_ILi128EEES8_EEENS_6half_tEfNS_4arch4Sm80ELb1ELb0ELb1ELb0ELb0ELb0ELb0ELb0ELi2ELi2ELi4ELi2ELb1EEENS1_24CollectiveEpilogueBwdGQAISA_fSD_Li256ELb0ELb0EEENS1_25SingleTileBwdLPTSchedulerILb0ELi128ELb0EEEEEEEEEvNT_6ParamsE)
        /*0350*/ 	.word	0x00000004


	//----- nvinfo : EIATTR_FRAME_SIZE
	.align		4
.L_152:
        /*0354*/ 	.byte	0x04, 0x11
        /*0356*/ 	.short	(.L_154 - .L_153)
	.align		4
.L_153:
        /*0358*/ 	.word	index@(_ZN7cutlass13device_kernelIN5flash19enable_sm80_to_sm89INS1_16FlashAttnBwdSm80INS1_25CollectiveMainloopBwdSm80ILi2ELi2EN4cute5tupleIJNS5_1CILi64EEENS7_ILi128EEES8_EEENS_6half_tEfNS_4arch4Sm80ELb1ELb0ELb1ELb0ELb0ELb0ELb0ELb0ELi2ELi2ELi4ELi2ELb1EEENS1_24CollectiveEpilogueBwdGQAISA_fSD_Li256ELb0ELb0EEENS1_25SingleTileBwdLPTSchedulerILb0ELi128ELb0EEEEEEEEEvNT_6ParamsE)
        /*035c*/ 	.word	0x00000000


	//----- nvinfo : EIATTR_REGCOUNT
	.align		4
.L_154:
        /*0360*/ 	.byte	0x04, 0x2f
        /*0362*/ 	.short	(.L_156 - .L_155)
	.align		4
.L_155:
        /*0364*/ 	.word	index@(_ZN7cutlass13device_kernelIN5flash19enable_sm80_to_sm89INS1_16FlashAttnBwdSm80INS1_25CollectiveMainloopBwdSm80ILi2ELi2EN4cute5tupleIJNS5_1CILi64EEENS7_ILi128EEES8_EEENS_6half_tEfNS_4arch4Sm80ELb1ELb0ELb1ELb0ELb1ELb0ELb0ELb0ELi2ELi2ELi4ELi2ELb1EEENS1_21CollectiveEpilogueBwdISA_SB_SD_Li256ELb0ELb0ELi2EEENS1_25SingleTileBwdLPTSchedulerILb0ELi128ELb1EEEEEEEEEvNT_6ParamsE)
        /*0368*/ 	.word	0x00000004


	//----- nvinfo : EIATTR_FRAME_SIZE
	.align		4
.L_156:
        /*036c*/ 	.byte	0x04, 0x11
        /*036e*/ 	.short	(.L_158 - .L_157)
	.align		4
.L_157:
        /*0370*/ 	.word	index@(_ZN7cutlass13device_kernelIN5flash19enable_sm80_to_sm89INS1_16FlashAttnBwdSm80INS1_25CollectiveMainloopBwdSm80ILi2ELi2EN4cute5tupleIJNS5_1CILi64EEENS7_ILi128EEES8_EEENS_6half_tEfNS_4arch4Sm80ELb1ELb0ELb1ELb0ELb1ELb0ELb0ELb0ELi2ELi2ELi4ELi2ELb1EEENS1_21CollectiveEpilogueBwdISA_SB_SD_Li256ELb0ELb0ELi2EEENS1_25SingleTileBwdLPTSchedulerILb0ELi128ELb1EEEEEEEEEvNT_6ParamsE)
        /*0374*/ 	.word	0x00000000


	//----- nvinfo : EIATTR_REGCOUNT
	.align		4
.L_158:
        /*0378*/ 	.byte	0x04, 0x2f
        /*037a*/ 	.short	(.L_160 - .L_159)
	.align		4
.L_159:
        /*037c*/ 	.word	index@(_ZN7cutlass13device_kernelIN5flash19enable_sm80_to_sm89INS1_16FlashAttnBwdSm80INS1_25CollectiveMainloopBwdSm80ILi2ELi2EN4cute5tupleIJNS5_1CILi64EEENS7_ILi128EEES8_EEENS_6half_tEfNS_4arch4Sm80ELb1ELb0ELb1ELb0ELb0ELb0ELb0ELb0ELi2ELi2ELi4ELi2ELb1EEENS1_21CollectiveEpilogueBwdISA_SB_SD_Li256ELb0ELb0ELi2EEENS1_25SingleTileBwdLPTSchedulerILb0ELi128ELb0EEEEEEEEEvNT_6ParamsE)
        /*0380*/ 	.word	0x00000004


	//----- nvinfo : EIATTR_FRAME_SIZE
	.align		4
.L_160:
        /*0384*/ 	.byte	0x04, 0x11
        /*0386*/ 	.short	(.L_162 - .L_161)
	.align		4
.L_161:
        /*0388*/ 	.word	index@(_ZN7cutlass13device_kernelIN5flash19enable_sm80_to_sm89INS1_16FlashAttnBwdSm80INS1_25CollectiveMainloopBwdSm80ILi2ELi2EN4cute5tupleIJNS5_1CILi64EEENS7_ILi128EEES8_EEENS_6half_tEfNS_4arch4Sm80ELb1ELb0ELb1ELb0ELb0ELb0ELb0ELb0ELi2ELi2ELi4ELi2ELb1EEENS1_21CollectiveEpilogueBwdISA_SB_SD_Li256ELb0ELb0ELi2EEENS1_25SingleTileBwdLPTSchedulerILb0ELi128ELb0EEEEEEEEEvNT_6ParamsE)
        /*038c*/ 	.word	0x00000000


	//----- nvinfo : EIATTR_REGCOUNT
	.align		4
.L_162:
        /*0390*/ 	.byte	0x04, 0x2f
        /*0392*/ 	.short	(.L_164 - .L_163)
	.align		4
.L_163:
        /*0394*/ 	.word	index@(_ZN7cutlass13device_kernelIN5flash19enable_sm80_to_sm89INS1_16FlashAttnBwdSm80INS1_25CollectiveMainloopBwdSm80ILi2ELi2EN4cute5tupleIJNS5_1CILi64EEENS7_ILi128EEES8_EEENS_6half_tEfNS_4arch4Sm80ELb0ELb1ELb1ELb1ELb1ELb0ELb0ELb0ELi2ELi2ELi4ELi2ELb1EEENS1_24CollectiveEpilogueBwdGQAISA_fSD_Li256ELb1ELb1EEENS1_19SingleTileSchedulerILb1ELb0ELb0ELi128EEEEEEEEEvNT_6ParamsE)
        /*0398*/ 	.word	0x00000004


	//----- nvinfo : EIATTR_FRAME_SIZE
	.align		4
.L_164:
        /*039c*/ 	.byte	0x04, 0x11
        /*039e*/ 	.short	(.L_166 - .L_165)
	.align		4
.L_165:
        /*03a0*/ 	.word	index@(_ZN7cutlass13device_kernelIN5flash19enable_sm80_to_sm89INS1_16FlashAttnBwdSm80INS1_25CollectiveMainloopBwdSm80ILi2ELi2EN4cute5tupleIJNS5_1CILi64EEENS7_ILi128EEES8_EEENS_6half_tEfNS_4arch4Sm80ELb0ELb1ELb1ELb1ELb1ELb0ELb0ELb0ELi2ELi2ELi4ELi2ELb1EEENS1_24CollectiveEpilogueBwdGQAISA_fSD_Li256ELb1ELb1EEENS1_19SingleTileSchedulerILb1ELb0ELb0ELi128EEEEEEEEEvNT_6ParamsE)
        /*03a4*/ 	.word	0x00000000


	//----- nvinfo : EIATTR_REGCOUNT
	.align		4
.L_166:
        /*03a8*/ 	.byte	0x04, 0x2f
        /*03aa*/ 	.short	(.L_168 - .L_167)
	.align		4
.L_167:
        /*03ac*/ 	.word	index@(_ZN7cutlass13device_kernelIN5flash19enable_sm80_to_sm89INS1_16FlashAttnBwdSm80INS1_25CollectiveMainloopBwdSm80ILi2ELi2EN4cute5tupleIJNS5_1CILi64EEENS7_ILi128EEES8_EEENS_6half_tEfNS_4arch4Sm80ELb0ELb1ELb1ELb1ELb0ELb0ELb0ELb0ELi2ELi2ELi4ELi2ELb1EEENS1_24CollectiveEpilogueBwdGQAISA_fSD_Li256ELb1ELb0EEENS1_19SingleTileSchedulerILb1ELb0ELb0ELi128EEEEEEEEEvNT_6ParamsE)
        /*03b0*/ 	.word	0x00000004


	//----- nvinfo : EIATTR_FRAME_SIZE
	.align		4
.L_168:
        /*03b4*/ 	.byte	0x04, 0x11
        /*03b6*/ 	.short	(.L_170 - .L_169)
	.align		4
.L_169:
        /*03b8*/ 	.word	index@(_ZN7cutlass13device_kernelIN5flash19enable_sm80_to_sm89INS1_16FlashAttnBwdSm80INS1_25CollectiveMainloopBwdSm80ILi2ELi2EN4cute5tupleIJNS5_1CILi64EEENS7_ILi128EEES8_EEENS_6half_tEfNS_4arch4Sm80ELb0ELb1ELb1ELb1ELb0ELb0ELb0ELb0ELi2ELi2ELi4ELi2ELb1EEENS1_24CollectiveEpilogueBwdGQAISA_fSD_Li256ELb1ELb0EEENS1_19SingleTileSchedulerILb1ELb0ELb0ELi128EEEEEEEEEvNT_6ParamsE)
        /*03bc*/ 	.word	0x00000000


	//----- nvinfo : EIATTR_REGCOUNT
	.align		4
.L_170:
        /*03c0*/ 	.byte	0x04, 0x2f
        /*03c2*/ 	.short	(.L_172 - .L_171)
	.align		4
.L_171:
        /*03c4*/ 	.word	index@(_ZN7cutlass13device_kernelIN5flash19enable_sm80_to_sm89INS1_16FlashAttnBwdSm80INS1_25CollectiveMainloopBwdSm80ILi2ELi2EN4cute5tupleIJNS5_1CILi64EEENS7_ILi128EEES8_EEENS_6half_tEfNS_4arch4Sm80ELb0ELb1ELb1ELb1ELb1ELb0ELb0ELb0ELi2ELi2ELi4ELi2ELb1EEENS1_21CollectiveEpilogueBwdISA_SB_SD_Li256ELb1ELb0ELi2EEENS1_19SingleTileSchedulerILb1ELb0ELb0ELi128EEEEEEEEEvNT_6ParamsE)
        /*03c8*/ 	.word	0x00000004


	//----- nvinfo : EIATTR_FRAME_SIZE
	.align		4
.L_172:
        /*03cc*/ 	.byte	0x04, 0x11
        /*03ce*/ 	.short	(.L_174 - .L_173)
	.align		4
.L_173:
        /*03d0*/ 	.word	index@(_ZN7cutlass13device_kernelIN5flash19enable_sm80_to_sm89INS1_16FlashAttnBwdSm80INS1_25CollectiveMainloopBwdSm80ILi2ELi2EN4cute5tupleIJNS5_1CILi64EEENS7_ILi128EEES8_EEENS_6half_tEfNS_4arch4Sm80ELb0ELb1ELb1ELb1ELb1ELb0ELb0ELb0ELi2ELi2ELi4ELi2ELb1EEENS1_21CollectiveEpilogueBwdISA_SB_SD_Li256ELb1ELb0ELi2EEENS1_19SingleTileSchedulerILb1ELb0ELb0ELi128EEEEEEEEEvNT_6ParamsE)
        /*03d4*/ 	.word	0x00000000


	//----- nvinfo : EIATTR_REGCOUNT
	.align		4
.L_174:
        /*03d8*/ 	.byte	0x04, 0x2f
        /*03da*/ 	.short	(.L_176 - .L_175)
	.align		4
.L_175:
        /*03dc*/ 	.word	index@(_ZN7cutlass13device_kernelIN5flash19enable_sm80_to_sm89INS1_16FlashAttnBwdSm80INS1_25CollectiveMainloopBwdSm80ILi2ELi2EN4cute5tupleIJNS5_1CILi64EEENS7_ILi128EEES8_EEENS_6half_tEfNS_4arch4Sm80ELb0ELb1ELb1ELb1ELb0ELb0ELb0ELb0ELi2ELi2ELi4ELi2ELb1EEENS1_21CollectiveEpilogueBwdISA_SB_SD_Li256ELb1ELb0ELi2EEENS1_19SingleTileSchedulerILb1ELb0ELb0ELi128EEEEEEEEEvNT_6ParamsE)
        /*03e0*/ 	.word	0x00000004


	//----- nvinfo : EIATTR_FRAME_SIZE
	.align		4
.L_176:
        /*03e4*/ 	.byte	0x04, 0x11
        /*03e6*/ 	.short	(.L_178 - .L_177)
	.align		4
.L_177:
        /*03e8*/ 	.word	index@(_ZN7cutlass13device_kernelIN5flash19enable_sm80_to_sm89INS1_16FlashAttnBwdSm80INS1_25CollectiveMainloopBwdSm80ILi2ELi2EN4cute5tupleIJNS5_1CILi64EEENS7_ILi128EEES8_EEENS_6half_tEfNS_4arch4Sm80ELb0ELb1ELb1ELb1ELb0ELb0ELb0ELb0ELi2ELi2ELi4ELi2ELb1EEENS1_21CollectiveEpilogueBwdISA_SB_SD_Li256ELb1ELb0ELi2EEENS1_19SingleTileSchedulerILb1ELb0ELb0ELi128EEEEEEEEEvNT_6ParamsE)
        /*03ec*/ 	.word	0x00000000


	//----- nvinfo : EIATTR_REGCOUNT
	.align		4
.L_178:
        /*03f0*/ 	.byte	0x04, 0x2f
        /*03f2*/ 	.short	(.L_180 - .L_179)
	.align		4
.L_179:
        /*03f4*/ 	.word	index@(_ZN7cutlass13device_kernelIN5flash19enable_sm80_to_sm89INS1_16FlashAttnBwdSm80INS1_25CollectiveMainloopBwdSm80ILi2ELi2EN4cute5tupleIJNS5_1CILi64EEENS7_ILi128EEES8_EEENS_6half_tEfNS_4arch4Sm80ELb0ELb1ELb1ELb0ELb1ELb0ELb0ELb0ELi2ELi2ELi4ELi2ELb1EEENS1_24CollectiveEpilogueBwdGQAISA_fSD_Li256ELb0ELb1EEENS1_19SingleTileSchedulerILb0ELb0ELb0ELi128EEEEEEEEEvNT_6ParamsE)
        /*03f8*/ 	.word	0x00000004


	//----- nvinfo : EIATTR_FRAME_SIZE
	.align		4
.L_180:
        /*03fc*/ 	.byte	0x04, 0x11
        /*03fe*/ 	.short	(.L_182 - .L_181)
	.align		4
.L_181:
        /*0400*/ 	.word	index@(_ZN7cutlass13device_kernelIN5flash19enable_sm80_to_sm89INS1_16FlashAttnBwdSm80INS1_25CollectiveMainloopBwdSm80ILi2ELi2EN4cute5tupleIJNS5_1CILi64EEENS7_ILi128EEES8_EEENS_6half_tEfNS_4arch4Sm80ELb0ELb1ELb1ELb0ELb1ELb0ELb0ELb0ELi2ELi2ELi4ELi2ELb1EEENS1_24CollectiveEpilogueBwdGQAISA_fSD_Li256ELb0ELb1EEENS1_19SingleTileSchedulerILb0ELb0ELb0ELi128EEEEEEEEEvNT_6ParamsE)
        /*0404*/ 	.word	0x00000000


	//----- nvinfo : EIATTR_REGCOUNT
	.align		4
.L_182:
        /*0408*/ 	.byte	0x04, 0x2f
        /*040a*/ 	.short	(.L_184 - .L_183)
	.align		4
.L_183:
        /*040c*/ 	.word	index@(_ZN7cutlass13device_kernelIN5flash19enable_sm80_to_sm89INS1_16FlashAttnBwdSm80INS1_25CollectiveMainloopBwdSm80ILi2ELi2EN4cute5tupleIJNS5_1CILi64EEENS7_ILi128EEES8_EEENS_6half_tEfNS_4arch4Sm80ELb0ELb1ELb1ELb0ELb0ELb0ELb0ELb0ELi2ELi2ELi4ELi2ELb1EEENS1_24CollectiveEpilogueBwdGQAISA_fSD_Li256ELb0ELb0EEENS1_19SingleTileSchedulerILb0ELb0ELb0ELi128EEEEEEEEEvNT_6ParamsE)
        /*0410*/ 	.word	0x00000004


	//----- nvinfo : EIATTR_FRAME_SIZE
	.align		4
.L_184:
        /*0414*/ 	.byte	0x04, 0x11
        /*0416*/ 	.short	(.L_186 - .L_185)
	.align		4
.L_185:
        /*0418*/ 	.word	index@(_ZN7cutlass13device_kernelIN5flash19enable_sm80_to_sm89INS1_16FlashAttnBwdSm80INS1_25CollectiveMainloopBwdSm80ILi2ELi2EN4cute5tupleIJNS5_1CILi64EEENS7_ILi128EEES8_EEENS_6half_tEfNS_4arch4Sm80ELb0ELb1ELb1ELb0ELb0ELb0ELb0ELb0ELi2ELi2ELi4ELi2ELb1EEENS1_24CollectiveEpilogueBwdGQAISA_fSD_Li256ELb0ELb0EEENS1_19SingleTileSchedulerILb0ELb0ELb0ELi128EEEEEEEEEvNT_6ParamsE)
        /*041c*/ 	.word	0x00000000


	//----- nvinfo : EIATTR_REGCOUNT
	.align		4
.L_186:
        /*0420*/ 	.byte	0x04, 0x2f
        /*0422*/ 	.short	(.L_188 - .L_187)
	.align		4
.L_187:
        /*0424*/ 	.word	index@(_ZN7cutlass13device_kernelIN5flash19enable_sm80_to_sm89INS1_16FlashAttnBwdSm80INS1_25CollectiveMainloopBwdSm80ILi2ELi2EN4cute5tupleIJNS5_1CILi64EEENS7_ILi128EEES8_EEENS_6half_tEfNS_4arch4Sm80ELb0ELb1ELb1ELb0ELb1ELb0ELb0ELb0ELi2ELi2ELi4ELi2ELb1EEENS1_21CollectiveEpilogueBwdISA_SB_SD_Li256ELb0ELb0ELi2EEENS1_19SingleTileSchedulerILb0ELb0ELb0ELi128EEEEEEEEEvNT_6ParamsE)
        /*0428*/ 	.word	0x00000004


	//----- nvinfo : EIATTR_FRAME_SIZE
	.align		4
.L_188:
        /*042c*/ 	.byte	0x04, 0x11
        /*042e*/ 	.short	(.L_190 - .L_189)
	.align		4
.L_189:
        /*0430*/ 	.word	index@(_ZN7cutlass13device_kernelIN5flash19enable_sm80_to_sm89INS1_16FlashAttnBwdSm80INS1_25CollectiveMainloopBwdSm80ILi2ELi2EN4cute5tupleIJNS5_1CILi64EEENS7_ILi128EEES8_EEENS_6half_tEfNS_4arch4Sm80ELb0ELb1ELb1ELb0ELb1ELb0ELb0ELb0ELi2ELi2ELi4ELi2ELb1EEENS1_21CollectiveEpilogueBwdISA_SB_SD_Li256ELb0ELb0ELi2EEENS1_19SingleTileSchedulerILb0ELb0ELb0ELi128EEEEEEEEEvNT_6ParamsE)
        /*0434*/ 	.word	0x00000000


	//----- nvinfo : EIATTR_REGCOUNT
	.align		4
.L_190:
        /*0438*/ 	.byte	0x04, 0x2f
        /*043a*/ 	.short	(.L_192 - .L_191)
	.align		4
.L_191:
        /*043c*/ 	.word	index@(_ZN7cutlass13device_kernelIN5flash19enable_sm80_to_sm89INS1_16FlashAttnBwdSm80INS1_25CollectiveMainloopBwdSm80ILi2ELi2EN4cute5tupleIJNS5_1CILi64EEENS7_ILi128EEES8_EEENS_6half_tEfNS_4arch4Sm80ELb0ELb1ELb1ELb0ELb0ELb0ELb0ELb0ELi2ELi2ELi4ELi2ELb1EEENS1_21CollectiveEpilogueBwdISA_SB_SD_Li256ELb0ELb0ELi2EEENS1_19SingleTileSchedulerILb0ELb0ELb0ELi128EEEEEEEEEvNT_6ParamsE)
        /*0440*/ 	.word	0x00000004


	//----- nvinfo : EIATTR_FRAME_SIZE
	.align		4
.L_192:
        /*0444*/ 	.byte	0x04, 0x11
        /*0446*/ 	.short	(.L_194 - .L_193)
	.align		4
.L_193:
        /*0448*/ 	.word	index@(_ZN7cutlass13device_kernelIN5flash19enable_sm80_to_sm89INS1_16FlashAttnBwdSm80INS1_25CollectiveMainloopBwdSm80ILi2ELi2EN4cute5tupleIJNS5_1CILi64EEENS7_ILi128EEES8_EEENS_6half_tEfNS_4arch4Sm80ELb0ELb1ELb1ELb0ELb0ELb0ELb0ELb0ELi2ELi2ELi4ELi2ELb1EEENS1_21CollectiveEpilogueBwdISA_SB_SD_Li256ELb0ELb0ELi2EEENS1_19SingleTileSchedulerILb0ELb0ELb0ELi128EEEEEEEEEvNT_6ParamsE)
        /*044c*/ 	.word	0x00000000


	//----- nvinfo : EIATTR_REGCOUNT
	.align		4
.L_194:
        /*0450*/ 	.byte	0x04, 0x2f
        /*0452*/ 	.short	(.L_196 - .L_195)
	.align		4
.L_195:
        /*0454*/ 	.word	index@(_ZN7cutlass13device_kernelIN5flash19enable_sm80_to_sm89INS1_16FlashAttnBwdSm80INS1_25CollectiveMainloopBwdSm80ILi2ELi2EN4cute5tupleIJNS5_1CILi64EEENS7_ILi128EEES8_EEENS_6half_tEfNS_4arch4Sm80ELb0ELb0ELb1ELb1ELb1ELb0ELb0ELb0ELi2ELi2ELi4ELi2ELb1EEENS1_24CollectiveEpilogueBwdGQAISA_fSD_Li256ELb1ELb1EEENS1_19SingleTileSchedulerILb1ELb0ELb0ELi128EEEEEEEEEvNT_6ParamsE)
        /*0458*/ 	.word	0x00000004


	//----- nvinfo : EIATTR_FRAME_SIZE
	.align		4
.L_196:
        /*045c*/ 	.byte	0x04, 0x11
        /*045e*/ 	.short	(.L_198 - .L_197)
	.align		4
.L_197:
        /*0460*/ 	.word	index@(_ZN7cutlass13device_kernelIN5flash19enable_sm80_to_sm89INS1_16FlashAttnBwdSm80INS1_25CollectiveMainloopBwdSm80ILi2ELi2EN4cute5tupleIJNS5_1CILi64EEENS7_ILi128EEES8_EEENS_6half_tEfNS_4arch4Sm80ELb0ELb0ELb1ELb1ELb1ELb0ELb0ELb0ELi2ELi2ELi4ELi2ELb1EEENS1_24CollectiveEpilogueBwdGQAISA_fSD_Li256ELb1ELb1EEENS1_19SingleTileSchedulerILb1ELb0ELb0ELi128EEEEEEEEEvNT_6ParamsE)
        /*0464*/ 	.word	0x00000000


	//----- nvinfo : EIATTR_REGCOUNT
	.align		4
.L_198:
        /*0468*/ 	.byte	0x04, 0x2f
        /*046a*/ 	.short	(.L_200 - .L_199)
	.align		4
.L_199:
        /*046c*/ 	.word	index@(_ZN7cutlass13device_kernelIN5flash19enable_sm80_to_sm89INS1_16FlashAttnBwdSm80INS1_25CollectiveMainloopBwdSm80ILi2ELi2EN4cute5tupleIJNS5_1CILi64EEENS7_ILi128EEES8_EEENS_6half_tEfNS_4arch4Sm80ELb0ELb0ELb1ELb1ELb0ELb0ELb0ELb0ELi2ELi2ELi4ELi2ELb1EEENS1_24CollectiveEpilogueBwdGQAISA_fSD_Li256ELb1ELb0EEENS1_19SingleTileSchedulerILb1ELb0ELb0ELi128EEEEEEEEEvNT_6ParamsE)
        /*0470*/ 	.word	0x00000004


	//----- nvinfo : EIATTR_FRAME_SIZE
	.align		4
.L_200:
        /*0474*/ 	.byte	0x04, 0x11
        /*0476*/ 	.short	(.L_202 - .L_201)
	.align		4
.L_201:
        /*0478*/ 	.word	index@(_ZN7cutlass13device_kernelIN5flash19enable_sm80_to_sm89INS1_16FlashAttnBwdSm80INS1_25CollectiveMainloopBwdSm80ILi2ELi2EN4cute5tupleIJNS5_1CILi64EEENS7_ILi128EEES8_EEENS_6half_tEfNS_4arch4Sm80ELb0ELb0ELb1ELb1ELb0ELb0ELb0ELb0ELi2ELi2ELi4ELi2ELb1EEENS1_24CollectiveEpilogueBwdGQAISA_fSD_Li256ELb1ELb0EEENS1_19SingleTileSchedulerILb1ELb0ELb0ELi128EEEEEEEEEvNT_6ParamsE)
        /*047c*/ 	.word	0x00000000


	//----- nvinfo : EIATTR_REGCOUNT
	.align		4
.L_202:
        /*0480*/ 	.byte	0x04, 0x2f
        /*0482*/ 	.short	(.L_204 - .L_203)
	.align		4
.L_203:
        /*0484*/ 	.word	index@(_ZN7cutlass13device_kernelIN5flash19enable_sm80_to_sm89INS1_16FlashAttnBwdSm80INS1_25CollectiveMainloopBwdSm80ILi2ELi2EN4cute5tupleIJNS5_1CILi64EEENS7_ILi128EEES8_EEENS_6half_tEfNS_4arch4Sm80ELb0ELb0ELb1ELb1ELb1ELb0ELb0ELb0ELi2ELi2ELi4ELi2ELb1EEENS1_21CollectiveEpilogueBwdISA_SB_SD_Li256ELb1ELb0ELi2EEENS1_19SingleTileSchedulerILb1ELb0ELb0ELi128EEEEEEEEEvNT_6ParamsE)
        /*0488*/ 	.word	0x00000004


	//----- nvinfo : EIATTR_FRAME_SIZE
	.align		4
.L_204:
        /*048c*/ 	.byte	0x04, 0x11
        /*048e*/ 	.short	(.L_206 - .L_205)
	.align		4
.L_205:
        /*0490*/ 	.word	index@(_ZN7cutlass13device_kernelIN5flash19enable_sm80_to_sm89INS1_16FlashAttnBwdSm80INS1_25CollectiveMainloopBwdSm80ILi2ELi2EN4cute5tupleIJNS5_1CILi64EEENS7_ILi128EEES8_EEENS_6half_tEfNS_4arch4Sm80ELb0ELb0ELb1ELb1ELb1ELb0ELb0ELb0ELi2ELi2ELi4ELi2ELb1EEENS1_21CollectiveEpilogueBwdISA_SB_SD_Li256ELb1ELb0ELi2EEENS1_19SingleTileSchedulerILb1ELb0ELb0ELi128EEEEEEEEEvNT_6ParamsE)
        /*0494*/ 	.word	0x00000000


	//----- nvinfo : EIATTR_REGCOUNT
	.align		4
.L_206:
        /*0498*/ 	.byte	0x04, 0x2f
        /*049a*/ 	.short	(.L_208 - .L_207)
	.align		4
.L_207:
        /*049c*/ 	.word	index@(_ZN7cutlass13device_kernelIN5flash19enable_sm80_to_sm89INS1_16FlashAttnBwdSm80INS1_25CollectiveMainloopBwdSm80ILi2ELi2EN4cute5tupleIJNS5_1CILi64EEENS7_ILi128EEES8_EEENS_6half_tEfNS_4arch4Sm80ELb0ELb0ELb1ELb1ELb0ELb0ELb0ELb0ELi2ELi2ELi4ELi2ELb1EEENS1_21CollectiveEpilogueBwdISA_SB_SD_Li256ELb1ELb0ELi2EEENS1_19SingleTileSchedulerILb1ELb0ELb0ELi128EEEEEEEEEvNT_6ParamsE)
        /*04a0*/ 	.word	0x00000004


	//----- nvinfo : EIATTR_FRAME_SIZE
	.align		4
.L_208:
        /*04a4*/ 	.byte	0x04, 0x11
        /*04a6*/ 	.short	(.L_210 - .L_209)
	.align		4
.L_209:
        /*04a8*/ 	.word	index@(_ZN7cutlass13device_kernelIN5flash19enable_sm80_to_sm89INS1_16FlashAttnBwdSm80INS1_25CollectiveMainloopBwdSm80ILi2ELi2EN4cute5tupleIJNS5_1CILi64EEENS7_ILi128EEES8_EEENS_6half_tEfNS_4arch4Sm80ELb0ELb0ELb1ELb1ELb0ELb0ELb0ELb0ELi2ELi2ELi4ELi2ELb1EEENS1_21CollectiveEpilogueBwdISA_SB_SD_Li256ELb1ELb0ELi2EEENS1_19SingleTileSchedulerILb1ELb0ELb0ELi128EEEEEEEEEvNT_6ParamsE)
        /*04ac*/ 	.word	0x00000000


	//----- nvinfo : EIATTR_REGCOUNT
	.align		4
.L_210:
        /*04b0*/ 	.byte	0x04, 0x2f
        /*04b2*/ 	.short	(.L_212 - .L_211)
	.align		4
.L_211:
        /*04b4*/ 	.word	index@(_ZN7cutlass13device_kernelIN5flash19enable_sm80_to_sm89INS1_16FlashAttnBwdSm80INS1_25CollectiveMainloopBwdSm80ILi2ELi2EN4cute5tupleIJNS5_1CILi64EEENS7_ILi128EEES8_EEENS_6half_tEfNS_4arch4Sm80ELb0ELb0ELb1ELb0ELb1ELb0ELb0ELb0ELi2ELi2ELi4ELi2ELb1EEENS1_24CollectiveEpilogueBwdGQAISA_fSD_Li256ELb0ELb1EEENS1_19SingleTileSchedulerILb0ELb0ELb0ELi128EEEEEEEEEvNT_6ParamsE)
        /*04b8*/ 	.word	0x00000004


	//----- nvinfo : EIATTR_FRAME_SIZE
	.align		4
.L_212:
        /*04bc*/ 	.byte	0x04, 0x11
        /*04be*/ 	.short	(.L_214 - .L_213)
	.align		4
.L_213:
        /*04c0*/ 	.word	index@(_ZN7cutlass13device_kernelIN5flash19enable_sm80_to_sm89INS1_16FlashAttnBwdSm80INS1_25CollectiveMainloopBwdSm80ILi2ELi2EN4cute5tupleIJNS5_1CILi64EEENS7_ILi128EEES8_EEENS_6half_tEfNS_4arch4Sm80ELb0ELb0ELb1ELb0ELb1ELb0ELb0ELb0ELi2ELi2ELi4ELi2ELb1EEENS1_24CollectiveEpilogueBwdGQAISA_fSD_Li256ELb0ELb1EEENS1_19SingleTileSchedulerILb0ELb0ELb0ELi128EEEEEEEEEvNT_6ParamsE)
        /*04c4*/ 	.word	0x00000000


	//----- nvinfo : EIATTR_REGCOUNT
	.align		4
.L_214:
        /*04c8*/ 	.byte	0x04, 0x2f
        /*04ca*/ 	.short	(.L_216 - .L_215)
	.align		4
.L_215:
        /*04cc*/ 	.word	index@(_ZN7cutlass13device_kernelIN5flash19enable_sm80_to_sm89INS1_16FlashAttnBwdSm80INS1_25CollectiveMainloopBwdSm80ILi2ELi2EN4cute5tupleIJNS5_1CILi64EEENS7_ILi128EEES8_EEENS_6half_tEfNS_4arch4Sm80ELb0ELb0ELb1ELb0ELb0ELb0ELb0ELb0ELi2ELi2ELi4ELi2ELb1EEENS1_24CollectiveEpilogueBwdGQAISA_fSD_Li256ELb0ELb0EEENS1_19SingleTileSchedulerILb0ELb0ELb0ELi128EEEEEEEEEvNT_6ParamsE)
        /*04d0*/ 	.word	0x00000004


	//----- nvinfo : EIATTR_FRAME_SIZE
	.align		4
.L_216:
        /*04d4*/ 	.byte	0x04, 0x11
        /*04d6*/ 	.short	(.L_218 - .L_217)
	.align		4
.L_217:
        /*04d8*/ 	.word	index@(_ZN7cutlass13device_kernelIN5flash19enable_sm80_to_sm89INS1_16FlashAttnBwdSm80INS1_25CollectiveMainloopBwdSm80ILi2ELi2EN4cute5tupleIJNS5_1CILi64EEENS7_ILi128EEES8_EEENS_6half_tEfNS_4arch4Sm80ELb0ELb0ELb1ELb0ELb0ELb0ELb0ELb0ELi2ELi2ELi4ELi2ELb1EEENS1_24CollectiveEpilogueBwdGQAISA_fSD_Li256ELb0ELb0EEENS1_19SingleTileSchedulerILb0ELb0ELb0ELi128EEEEEEEEEvNT_6ParamsE)
        /*04dc*/ 	.word	0x00000000


	//----- nvinfo : EIATTR_REGCOUNT
	.align		4
.L_218:
        /*04e0*/ 	.byte	0x04, 0x2f
        /*04e2*/ 	.short	(.L_220 - .L_219)
	.align		4
.L_219:
        /*04e4*/ 	.word	index@(_ZN7cutlass13device_kernelIN5flash19enable_sm80_to_sm89INS1_16FlashAttnBwdSm80INS1_25CollectiveMainloopBwdSm80ILi2ELi2EN4cute5tupleIJNS5_1CILi64EEENS7_ILi128EEES8_EEENS_6half_tEfNS_4arch4Sm80ELb0ELb0ELb1ELb0ELb1ELb0ELb0ELb0ELi2ELi2ELi4ELi2ELb1EEENS1_21CollectiveEpilogueBwdISA_SB_SD_Li256ELb0ELb0ELi2EEENS1_19SingleTileSchedulerILb0ELb0ELb0ELi128EEEEEEEEEvNT_6ParamsE)
        /*04e8*/ 	.word	0x00000004


	//----- nvinfo : EIATTR_FRAME_SIZE
	.align		4
.L_220:
        /*04ec*/ 	.byte	0x04, 0x11
        /*04ee*/ 	.short	(.L_222 - .L_221)
	.align		4
.L_221:
        /*04f0*/ 	.word	index@(_ZN7cutlass13device_kernelIN5flash19enable_sm80_to_sm89INS1_16FlashAttnBwdSm80INS1_25CollectiveMainloopBwdSm80ILi2ELi2EN4cute5tupleIJNS5_1CILi64EEENS7_ILi128EEES8_EEENS_6half_tEfNS_4arch4Sm80ELb0ELb0ELb1ELb0ELb1ELb0ELb0ELb0ELi2ELi2ELi4ELi2ELb1EEENS1_21CollectiveEpilogueBwdISA_SB_SD_Li256ELb0ELb0ELi2EEENS1_19SingleTileSchedulerILb0ELb0ELb0ELi128EEEEEEEEEvNT_6ParamsE)
        /*04f4*/ 	.word	0x00000000


	//----- nvinfo : EIATTR_REGCOUNT
	.align		4
.L_222:
        /*04f8*/ 	.byte	0x04, 0x2f
        /*04fa*/ 	.short	(.L_224 - .L_223)
	.align		4
.L_223:
        /*04fc*/ 	.word	index@(_ZN7cutlass13device_kernelIN5flash19enable_sm80_to_sm89INS1_16FlashAttnBwdSm80INS1_25CollectiveMainloopBwdSm80ILi2ELi2EN4cute5tupleIJNS5_1CILi64EEENS7_ILi128EEES8_EEENS_6half_tEfNS_4arch4Sm80ELb0ELb0ELb1ELb0ELb0ELb0ELb0ELb0ELi2ELi2ELi4ELi2ELb1EEENS1_21CollectiveEpilogueBwdISA_SB_SD_Li256ELb0ELb0ELi2EEENS1_19SingleTileSchedulerILb0ELb0ELb0ELi128EEEEEEEEEvNT_6ParamsE)
        /*0500*/ 	.word	0x00000004


	//----- nvinfo : EIATTR_FRAME_SIZE
	.align		4
.L_224:
        /*0504*/ 	.byte	0x04, 0x11
        /*0506*/ 	.short	(.L_226 - .L_225)
	.align		4
.L_225:
        /*0508*/ 	.word	index@(_ZN7cutlass13device_kernelIN5flash19enable_sm80_to_sm89INS1_16FlashAttnBwdSm80INS1_25CollectiveMainloopBwdSm80ILi2ELi2EN4cute5tupleIJNS5_1CILi64EEENS7_ILi128EEES8_EEENS_6half_tEfNS_4arch4Sm80ELb0ELb0ELb1ELb0ELb0ELb0ELb0ELb0ELi2ELi2ELi4ELi2ELb1EEENS1_21CollectiveEpilogueBwdISA_SB_SD_Li256ELb0ELb0ELi2EEENS1_19SingleTileSchedulerILb0ELb0ELb0ELi128EEEEEEEEEvNT_6ParamsE)
        /*050c*/ 	.word	0x00000000


	//----- nvinfo : EIATTR_MIN_STACK_SIZE
	.align		4
.L_226:
        /*0510*/ 	.byte	0x04, 0x12
        /*0512*/ 	.short	(.L_228 - .L_227)
	.align		4
.L_227:
        /*0514*/ 	.word	index@(_ZN7cutlass13device_kernelIN5flash19enable_sm80_to_sm89INS1_16FlashAttnBwdSm80INS1_25CollectiveMainloopBwdSm80ILi2ELi2EN4cute5tupleIJNS5_1CILi64EEENS7_ILi128EEES8_EEENS_6half_tEfNS_4arch4Sm80ELb0ELb0ELb1ELb0ELb0ELb0ELb0ELb0ELi2ELi2ELi4ELi2ELb1EEENS1_21CollectiveEpilogueBwdISA_SB_SD_Li256ELb0ELb0ELi2EEENS1_19SingleTileSchedulerILb0ELb0ELb0ELi128EEEEEEEEEvNT_6ParamsE)
        /*0518*/ 	.word	0x00000000


	//----- nvinfo : EIATTR_MIN_STACK_SIZE
	.align		4
.L_228:
        /*051c*/ 	.byte	0x04, 0x12
        /*051e*/ 	.short	(.L_230 - .L_229)
	.align		4
.L_229:
        /*0520*/ 	.word	index@(_ZN7cutlass13device_kernelIN5flash19enable_sm80_to_sm89INS1_16FlashAttnBwdSm80INS1_25CollectiveMainloopBwdSm80ILi2ELi2EN4cute5tupleIJNS5_1CILi64EEENS7_ILi128EEES8_EEENS_6half_tEfNS_4arch4Sm80ELb0ELb0ELb1ELb0ELb1ELb0ELb0ELb0ELi2ELi2ELi4ELi2ELb1EEENS1_21CollectiveEpilogueBwdISA_SB_SD_Li256ELb0ELb0ELi2EEENS1_19SingleTileSchedulerILb0ELb0ELb0ELi128EEEEEEEEEvNT_6ParamsE)
        /*0524*/ 	.word	0x00000000


	//----- nvinfo : EIATTR_MIN_STACK_SIZE
	.align		4
.L_230:
        /*0528*/ 	.byte	0x04, 0x12
        /*052a*/ 	.short	(.L_232 - .L_231)
	.align		4
.L_231:
        /*052c*/ 	.word	index@(_ZN7cutlass13device_kernelIN5flash19enable_sm80_to_sm89INS1_16FlashAttnBwdSm80INS1_25CollectiveMainloopBwdSm80ILi2ELi2EN4cute5tupleIJNS5_1CILi64EEENS7_ILi128EEES8_EEENS_6half_tEfNS_4arch4Sm80ELb0ELb0ELb1ELb0ELb0ELb0ELb0ELb0ELi2ELi2ELi4ELi2ELb1EEENS1_24CollectiveEpilogueBwdGQAISA_fSD_Li256ELb0ELb0EEENS1_19SingleTileSchedulerILb0ELb0ELb0ELi128EEEEEEEEEvNT_6ParamsE)
        /*0530*/ 	.word	0x00000000


	//----- nvinfo : EIATTR_MIN_STACK_SIZE
	.align		4
.L_232:
        /*0534*/ 	.byte	0x04, 0x12
        /*0536*/ 	.short	(.L_234 - .L_233)
	.align		4
.L_233:
        /*0538*/ 	.word	index@(_ZN7cutlass13device_kernelIN5flash19enable_sm80_to_sm89INS1_16FlashAttnBwdSm80INS1_25CollectiveMainloopBwdSm80ILi2ELi2EN4cute5tupleIJNS5_1CILi64EEENS7_ILi128EEES8_EEENS_6half_tEfNS_4arch4Sm80ELb0ELb0ELb1ELb0ELb1ELb0ELb0ELb0ELi2ELi2ELi4ELi2ELb1EEENS1_24CollectiveEpilogueBwdGQAISA_fSD_Li256ELb0ELb1EEENS1_19SingleTileSchedulerILb0ELb0ELb0ELi128EEEEEEEEEvNT_6ParamsE)
        /*053c*/ 	.word	0x00000000


	//----- nvinfo : EIATTR_MIN_STACK_SIZE
	.align		4
.L_234:
        /*0540*/ 	.byte	0x04, 0x12
        /*0542*/ 	.short	(.L_236 - .L_235)
	.align		4
.L_235:
        /*0544*/ 	.word	index@(_ZN7cutlass13device_kernelIN5flash19enable_sm80_to_sm89INS1_16FlashAttnBwdSm80INS1_25CollectiveMainloopBwdSm80ILi2ELi2EN4cute5tupleIJNS5_1CILi64EEENS7_ILi128EEES8_EEENS_6half_tEfNS_4arch4Sm80ELb0ELb0ELb1ELb1ELb0ELb0ELb0ELb0ELi2ELi2ELi4ELi2ELb1EEENS1_21CollectiveEpilogueBwdISA_SB_SD_Li256ELb1ELb0ELi2EEENS1_19SingleTileSchedulerILb1ELb0ELb0ELi128EEEEEEEEEvNT_6ParamsE)
        /*0548*/ 	.word	0x00000000


	//----- nvinfo : EIATTR_MIN_STACK_SIZE
	.align		4
.L_236:
        /*054c*/ 	.byte	0x04, 0x12
        /*054e*/ 	.short	(.L_238 - .L_237)
	.align		4
.L_237:
        /*0550*/ 	.word	index@(_ZN7cutlass13device_kernelIN5flash19enable_sm80_to_sm89INS1_16FlashAttnBwdSm80INS1_25CollectiveMainloopBwdSm80ILi2ELi2EN4cute5tupleIJNS5_1CILi64EEENS7_ILi128EEES8_EEENS_6half_tEfNS_4arch4Sm80ELb0ELb0ELb1ELb1ELb1ELb0ELb0ELb0ELi2ELi2ELi4ELi2ELb1EEENS1_21CollectiveEpilogueBwdISA_SB_SD_Li256ELb1ELb0ELi2EEENS1_19SingleTileSchedulerILb1ELb0ELb0ELi128EEEEEEEEEvNT_6ParamsE)
        /*0554*/ 	.word	0x00000000


	//----- nvinfo : EIATTR_MIN_STACK_SIZE
	.align		4
.L_238:
        /*0558*/ 	.byte	0x04, 0x12
        /*055a*/ 	.short	(.L_240 - .L_239)
	.align		4
.L_239:
        /*055c*/ 	.word	index@(_ZN7cutlass13device_kernelIN5flash19enable_sm80_to_sm89INS1_16FlashAttnBwdSm80INS1_25CollectiveMainloopBwdSm80ILi2ELi2EN4cute5tupleIJNS5_1CILi64EEENS7_ILi128EEES8_EEENS_6half_tEfNS_4arch4Sm80ELb0ELb0ELb1ELb1ELb0ELb0ELb0ELb0ELi2ELi2ELi4ELi2ELb1EEENS1_24CollectiveEpilogueBwdGQAISA_fSD_Li256ELb1ELb0EEENS1_19SingleTileSchedulerILb1ELb0ELb0ELi128EEEEEEEEEvNT_6ParamsE)
        /*0560*/ 	.word	0x00000000


	//----- nvinfo : EIATTR_MIN_STACK_SIZE
	.align		4
.L_240:
        /*0564*/ 	.byte	0x04, 0x12
        /*0566*/ 	.short	(.L_242 - .L_241)
	.align		4
.L_241:
        /*0568*/ 	.word	index@(_ZN7cutlass13device_kernelIN5flash19enable_sm80_to_sm89INS1_16FlashAttnBwdSm80INS1_25CollectiveMainloopBwdSm80ILi2ELi2EN4cute5tupleIJNS5_1CILi64EEENS7_ILi128EEES8_EEENS_6half_tEfNS_4arch4Sm80ELb0ELb0ELb1ELb1ELb1ELb0ELb0ELb0ELi2ELi2ELi4ELi2ELb1EEENS1_24CollectiveEpilogueBwdGQAISA_fSD_Li256ELb1ELb1EEENS1_19SingleTileSchedulerILb1ELb0ELb0ELi128EEEEEEEEEvNT_6ParamsE)
        /*056c*/ 	.word	0x00000000


	//----- nvinfo : EIATTR_MIN_STACK_SIZE
	.align		4
.L_242:
        /*0570*/ 	.byte	0x04, 0x12
        /*0572*/ 	.short	(.L_244 - .L_243)
	.align		4
.L_243:
        /*0574*/ 	.word	index@(_ZN7cutlass13device_kernelIN5flash19enable_sm80_to_sm89INS1_16FlashAttnBwdSm80INS1_25CollectiveMainloopBwdSm80ILi2ELi2EN4cute5tupleIJNS5_1CILi64EEENS7_ILi128EEES8_EEENS_6half_tEfNS_4arch4Sm80ELb0ELb1ELb1ELb0ELb0ELb0ELb0ELb0ELi2ELi2ELi4ELi2ELb1EEENS1_21CollectiveEpilogueBwdISA_SB_SD_Li256ELb0ELb0ELi2EEENS1_19SingleTileSchedulerILb0ELb0ELb0ELi128EEEEEEEEEvNT_6ParamsE)
        /*0578*/ 	.word	0x00000000


	//----- nvinfo : EIATTR_MIN_STACK_SIZE
	.align		4
.L_244:
        /*057c*/ 	.byte	0x04, 0x12
        /*057e*/ 	.short	(.L_246 - .L_245)
	.align		4
.L_245:
        /*0580*/ 	.word	index@(_ZN7cutlass13device_kernelIN5flash19enable_sm80_to_sm89INS1_16FlashAttnBwdSm80INS1_25CollectiveMainloopBwdSm80ILi2ELi2EN4cute5tupleIJNS5_1CILi64EEENS7_ILi128EEES8_EEENS_6half_tEfNS_4arch4Sm80ELb0ELb1ELb1ELb0ELb1ELb0ELb0ELb0ELi2ELi2ELi4ELi2ELb1EEENS1_21CollectiveEpilogueBwdISA_SB_SD_Li256ELb0ELb0ELi2EEENS1_19SingleTileSchedulerILb0ELb0ELb0ELi128EEEEEEEEEvNT_6ParamsE)
        /*0584*/ 	.word	0x00000000


	//----- nvinfo : EIATTR_MIN_STACK_SIZE
	.align		4
.L_246:
        /*0588*/ 	.byte	0x04, 0x12
        /*058a*/ 	.short	(.L_248 - .L_247)
	.align		4
.L_247:
        /*058c*/ 	.word	index@(_ZN7cutlass13device_kernelIN5flash19enable_sm80_to_sm89INS1_16FlashAttnBwdSm80INS1_25CollectiveMainloopBwdSm80ILi2ELi2EN4cute5tupleIJNS5_1CILi64EEENS7_ILi128EEES8_EEENS_6half_tEfNS_4arch4Sm80ELb0ELb1ELb1ELb0ELb0ELb0ELb0ELb0ELi2ELi2ELi4ELi2ELb1EEENS1_24CollectiveEpilogueBwdGQAISA_fSD_Li256ELb0ELb0EEENS1_19SingleTileSchedulerILb0ELb0ELb0ELi128EEEEEEEEEvNT_6ParamsE)
        /*0590*/ 	.word	0x00000000


	//----- nvinfo : EIATTR_MIN_STACK_SIZE
	.align		4
.L_248:
        /*0594*/ 	.byte	0x04, 0x12
        /*0596*/ 	.short	(.L_250 - .L_249)
	.align		4
.L_249:
        /*0598*/ 	.word	index@(_ZN7cutlass13device_kernelIN5flash19enable_sm80_to_sm89INS1_16FlashAttnBwdSm80INS1_25CollectiveMainloopBwdSm80ILi2ELi2EN4cute5tupleIJNS5_1CILi64EEENS7_ILi128EEES8_EEENS_6half_tEfNS_4arch4Sm80ELb0ELb1ELb1ELb0ELb1ELb0ELb0ELb0ELi2ELi2ELi4ELi2ELb1EEENS1_24CollectiveEpilogueBwdGQAISA_fSD_Li256ELb0ELb1EEENS1_19SingleTileSchedulerILb0ELb0ELb0ELi128EEEEEEEEEvNT_6ParamsE)
        /*059c*/ 	.word	0x00000000


	//----- nvinfo : EIATTR_MIN_STACK_SIZE
	.align		4
.L_250:
        /*05a0*/ 	.byte	0x04, 0x12
        /*05a2*/ 	.short	(.L_252 - .L_251)
	.align		4
.L_251:
        /*05a4*/ 	.word	index@(_ZN7cutlass13device_kernelIN5flash19enable_sm80_to_sm89INS1_16FlashAttnBwdSm80INS1_25CollectiveMainloopBwdSm80ILi2ELi2EN4cute5tupleIJNS5_1CILi64EEENS7_ILi128EEES8_EEENS_6half_tEfNS_4arch4Sm80ELb0ELb1ELb1ELb1ELb0ELb0ELb0ELb0ELi2ELi2ELi4ELi2ELb1EEENS1_21CollectiveEpilogueBwdISA_SB_SD_Li256ELb1ELb0ELi2EEENS1_19SingleTileSchedulerILb1ELb0ELb0ELi128EEEEEEEEEvNT_6ParamsE)
        /*05a8*/ 	.word	0x00000000


	//----- nvinfo : EIATTR_MIN_STACK_SIZE
	.align		4
.L_252:
        /*05ac*/ 	.byte	0x04, 0x12
        /*05ae*/ 	.short	(.L_254 - .L_253)
	.align		4
.L_253:
        /*05b0*/ 	.word	index@(_ZN7cutlass13device_kernelIN5flash19enable_sm80_to_sm89INS1_16FlashAttnBwdSm80INS1_25CollectiveMainloopBwdSm80ILi2ELi2EN4cute5tupleIJNS5_1CILi64EEENS7_ILi128EEES8_EEENS_6half_tEfNS_4arch4Sm80ELb0ELb1ELb1ELb1ELb1ELb0ELb0ELb0ELi2ELi2ELi4ELi2ELb1EEENS1_21CollectiveEpilogueBwdISA_SB_SD_Li256ELb1ELb0ELi2EEENS1_19SingleTileSchedulerILb1ELb0ELb0ELi128EEEEEEEEEvNT_6ParamsE)
        /*05b4*/ 	.word	0x00000000


	//----- nvinfo : EIATTR_MIN_STACK_SIZE
	.align		4
.L_254:
        /*05b8*/ 	.byte	0x04, 0x12
        /*05ba*/ 	.short	(.L_256 - .L_255)
	.align		4
.L_255:
        /*05bc*/ 	.word	index@(_ZN7cutlass13device_kernelIN5flash19enable_sm80_to_sm89INS1_16FlashAttnBwdSm80INS1_25CollectiveMainloopBwdSm80ILi2ELi2EN4cute5tupleIJNS5_1CILi64EEENS7_ILi128EEES8_EEENS_6half_tEfNS_4arch4Sm80ELb0ELb1ELb1ELb1ELb0ELb0ELb0ELb0ELi2ELi2ELi4ELi2ELb1EEENS1_24CollectiveEpilogueBwdGQAISA_fSD_Li256ELb1ELb0EEENS1_19SingleTileSchedulerILb1ELb0ELb0ELi128EEEEEEEEEvNT_6ParamsE)
        /*05c0*/ 	.word	0x00000000


	//----- nvinfo : EIATTR_MIN_STACK_SIZE
	.align		4
.L_256:
        /*05c4*/ 	.byte	0x04, 0x12
        /*05c6*/ 	.short	(.L_258 - .L_257)
	.align		4
.L_257:
        /*05c8*/ 	.word	index@(_ZN7cutlass13device_kernelIN5flash19enable_sm80_to_sm89INS1_16FlashAttnBwdSm80INS1_25CollectiveMainloopBwdSm80ILi2ELi2EN4cute5tupleIJNS5_1CILi64EEENS7_ILi128EEES8_EEENS_6half_tEfNS_4arch4Sm80ELb0ELb1ELb1ELb1ELb1ELb0ELb0ELb0ELi2ELi2ELi4ELi2ELb1EEENS1_24CollectiveEpilogueBwdGQAISA_fSD_Li256ELb1ELb1EEENS1_19SingleTileSchedulerILb1ELb0ELb0ELi128EEEEEEEEEvNT_6ParamsE)
        /*05cc*/ 	.word	0x00000000


	//----- nvinfo : EIATTR_MIN_STACK_SIZE
	.align		4
.L_258:
        /*05d0*/ 	.byte	0x04, 0x12
        /*05d2*/ 	.short	(.L_260 - .L_259)
	.align		4
.L_259:
        /*05d4*/ 	.word	index@(_ZN7cutlass13device_kernelIN5flash19enable_sm80_to_sm89INS1_16FlashAttnBwdSm80INS1_25CollectiveMainloopBwdSm80ILi2ELi2EN4cute5tupleIJNS5_1CILi64EEENS7_ILi128EEES8_EEENS_6half_tEfNS_4arch4Sm80ELb1ELb0ELb1ELb0ELb0ELb0ELb0ELb0ELi2ELi2ELi4ELi2ELb1EEENS1_21CollectiveEpilogueBwdISA_SB_SD_Li256ELb0ELb0ELi2EEENS1_25SingleTileBwdLPTSchedulerILb0ELi128ELb0EEEEEEEEEvNT_6ParamsE)
        /*05d8*/ 	.word	0x00000000


	//----- nvinfo : EIATTR_MIN_STACK_SIZE
	.align		4
.L_260:
        /*05dc*/ 	.byte	0x04, 0x12
        /*05de*/ 	.short	(.L_262 - .L_261)
	.align		4
.L_261:
        /*05e0*/ 	.word	index@(_ZN7cutlass13device_kernelIN5flash19enable_sm80_to_sm89INS1_16FlashAttnBwdSm80INS1_25CollectiveMainloopBwdSm80ILi2ELi2EN4cute5tupleIJNS5_1CILi64EEENS7_ILi128EEES8_EEENS_6half_tEfNS_4arch4Sm80ELb1ELb0ELb1ELb0ELb1ELb0ELb0ELb0ELi2ELi2ELi4ELi2ELb1EEENS1_21CollectiveEpilogueBwdISA_SB_SD_Li256ELb0ELb0ELi2EEENS1_25SingleTileBwdLPTSchedulerILb0ELi128ELb1EEEEEEEEEvNT_6ParamsE)
        /*05e4*/ 	.word	0x00000000


	//----- nvinfo : EIATTR_MIN_STACK_SIZE
	.align		4
.L_262:
        /*05e8*/ 	.byte	0x04, 0x12
        /*05ea*/ 	.short	(.L_264 - .L_263)
	.align		4
.L_263:
        /*05ec*/ 	.word	index@(_ZN7cutlass13device_kernelIN5flash19enable_sm80_to_sm89INS1_16FlashAttnBwdSm80INS1_25CollectiveMainloopBwdSm80ILi2ELi2EN4cute5tupleIJNS5_1CILi64EEENS7_ILi128EEES8_EEENS_6half_tEfNS_4arch4Sm80ELb1ELb0ELb1ELb0ELb0ELb0ELb0ELb0ELi2ELi2ELi4ELi2ELb1EEENS1_24CollectiveEpilogueBwdGQAISA_fSD_Li256ELb0ELb0EEENS1_25SingleTileBwdLPTSchedulerILb0ELi128ELb0EEEEEEEEEvNT_6ParamsE)
        /*05f0*/ 	.word	0x00000000


	//----- nvinfo : EIATTR_MIN_STACK_SIZE
	.align		4
.L_264:
        /*05f4*/ 	.byte	0x04, 0x12
        /*05f6*/ 	.short	(.L_266 - .L_265)
	.align		4
.L_265:
        /*05f8*/ 	.word	index@(_ZN7cutlass13device_kernelIN5flash19enable_sm80_to_sm89INS1_16FlashAttnBwdSm80INS1_25CollectiveMainloopBwdSm80ILi2ELi2EN4cute5tupleIJNS5_1CILi64EEENS7_ILi128EEES8_EEENS_6half_tEfNS_4arch4Sm80ELb1ELb0ELb1ELb0ELb1ELb0ELb0ELb0ELi2ELi2ELi4ELi2ELb1EEENS1_24CollectiveEpilogueBwdGQAISA_fSD_Li256ELb0ELb1EEENS1_25SingleTileBwdLPTSchedulerILb0ELi128ELb1EEEEEEEEEvNT_6ParamsE)
        /*05fc*/ 	.word	0x00000000


	//----- nvinfo : EIATTR_MIN_STACK_SIZE
	.align		4
.L_266:
        /*0600*/ 	.byte	0x04, 0x12
        /*0602*/ 	.short	(.L_268 - .L_267)
	.align		4
.L_267:
        /*0604*/ 	.word	index@(_ZN7cutlass13device_kernelIN5flash22FlashAttnBwdPreprocessIN4cute5tupleIJNS3_1CILi64EEES6_EEENS_6half_tEfNS_4arch4Sm80ELb1ELb0EEEEEvNT_6ParamsE)
        /*0608*/ 	.word	0x00000000


	//----- nvinfo : EIATTR_MIN_STACK_SIZE
	.align		4
.L_268:
        /*060c*/ 	.byte	0x04, 0x12
        /*060e*/ 	.short	(.L_270 - .L_269)
	.align		4
.L_269:
        /*0610*/ 	.word	index@(_ZN7cutlass13device_kernelIN5flash19enable_sm80_to_sm89INS1_16FlashAttnBwdSm80INS1_25CollectiveMainloopBwdSm80ILi2ELi2EN4cute5tupleIJNS5_1CILi64EEENS7_ILi128EEES8_EEENS_6half_tEfNS_4arch4Sm80ELb1ELb0ELb1ELb1ELb0ELb0ELb0ELb0ELi2ELi2ELi4ELi2ELb1EEENS1_21CollectiveEpilogueBwdISA_SB_SD_Li256ELb1ELb0ELi2EEENS1_25SingleTileBwdLPTSchedulerILb1ELi128ELb0EEEEEEEEEvNT_6ParamsE)
        /*0614*/ 	.word	0x00000000


	//----- nvinfo : EIATTR_MIN_STACK_SIZE
	.align		4
.L_270:
        /*0618*/ 	.byte	0x04, 0x12
        /*061a*/ 	.short	(.L_272 - .L_271)
	.align		4
.L_271:
        /*061c*/ 	.word	index@(_ZN7cutlass13device_kernelIN5flash19enable_sm80_to_sm89INS1_16FlashAttnBwdSm80INS1_25CollectiveMainloopBwdSm80ILi2ELi2EN4cute5tupleIJNS5_1CILi64EEENS7_ILi128EEES8_EEENS_6half_tEfNS_4arch4Sm80ELb1ELb0ELb1ELb1ELb1ELb0ELb0ELb0ELi2ELi2ELi4ELi2ELb1EEENS1_21CollectiveEpilogueBwdISA_SB_SD_Li256ELb1ELb0ELi2EEENS1_25SingleTileBwdLPTSchedulerILb1ELi128ELb1EEEEEEEEEvNT_6ParamsE)
        /*0620*/ 	.word	0x00000000


	//----- nvinfo : EIATTR_MIN_STACK_SIZE
	.align		4
.L_272:
        /*0624*/ 	.byte	0x04, 0x12
        /*0626*/ 	.short	(.L_274 - .L_273)
	.align		4
.L_273:
        /*0628*/ 	.word	index@(_ZN7cutlass13device_kernelIN5flash19enable_sm80_to_sm89INS1_16FlashAttnBwdSm80INS1_25CollectiveMainloopBwdSm80ILi2ELi2EN4cute5tupleIJNS5_1CILi64EEENS7_ILi128EEES8_EEENS_6half_tEfNS_4arch4Sm80ELb1ELb0ELb1ELb1ELb0ELb0ELb0ELb0ELi2ELi2ELi4ELi2ELb1EEENS1_24CollectiveEpilogueBwdGQAISA_fSD_Li256ELb1ELb0EEENS1_25SingleTileBwdLPTSchedulerILb1ELi128ELb0EEEEEEEEEvNT_6ParamsE)
        /*062c*/ 	.word	0x00000000


	//----- nvinfo : EIATTR_MIN_STACK_SIZE
	.align		4
.L_274:
        /*0630*/ 	.byte	0x04, 0x12
        /*0632*/ 	.short	(.L_276 - .L_275)
	.align		4
.L_275:
        /*0634*/ 	.word	index@(_ZN7cutlass13device_kernelIN5flash32FlashAttnBwdPostprocessConvertdQIN4cute5tupleIJNS3_1CILi64EEES6_EEENS_6half_tEfNS_4arch4Sm80ELi256ENS3_8TiledMMAINS3_8MMA_AtomIJNS3_28SM80_16x8x16_F32F16F16F32_TNEEEENS3_6LayoutINS4_IJNS5_ILi2EEENS5_ILi4EEENS5_ILi1EEEEEENS4_IJSI_SG_NS5_ILi0EEEEEEEENS4_IJNS5_ILi32EEES6_NS5_ILi16EEEEEEEELb0EEEEEvNT_6ParamsE)
        /*0638*/ 	.word	0x00000000


	//----- nvinfo : EIATTR_MIN_STACK_SIZE
	.align		4
.L_276:
        /*063c*/ 	.byte	0x04, 0x12
        /*063e*/ 	.short	(.L_278 - .L_277)
	.align		4
.L_277:
        /*0640*/ 	.word	index@(_ZN7cutlass13device_kernelIN5flash19enable_sm80_to_sm89INS1_16FlashAttnBwdSm80INS1_25CollectiveMainloopBwdSm80ILi2ELi2EN4cute5tupleIJNS5_1CILi64EEENS7_ILi128EEES8_EEENS_6half_tEfNS_4arch4Sm80ELb1ELb0ELb1ELb1ELb1ELb0ELb0ELb0ELi2ELi2ELi4ELi2ELb1EEENS1_24CollectiveEpilogueBwdGQAISA_fSD_Li256ELb1ELb1EEENS1_25SingleTileBwdLPTSchedulerILb1ELi128ELb1EEEEEEEEEvNT_6ParamsE)
        /*0644*/ 	.word	0x00000000


	//----- nvinfo : EIATTR_MIN_STACK_SIZE
	.align		4
.L_278:
        /*0648*/ 	.byte	0x04, 0x12
        /*064a*/ 	.short	(.L_280 - .L_279)
	.align		4
.L_279:
        /*064c*/ 	.word	index@(_ZN7cutlass13device_kernelIN5flash22FlashAttnBwdPreprocessIN4cute5tupleIJNS3_1CILi64EEES6_EEENS_6half_tEfNS_4arch4Sm80ELb1ELb1EEEEEvNT_6ParamsE)
        /*0650*/ 	.word	0x00000000


	//----- nvinfo : EIATTR_MIN_STACK_SIZE
	.align		4
.L_280:
        /*0654*/ 	.byte	0x04, 0x12
        /*0656*/ 	.short	(.L_282 - .L_281)
	.align		4
.L_281:
        /*0658*/ 	.word	index@(_ZN7cutlass13device_kernelIN5flash19enable_sm80_to_sm89INS1_16FlashAttnBwdSm80INS1_25CollectiveMainloopBwdSm80ILi2ELi2EN4cute5tupleIJNS5_1CILi128EEES8_NS7_ILi64EEEEEENS_6half_tEfNS_4arch4Sm80ELb0ELb0ELb1ELb0ELb0ELb0ELb0ELb0ELi2ELi4ELi4ELi4ELb0EEENS1_21CollectiveEpilogueBwdISA_SB_SD_Li256ELb0ELb0ELi2EEENS1_19SingleTileSchedulerILb0ELb0ELb0ELi128EEEEEEEEEvNT_6ParamsE)
        /*065c*/ 	.word	0x00000000


	//----- nvinfo : EIATTR_MIN_STACK_SIZE
	.align		4
.L_282:
        /*0660*/ 	.byte	0x04, 0x12
        /*0662*/ 	.short	(.L_284 - .L_283)
	.align		4
.L_283:
        /*0664*/ 	.word	index@(_ZN7cutlass13device_kernelIN5flash19enable_sm80_to_sm89INS1_16FlashAttnBwdSm80INS1_25CollectiveMainloopBwdSm80ILi2ELi2EN4cute5tupleIJNS5_1CILi128EEES8_NS7_ILi64EEEEEENS_6half_tEfNS_4arch4Sm80ELb0ELb0ELb1ELb0ELb1ELb0ELb0ELb0ELi2ELi4ELi4ELi4ELb0EEENS1_21CollectiveEpilogueBwdISA_SB_SD_Li256ELb0ELb0ELi2EEENS1_19SingleTileSchedulerILb0ELb0ELb0ELi128EEEEEEEEEvNT_6ParamsE)
        /*0668*/ 	.word	0x00000000


	//----- nvinfo : EIATTR_MIN_STACK_SIZE
	.align		4
.L_284:
        /*066c*/ 	.byte	0x04, 0x12
        /*066e*/ 	.short	(.L_286 - .L_285)
	.align		4
.L_285:
        /*0670*/ 	.word	index@(_ZN7cutlass13device_kernelIN5flash19enable_sm80_to_sm89INS1_16FlashAttnBwdSm80INS1_25CollectiveMainloopBwdSm80ILi2ELi2EN4cute5tupleIJNS5_1CILi128EEES8_NS7_ILi64EEEEEENS_6half_tEfNS_4arch4Sm80ELb0ELb0ELb1ELb0ELb0ELb0ELb0ELb0ELi2ELi4ELi4ELi4ELb0EEENS1_24CollectiveEpilogueBwdGQAISA_fSD_Li256ELb0ELb0EEENS1_19SingleTileSchedulerILb0ELb0ELb0ELi128EEEEEEEEEvNT_6ParamsE)
        /*0674*/ 	.word	0x00000000


	//----- nvinfo : EIATTR_MIN_STACK_SIZE
	.align		4
.L_286:
        /*0678*/ 	.byte	0x04, 0x12
        /*067a*/ 	.short	(.L_288 - .L_287)
	.align		4
.L_287:
        /*067c*/ 	.word	index@(_ZN7cutlass13device_kernelIN5flash19enable_sm80_to_sm89INS1_16FlashAttnBwdSm80INS1_25CollectiveMainloopBwdSm80ILi2ELi2EN4cute5tupleIJNS5_1CILi128EEES8_NS7_ILi64EEEEEENS_6half_tEfNS_4arch4Sm80ELb0ELb0ELb1ELb0ELb1ELb0ELb0ELb0ELi2ELi4ELi4ELi4ELb0EEENS1_24CollectiveEpilogueBwdGQAISA_fSD_Li256ELb0ELb1EEENS1_19SingleTileSchedulerILb0ELb0ELb0ELi128EEEEEEEEEvNT_6ParamsE)
        /*0680*/ 	.word	0x00000000


	//----- nvinfo : EIATTR_MIN_STACK_SIZE
	.align		4
.L_288:
        /*0684*/ 	.byte	0x04, 0x12
        /*0686*/ 	.short	(.L_290 - .L_289)
	.align		4
.L_289:
        /*0688*/ 	.word	index@(_ZN7cutlass13device_kernelIN5flash19enable_sm80_to_sm89INS1_16FlashAttnBwdSm80INS1_25CollectiveMainloopBwdSm80ILi2ELi2EN4cute5tupleIJNS5_1CILi128EEES8_NS7_ILi64EEEEEENS_6half_tEfNS_4arch4Sm80ELb0ELb0ELb1ELb1ELb0ELb0ELb0ELb0ELi2ELi4ELi4ELi4ELb0EEENS1_21CollectiveEpilogueBwdISA_SB_SD_Li256ELb1ELb0ELi2EEENS1_19SingleTileSchedulerILb1ELb0ELb0ELi128EEEEEEEEEvNT_6ParamsE)
        /*068c*/ 	.word	0x00000000


	//----- nvinfo : EIATTR_MIN_STACK_SIZE
	.align		4
.L_290:
        /*0690*/ 	.byte	0x04, 0x12
        /*0692*/ 	.short	(.L_292 - .L_291)
	.align		4
.L_291:
        /*0694*/ 	.word	index@(_ZN7cutlass13device_kernelIN5flash19enable_sm80_to_sm89INS1_16FlashAttnBwdSm80INS1_25CollectiveMainloopBwdSm80ILi2ELi2EN4cute5tupleIJNS5_1CILi128EEES8_NS7_ILi64EEEEEENS_6half_tEfNS_4arch4Sm80ELb0ELb0ELb1ELb1ELb1ELb0ELb0ELb0ELi2ELi4ELi4ELi4ELb0EEENS1_21CollectiveEpilogueBwdISA_SB_SD_Li256ELb1ELb0ELi2EEENS1_19SingleTileSchedulerILb1ELb0ELb0ELi128EEEEEEEEEvNT_6ParamsE)
        /*0698*/ 	.word	0x00000000


	//----- nvinfo : EIATTR_MIN_STACK_SIZE
	.align		4
.L_292:
        /*069c*/ 	.byte	0x04, 0x12
        /*069e*/ 	.short	(.L_294 - .L_293)
	.align		4
.L_293:
        /*06a0*/ 	.word	index@(_ZN7cutlass13device_kernelIN5flash19enable_sm80_to_sm89INS1_16FlashAttnBwdSm80INS1_25CollectiveMainloopBwdSm80ILi2ELi2EN4cute5tupleIJNS5_1CILi128EEES8_NS7_ILi64EEEEEENS_6half_tEfNS_4arch4Sm80ELb0ELb0ELb1ELb1ELb0ELb0ELb0ELb0ELi2ELi4ELi4ELi4ELb0EEENS1_24CollectiveEpilogueBwdGQAISA_fSD_Li256ELb1ELb0EEENS1_19SingleTileSchedulerILb1ELb0ELb0ELi128EEEEEEEEEvNT_6ParamsE)
        /*06a4*/ 	.word	0x00000000


	//----- nvinfo : EIATTR_MIN_STACK_SIZE
	.align		4
.L_294:
        /*06a8*/ 	.byte	0x04, 0x12
        /*06aa*/ 	.short	(.L_296 - .L_295)
	.align		4
.L_295:
        /*06ac*/ 	.word	index@(_ZN7cutlass13device_kernelIN5flash19enable_sm80_to_sm89INS1_16FlashAttnBwdSm80INS1_25CollectiveMainloopBwdSm80ILi2ELi2EN4cute5tupleIJNS5_1CILi128EEES8_NS7_ILi64EEEEEENS_6half_tEfNS_4arch4Sm80ELb0ELb0ELb1ELb1ELb1ELb0ELb0ELb0ELi2ELi4ELi4ELi4ELb0EEENS1_24CollectiveEpilogueBwdGQAISA_fSD_Li256ELb1ELb1EEENS1_19SingleTileSchedulerILb1ELb0ELb0ELi128EEEEEEEEEvNT_6ParamsE)
        /*06b0*/ 	.word	0x00000000


	//----- nvinfo : EIATTR_MIN_STACK_SIZE
	.align		4
.L_296:
        /*06b4*/ 	.byte	0x04, 0x12
        /*06b6*/ 	.short	(.L_298 - .L_297)
	.align		4
.L_297:
        /*06b8*/ 	.word	index@(_ZN7cutlass13device_kernelIN5flash19enable_sm80_to_sm89INS1_16FlashAttnBwdSm80INS1_25CollectiveMainloopBwdSm80ILi2ELi2EN4cute5tupleIJNS5_1CILi128EEES8_NS7_ILi64EEEEEENS_6half_tEfNS_4arch4Sm80ELb0ELb1ELb1ELb0ELb0ELb0ELb0ELb0ELi2ELi4ELi4ELi4ELb0EEENS1_21CollectiveEpilogueBwdISA_SB_SD_Li256ELb0ELb0ELi2EEENS1_19SingleTileSchedulerILb0ELb0ELb0ELi128EEEEEEEEEvNT_6ParamsE)
        /*06bc*/ 	.word	0x00000000


	//----- nvinfo : EIATTR_MIN_STACK_SIZE
	.align		4
.L_298:
        /*06c0*/ 	.byte	0x04, 0x12
        /*06c2*/ 	.short	(.L_300 - .L_299)
	.align		4
.L_299:
        /*06c4*/ 	.word	index@(_ZN7cutlass13device_kernelIN5flash19enable_sm80_to_sm89INS1_16FlashAttnBwdSm80INS1_25CollectiveMainloopBwdSm80ILi2ELi2EN4cute5tupleIJNS5_1CILi128EEES8_NS7_ILi64EEEEEENS_6half_tEfNS_4arch4Sm80ELb0ELb1ELb1ELb0ELb1ELb0ELb0ELb0ELi2ELi4ELi4ELi4ELb0EEENS1_21CollectiveEpilogueBwdISA_SB_SD_Li256ELb0ELb0ELi2EEENS1_19SingleTileSchedulerILb0ELb0ELb0ELi128EEEEEEEEEvNT_6ParamsE)
        /*06c8*/ 	.word	0x00000000


	//----- nvinfo : EIATTR_MIN_STACK_SIZE
	.align		4
.L_300:
        /*06cc*/ 	.byte	0x04, 0x12
        /*06ce*/ 	.short	(.L_302 - .L_301)
	.align		4
.L_301:
        /*06d0*/ 	.word	index@(_ZN7cutlass13device_kernelIN5flash19enable_sm80_to_sm89INS1_16FlashAttnBwdSm80INS1_25CollectiveMainloopBwdSm80ILi2ELi2EN4cute5tupleIJNS5_1CILi128EEES8_NS7_ILi64EEEEEENS_6half_tEfNS_4arch4Sm80ELb0ELb1ELb1ELb0ELb0ELb0ELb0ELb0ELi2ELi4ELi4ELi4ELb0EEENS1_24CollectiveEpilogueBwdGQAISA_fSD_Li256ELb0ELb0EEENS1_19SingleTileSchedulerILb0ELb0ELb0ELi128EEEEEEEEEvNT_6ParamsE)
        /*06d4*/ 	.word	0x00000000


	//----- nvinfo : EIATTR_MIN_STACK_SIZE
	.align		4
.L_302:
        /*06d8*/ 	.byte	0x04, 0x12
        /*06da*/ 	.short	(.L_304 - .L_303)
	.align		4
.L_303:
        /*06dc*/ 	.word	index@(_ZN7cutlass13device_kernelIN5flash19enable_sm80_to_sm89INS1_16FlashAttnBwdSm80INS1_25CollectiveMainloopBwdSm80ILi2ELi2EN4cute5tupleIJNS5_1CILi128EEES8_NS7_ILi64EEEEEENS_6half_tEfNS_4arch4Sm80ELb0ELb1ELb1ELb0ELb1ELb0ELb0ELb0ELi2ELi4ELi4ELi4ELb0EEENS1_24CollectiveEpilogueBwdGQAISA_fSD_Li256ELb0ELb1EEENS1_19SingleTileSchedulerILb0ELb0ELb0ELi128EEEEEEEEEvNT_6ParamsE)
        /*06e0*/ 	.word	0x00000000


	//----- nvinfo : EIATTR_MIN_STACK_SIZE
	.align		4
.L_304:
        /*06e4*/ 	.byte	0x04, 0x12
        /*06e6*/ 	.short	(.L_306 - .L_305)
	.align		4
.L_305:
        /*06e8*/ 	.word	index@(_ZN7cutlass13device_kernelIN5flash19enable_sm80_to_sm89INS1_16FlashAttnBwdSm80INS1_25CollectiveMainloopBwdSm80ILi2ELi2EN4cute5tupleIJNS5_1CILi128EEES8_NS7_ILi64EEEEEENS_6half_tEfNS_4arch4Sm80ELb0ELb1ELb1ELb1ELb0ELb0ELb0ELb0ELi2ELi4ELi4ELi4ELb0EEENS1_21CollectiveEpilogueBwdISA_SB_SD_Li256ELb1ELb0ELi2EEENS1_19SingleTileSchedulerILb1ELb0ELb0ELi128EEEEEEEEEvNT_6ParamsE)
        /*06ec*/ 	.word	0x00000000


	//----- nvinfo : EIATTR_MIN_STACK_SIZE
	.align		4
.L_306:
        /*06f0*/ 	.byte	0x04, 0x12
        /*06f2*/ 	.short	(.L_308 - .L_307)
	.align		4
.L_307:
        /*06f4*/ 	.word	index@(_ZN7cutlass13device_kernelIN5flash19enable_sm80_to_sm89INS1_16FlashAttnBwdSm80INS1_25CollectiveMainloopBwdSm80ILi2ELi2EN4cute5tupleIJNS5_1CILi128EEES8_NS7_ILi64EEEEEENS_6half_tEfNS_4arch4Sm80ELb0ELb1ELb1ELb1ELb1ELb0ELb0ELb0ELi2ELi4ELi4ELi4ELb0EEENS1_21CollectiveEpilogueBwdISA_SB_SD_Li256ELb1ELb0ELi2EEENS1_19SingleTileSchedulerILb1ELb0ELb0ELi128EEEEEEEEEvNT_6ParamsE)
        /*06f8*/ 	.word	0x00000000


	//----- nvinfo : EIATTR_MIN_STACK_SIZE
	.align		4
.L_308:
        /*06fc*/ 	.byte	0x04, 0x12
        /*06fe*/ 	.short	(.L_310 - .L_309)
	.align		4
.L_309:
        /*0700*/ 	.word	index@(_ZN7cutlass13device_kernelIN5flash19enable_sm80_to_sm89INS1_16FlashAttnBwdSm80INS1_25CollectiveMainloopBwdSm80ILi2ELi2EN4cute5tupleIJNS5_1CILi128EEES8_NS7_ILi64EEEEEENS_6half_tEfNS_4arch4Sm80ELb0ELb1ELb1ELb1ELb0ELb0ELb0ELb0ELi2ELi4ELi4ELi4ELb0EEENS1_24CollectiveEpilogueBwdGQAISA_fSD_Li256ELb1ELb0EEENS1_19SingleTileSchedulerILb1ELb0ELb0ELi128EEEEEEEEEvNT_6ParamsE)
        /*0704*/ 	.word	0x00000000


	//----- nvinfo : EIATTR_MIN_STACK_SIZE
	.align		4
.L_310:
        /*0708*/ 	.byte	0x04, 0x12
        /*070a*/ 	.short	(.L_312 - .L_311)
	.align		4
.L_311:
        /*070c*/ 	.word	index@(_ZN7cutlass13device_kernelIN5flash19enable_sm80_to_sm89INS1_16FlashAttnBwdSm80INS1_25CollectiveMainloopBwdSm80ILi2ELi2EN4cute5tupleIJNS5_1CILi128EEES8_NS7_ILi64EEEEEENS_6half_tEfNS_4arch4Sm80ELb0ELb1ELb1ELb1ELb1ELb0ELb0ELb0ELi2ELi4ELi4ELi4ELb0EEENS1_24CollectiveEpilogueBwdGQAISA_fSD_Li256ELb1ELb1EEENS1_19SingleTileSchedulerILb1ELb0ELb0ELi128EEEEEEEEEvNT_6ParamsE)
        /*0710*/ 	.word	0x00000000


	//----- nvinfo : EIATTR_MIN_STACK_SIZE
	.align		4
.L_312:
        /*0714*/ 	.byte	0x04, 0x12
        /*0716*/ 	.short	(.L_314 - .L_313)
	.align		4
.L_313:
        /*0718*/ 	.word	index@(_ZN7cutlass13device_kernelIN5flash19enable_sm80_to_sm89INS1_16FlashAttnBwdSm80INS1_25CollectiveMainloopBwdSm80ILi2ELi2EN4cute5tupleIJNS5_1CILi128EEES8_NS7_ILi64EEEEEENS_6half_tEfNS_4arch4Sm80ELb1ELb0ELb1ELb0ELb0ELb0ELb0ELb0ELi2ELi4ELi4ELi4ELb0EEENS1_21CollectiveEpilogueBwdISA_SB_SD_Li256ELb0ELb0ELi2EEENS1_25SingleTileBwdLPTSchedulerILb0ELi128ELb0EEEEEEEEEvNT_6ParamsE)
        /*071c*/ 	.word	0x00000000


	//----- nvinfo : EIATTR_MIN_STACK_SIZE
	.align		4
.L_314:
        /*0720*/ 	.byte	0x04, 0x12
        /*0722*/ 	.short	(.L_316 - .L_315)
	.align		4
.L_315:
        /*0724*/ 	.word	index@(_ZN7cutlass13device_kernelIN5flash19enable_sm80_to_sm89INS1_16FlashAttnBwdSm80INS1_25CollectiveMainloopBwdSm80ILi2ELi2EN4cute5tupleIJNS5_1CILi128EEES8_NS7_ILi64EEEEEENS_6half_tEfNS_4arch4Sm80ELb1ELb0ELb1ELb0ELb1ELb0ELb0ELb0ELi2ELi4ELi4ELi4ELb0EEENS1_21CollectiveEpilogueBwdISA_SB_SD_Li256ELb0ELb0ELi2EEENS1_25SingleTileBwdLPTSchedulerILb0ELi128ELb1EEEEEEEEEvNT_6ParamsE)
        /*0728*/ 	.word	0x00000000


	//----- nvinfo : EIATTR_MIN_STACK_SIZE
	.align		4
.L_316:
        /*072c*/ 	.byte	0x04, 0x12
        /*072e*/ 	.short	(.L_318 - .L_317)
	.align		4
.L_317:
        /*0730*/ 	.word	index@(_ZN7cutlass13device_kernelIN5flash19enable_sm80_to_sm89INS1_16FlashAttnBwdSm80INS1_25CollectiveMainloopBwdSm80ILi2ELi2EN4cute5tupleIJNS5_1CILi128EEES8_NS7_ILi64EEEEEENS_6half_tEfNS_4arch4Sm80ELb1ELb0ELb1ELb0ELb0ELb0ELb0ELb0ELi2ELi4ELi4ELi4ELb0EEENS1_24CollectiveEpilogueBwdGQAISA_fSD_Li256ELb0ELb0EEENS1_25SingleTileBwdLPTSchedulerILb0ELi128ELb0EEEEEEEEEvNT_6ParamsE)
        /*0734*/ 	.word	0x00000000


	//----- nvinfo : EIATTR_MIN_STACK_SIZE
	.align		4
.L_318:
        /*0738*/ 	.byte	0x04, 0x12
        /*073a*/ 	.short	(.L_320 - .L_319)
	.align		4
.L_319:
        /*073c*/ 	.word	index@(_ZN7cutlass13device_kernelIN5flash19enable_sm80_to_sm89INS1_16FlashAttnBwdSm80INS1_25CollectiveMainloopBwdSm80ILi2ELi2EN4cute5tupleIJNS5_1CILi128EEES8_NS7_ILi64EEEEEENS_6half_tEfNS_4arch4Sm80ELb1ELb0ELb1ELb0ELb1ELb0ELb0ELb0ELi2ELi4ELi4ELi4ELb0EEENS1_24CollectiveEpilogueBwdGQAISA_fSD_Li256ELb0ELb1EEENS1_25SingleTileBwdLPTSchedulerILb0ELi128ELb1EEEEEEEEEvNT_6ParamsE)
        /*0740*/ 	.word	0x00000000


	//----- nvinfo : EIATTR_MIN_STACK_SIZE
	.align		4
.L_320:
        /*0744*/ 	.byte	0x04, 0x12
        /*0746*/ 	.short	(.L_322 - .L_321)
	.align		4
.L_321:
        /*0748*/ 	.word	index@(_ZN7cutlass13device_kernelIN5flash22FlashAttnBwdPreprocessIN4cute5tupleIJNS3_1CILi128EEENS5_ILi64EEEEEENS_6half_tEfNS_4arch4Sm80ELb1ELb0EEEEEvNT_6ParamsE)
        /*074c*/ 	.word	0x00000000


	//----- nvinfo : EIATTR_MIN_STACK_SIZE
	.align		4
.L_322:
        /*0750*/ 	.byte	0x04, 0x12
        /*0752*/ 	.short	(.L_324 - .L_323)
	.align		4
.L_323:
        /*0754*/ 	.word	index@(_ZN7cutlass13device_kernelIN5flash19enable_sm80_to_sm89INS1_16FlashAttnBwdSm80INS1_25CollectiveMainloopBwdSm80ILi2ELi2EN4cute5tupleIJNS5_1CILi128EEES8_NS7_ILi64EEEEEENS_6half_tEfNS_4arch4Sm80ELb1ELb0ELb1ELb1ELb0ELb0ELb0ELb0ELi2ELi4ELi4ELi4ELb0EEENS1_21CollectiveEpilogueBwdISA_SB_SD_Li256ELb1ELb0ELi2EEENS1_25SingleTileBwdLPTSchedulerILb1ELi128ELb0EEEEEEEEEvNT_6ParamsE)
        /*0758*/ 	.word	0x00000000


	//----- nvinfo : EIATTR_MIN_STACK_SIZE
	.align		4
.L_324:
        /*075c*/ 	.byte	0x04, 0x12
        /*075e*/ 	.short	(.L_326 - .L_325)
	.align		4
.L_325:
        /*0760*/ 	.word	index@(_ZN7cutlass13device_kernelIN5flash19enable_sm80_to_sm89INS1_16FlashAttnBwdSm80INS1_25CollectiveMainloopBwdSm80ILi2ELi2EN4cute5tupleIJNS5_1CILi128EEES8_NS7_ILi64EEEEEENS_6half_tEfNS_4arch4Sm80ELb1ELb0ELb1ELb1ELb1ELb0ELb0ELb0ELi2ELi4ELi4ELi4ELb0EEENS1_21CollectiveEpilogueBwdISA_SB_SD_Li256ELb1ELb0ELi2EEENS1_25SingleTileBwdLPTSchedulerILb1ELi128ELb1EEEEEEEEEvNT_6ParamsE)
        /*0764*/ 	.word	0x00000000


	//----- nvinfo : EIATTR_MIN_STACK_SIZE
	.align		4
.L_326:
        /*0768*/ 	.byte	0x04, 0x12
        /*076a*/ 	.short	(.L_328 - .L_327)
	.align		4
.L_327:
        /*076c*/ 	.word	index@(_ZN7cutlass13device_kernelIN5flash19enable_sm80_to_sm89INS1_16FlashAttnBwdSm80INS1_25CollectiveMainloopBwdSm80ILi2ELi2EN4cute5tupleIJNS5_1CILi128EEES8_NS7_ILi64EEEEEENS_6half_tEfNS_4arch4Sm80ELb1ELb0ELb1ELb1ELb0ELb0ELb0ELb0ELi2ELi4ELi4ELi4ELb0EEENS1_24CollectiveEpilogueBwdGQAISA_fSD_Li256ELb1ELb0EEENS1_25SingleTileBwdLPTSchedulerILb1ELi128ELb0EEEEEEEEEvNT_6ParamsE)
        /*0770*/ 	.word	0x00000000


	//----- nvinfo : EIATTR_MIN_STACK_SIZE
	.align		4
.L_328:
        /*0774*/ 	.byte	0x04, 0x12
        /*0776*/ 	.short	(.L_330 - .L_329)
	.align		4
.L_329:
        /*0778*/ 	.word	index@(_ZN7cutlass13device_kernelIN5flash32FlashAttnBwdPostprocessConvertdQIN4cute5tupleIJNS3_1CILi128EEENS5_ILi64EEEEEENS_6half_tEfNS_4arch4Sm80ELi256ENS3_8TiledMMAINS3_8MMA_AtomIJNS3_28SM80_16x8x16_F32F16F16F32_TNEEEENS3_6LayoutINS4_IJNS5_ILi4EEENS5_ILi2EEENS5_ILi1EEEEEENS4_IJSJ_SH_NS5_ILi0EEEEEEEENS4_IJS7_NS5_ILi32EEENS5_ILi16EEEEEEEELb0EEEEEvNT_6ParamsE)
        /*077c*/ 	.word	0x00000000


	//----- nvinfo : EIATTR_MIN_STACK_SIZE
	.align		4
.L_330:
        /*0780*/ 	.byte	0x04, 0x12
        /*0782*/ 	.short	(.L_332 - .L_331)
	.align		4
.L_331:
        /*0784*/ 	.word	index@(_ZN7cutlass13device_kernelIN5flash19enable_sm80_to_sm89INS1_16FlashAttnBwdSm80INS1_25CollectiveMainloopBwdSm80ILi2ELi2EN4cute5tupleIJNS5_1CILi128EEES8_NS7_ILi64EEEEEENS_6half_tEfNS_4arch4Sm80ELb1ELb0ELb1ELb1ELb1ELb0ELb0ELb0ELi2ELi4ELi4ELi4ELb0EEENS1_24CollectiveEpilogueBwdGQAISA_fSD_Li256ELb1ELb1EEENS1_25SingleTileBwdLPTSchedulerILb1ELi128ELb1EEEEEEEEEvNT_6ParamsE)
        /*0788*/ 	.word	0x00000000


	//----- nvinfo : EIATTR_MIN_STACK_SIZE
	.align		4
.L_332:
        /*078c*/ 	.byte	0x04, 0x12
        /*078e*/ 	.short	(.L_334 - .L_333)
	.align		4
.L_333:
        /*0790*/ 	.word	index@(_ZN7cutlass13device_kernelIN5flash22FlashAttnBwdPreprocessIN4cute5tupleIJNS3_1CILi128EEENS5_ILi64EEEEEENS_6half_tEfNS_4arch4Sm80ELb1ELb1EEEEEvNT_6ParamsE)
        /*0794*/ 	.word	0x00000000
.L_334:


//--------------------- .nv.compat                --------------------------
	.section	.nv.compat,"",@"SHT_CUDA_COMPAT_INFO"
	.align	4
        /*0000*/ 	.byte	0x02, 0x09, 0x01, 0x00, 0x02, 0x02, 0x01, 0x00, 0x02, 0x05, 0x05, 0x00, 0x03, 0x07, 0x01, 0x01
        /*0010*/ 	.byte	0x02, 0x03, 0x00, 0x00, 0x02, 0x06, 0x01, 0x00, 0x04, 0x0b, 0x08, 0x00, 0x00, 0x00, 0x00, 0x00
        /*0020*/ 	.byte	0x00, 0x00, 0x00, 0x00


//--------------------- .nv.info._ZN7cutlass13device_kernelIN5flash19enable_sm80_to_sm89INS1_16FlashAttnBwdSm80INS1_25CollectiveMainloopBwdSm80ILi2ELi2EN4cute5tupleIJNS5_1CILi64EEENS7_ILi128EEES8_EEENS_6half_tEfNS_4arch4Sm80ELb0ELb0ELb1ELb0ELb0ELb0ELb0ELb0ELi2ELi2ELi4ELi2ELb1EEENS1_21CollectiveEpilogueBwdISA_SB_SD_Li256ELb0ELb0ELi2EEENS1_19SingleTileSchedulerILb0ELb0ELb0ELi128EEEEEEEEEvNT_6ParamsE --------------------------
	.section	.nv.info._ZN7cutlass13device_kernelIN5flash19enable_sm80_to_sm89INS1_16FlashAttnBwdSm80INS1_25CollectiveMainloopBwdSm80ILi2ELi2EN4cute5tupleIJNS5_1CILi64EEENS7_ILi128EEES8_EEENS_6half_tEfNS_4arch4Sm80ELb0ELb0ELb1ELb0ELb0ELb0ELb0ELb0ELi2ELi2ELi4ELi2ELb1EEENS1_21CollectiveEpilogueBwdISA_SB_SD_Li256ELb0ELb0ELi2EEENS1_19SingleTileSchedulerILb0ELb0ELb0ELi128EEEEEEEEEvNT_6ParamsE,"",@"SHT_CUDA_INFO"
	.sectionflags	@""
	.align	4


	//----- nvinfo : EIATTR_CUDA_API_VERSION
	.align		4
        /*0000*/ 	.byte	0x04, 0x37
        /*0002*/ 	.short	(.L_336 - .L_335)
.L_335:
        /*0004*/ 	.word	0x00000082


	//----- nvinfo : EIATTR_KPARAM_INFO
	.align		4
.L_336:
        /*0008*/ 	.byte	0x04, 0x17
        /*000a*/ 	.short	(.L_338 - .L_337)
.L_337:
        /*000c*/ 	.word	0x00000000
        /*0010*/ 	.short	0x0000
        /*0012*/ 	.short	0x0000
        /*0014*/ 	.byte	0x00, 0xf0, 0xc1, 0x09


	//----- nvinfo : EIATTR_SPARSE_MMA_MASK
	.align		4
.L_338:
        /*0018*/ 	.byte	0x03, 0x50
        /*001a*/ 	.short	0x0000


	//----- nvinfo : EIATTR_MAXREG_COUNT
	.align		4
        /*001c*/ 	.byte	0x03, 0x1b
        /*001e*/ 	.short	0x00ff


	//----- nvinfo : EIATTR_MERCURY_ISA_VERSION
	.align		4
        /*0020*/ 	.byte	0x03, 0x5f
        /*0022*/ 	.short	0x0101


	//----- nvinfo : EIATTR_EXIT_INSTR_OFFSETS
	.align		4
        /*0024*/ 	.byte	0x04, 0x1c
        /*0026*/ 	.short	(.L_340 - .L_339)


	//   ....[0]....
.L_339:
        /*0028*/ 	.word	0x00000010


	//----- nvinfo : EIATTR_MAX_THREADS
	.align		4
.L_340:
        /*002c*/ 	.byte	0x04, 0x05
        /*002e*/ 	.short	(.L_342 - .L_341)
.L_341:
        /*0030*/ 	.word	0x00000100
        /*0034*/ 	.word	0x00000001
        /*0038*/ 	.word	0x00000001


	//----- nvinfo : EIATTR_CBANK_PARAM_SIZE
	.align		4
.L_342:
        /*003c*/ 	.byte	0x03, 0x19
        /*003e*/ 	.short	0x0270


	//----- nvinfo : EIATTR_PARAM_CBANK
	.align		4
        /*0040*/ 	.byte	0x04, 0x0a
        /*0042*/ 	.short	(.L_344 - .L_343)
	.align		4
.L_343:
        /*0044*/ 	.word	index@(.nv.constant0._ZN7cutlass13device_kernelIN5flash19enable_sm80_to_sm89INS1_16FlashAttnBwdSm80INS1_25CollectiveMainloopBwdSm80ILi2ELi2EN4cute5tupleIJNS5_1CILi64EEENS7_ILi128EEES8_EEENS_6half_tEfNS_4arch4Sm80ELb0ELb0ELb1ELb0ELb0ELb0ELb0ELb0ELi2ELi2ELi4ELi2ELb1EEENS1_21CollectiveEpilogueBwdISA_SB_SD_Li256ELb0ELb0ELi2EEENS1_19SingleTileSchedulerILb0ELb0ELb0ELi128EEEEEEEEEvNT_6ParamsE)
        /*0048*/ 	.short	0x0210
        /*004a*/ 	.short	0x0270


	//----- nvinfo : EIATTR_SW_WAR
	.align		4
.L_344:
        /*004c*/ 	.byte	0x04, 0x36
        /*004e*/ 	.short	(.L_346 - .L_345)
.L_345:
        /*0050*/ 	.word	0x00000008
.L_346:


//--------------------- .nv.info._ZN7cutlass13device_kernelIN5flash19enable_sm80_to_sm89INS1_16FlashAttnBwdSm80INS1_25CollectiveMainloopBwdSm80ILi2ELi2EN4cute5tupleIJNS5_1CILi64EEENS7_ILi128EEES8_EEENS_6half_tEfNS_4arch4Sm80ELb0ELb0ELb1ELb0ELb1ELb0ELb0ELb0ELi2ELi2ELi4ELi2ELb1EEENS1_21CollectiveEpilogueBwdISA_SB_SD_Li256ELb0ELb0ELi2EEENS1_19SingleTileSchedulerILb0ELb0ELb0ELi128EEEEEEEEEvNT_6ParamsE --------------------------
	.section	.nv.info._ZN7cutlass13device_kernelIN5flash19enable_sm80_to_sm89INS1_16FlashAttnBwdSm80INS1_25CollectiveMainloopBwdSm80ILi2ELi2EN4cute5tupleIJNS5_1CILi64EEENS7_ILi128EEES8_EEENS_6half_tEfNS_4arch4Sm80ELb0ELb0ELb1ELb0ELb1ELb0ELb0ELb0ELi2ELi2ELi4ELi2ELb1EEENS1_21CollectiveEpilogueBwdISA_SB_SD_Li256ELb0ELb0ELi2EEENS1_19SingleTileSchedulerILb0ELb0ELb0ELi128EEEEEEEEEvNT_6ParamsE,"",@"SHT_CUDA_INFO"
	.sectionflags	@""
	.align	4


	//----- nvinfo : EIATTR_CUDA_API_VERSION
	.align		4
        /*0000*/ 	.byte	0x04, 0x37
        /*0002*/ 	.short	(.L_348 - .L_347)
.L_347:
        /*0004*/ 	.word	0x00000082


	//----- nvinfo : EIATTR_KPARAM_INFO
	.align		4
.L_348:
        /*0008*/ 	.byte	0x04, 0x17
        /*000a*/ 	.short	(.L_350 - .L_349)
.L_349:
        /*000c*/ 	.word	0x00000000
        /*0010*/ 	.short	0x0000
        /*0012*/ 	.short	0x0000
        /*0014*/ 	.byte	0x00, 0xf0, 0xc1, 0x09


	//----- nvinfo : EIATTR_SPARSE_MMA_MASK
	.align		4
.L_350:
        /*0018*/ 	.byte	0x03, 0x50
        /*001a*/ 	.short	0x0000


	//----- nvinfo : EIATTR_MAXREG_COUNT
	.align		4
        /*001c*/ 	.byte	0x03, 0x1b
        /*001e*/ 	.short	0x00ff


	//----- nvinfo : EIATTR_MERCURY_ISA_VERSION
	.align		4
        /*0020*/ 	.byte	0x03, 0x5f
        /*0022*/ 	.short	0x0101


	//----- nvinfo : EIATTR_EXIT_INSTR_OFFSETS
	.align		4
        /*0024*/ 	.byte	0x04, 0x1c
        /*0026*/ 	.short	(.L_352 - .L_351)


	//   ....[0]....
.L_351:
        /*0028*/ 	.word	0x00000010


	//----- nvinfo : EIATTR_MAX_THREADS
	.align		4
.L_352:
        /*002c*/ 	.byte	0x04, 0x05
        /*002e*/ 	.short	(.L_354 - .L_353)
.L_353:
        /*0030*/ 	.word	0x00000100
        /*0034*/ 	.word	0x00000001
        /*0038*/ 	.word	0x00000001


	//----- nvinfo : EIATTR_CBANK_PARAM_SIZE
	.align		4
.L_354:
        /*003c*/ 	.byte	0x03, 0x19
        /*003e*/ 	.short	0x0270


	//----- nvinfo : EIATTR_PARAM_CBANK
	.align		4
        /*0040*/ 	.byte	0x04, 0x0a
        /*0042*/ 	.short	(.L_356 - .L_355)
	.align		4
.L_355:
        /*0044*/ 	.word	index@(.nv.constant0._ZN7cutlass13device_kernelIN5flash19enable_sm80_to_sm89INS1_16FlashAttnBwdSm80INS1_25CollectiveMainloopBwdSm80ILi2ELi2EN4cute5tupleIJNS5_1CILi64EEENS7_ILi128EEES8_EEENS_6half_tEfNS_4arch4Sm80ELb0ELb0ELb1ELb0ELb1ELb0ELb0ELb0ELi2ELi2ELi4ELi2ELb1EEENS1_21CollectiveEpilogueBwdISA_SB_SD_Li256ELb0ELb0ELi2EEENS1_19SingleTileSchedulerILb0ELb0ELb0ELi128EEEEEEEEEvNT_6ParamsE)
        /*0048*/ 	.short	0x0210
        /*004a*/ 	.short	0x0270


	//----- nvinfo : EIATTR_SW_WAR
	.align		4
.L_356:
        /*004c*/ 	.byte	0x04, 0x36
        /*004e*/ 	.short	(.L_358 - .L_357)
.L_357:
        /*0050*/ 	.word	0x00000008
.L_358:


//--------------------- .nv.info._ZN7cutlass13device_kernelIN5flash19enable_sm80_to_sm89INS1_16FlashAttnBwdSm80INS1_25CollectiveMainloopBwdSm80ILi2ELi2EN4cute5tupleIJNS5_1CILi64EEENS7_ILi128EEES8_EEENS_6half_tEfNS_4arch4Sm80ELb0ELb0ELb1ELb0ELb0ELb0ELb0ELb0ELi2ELi2ELi4ELi2ELb1EEENS1_24CollectiveEpilogueBwdGQAISA_fSD_Li256ELb0ELb0EEENS1_19SingleTileSchedulerILb0ELb0ELb0ELi128EEEEEEEEEvNT_6ParamsE --------------------------
	.section	.nv.info._ZN7cutlass13device_kernelIN5flash19enable_sm80_to_sm89INS1_16FlashAttnBwdSm80INS1_25CollectiveMainloopBwdSm80ILi2ELi2EN4cute5tupleIJNS5_1CILi64EEENS7_ILi128EEES8_EEENS_6half_tEfNS_4arch4Sm80ELb0ELb0ELb1ELb0ELb0ELb0ELb0ELb0ELi2ELi2ELi4ELi2ELb1EEENS1_24CollectiveEpilogueBwdGQAISA_fSD_Li256ELb0ELb0EEENS1_19SingleTileSchedulerILb0ELb0ELb0ELi128EEEEEEEEEvNT_6ParamsE,"",@"SHT_CUDA_INFO"
	.sectionflags	@""
	.align	4


	//----- nvinfo : EIATTR_CUDA_API_VERSION
	.align		4
        /*0000*/ 	.byte	0x04, 0x37
        /*0002*/ 	.short	(.L_360 - .L_359)
.L_359:
        /*0004*/ 	.word	0x00000082


	//----- nvinfo : EIATTR_KPARAM_INFO
	.align		4
.L_360:
        /*0008*/ 	.byte	0x04, 0x17
        /*000a*/ 	.short	(.L_362 - .L_361)
.L_361:
        /*000c*/ 	.word	0x00000000
        /*0010*/ 	.short	0x0000
        /*0012*/ 	.short	0x0000
        /*0014*/ 	.byte	0x00, 0xf0, 0xe1, 0x09


	//----- nvinfo : EIATTR_SPARSE_MMA_MASK
	.align		4
.L_362:
        /*0018*/ 	.byte	0x03, 0x50
        /*001a*/ 	.short	0x0000


	//----- nvinfo : EIATTR_MAXREG_COUNT
	.align		4
        /*001c*/ 	.byte	0x03, 0x1b
        /*001e*/ 	.short	0x00ff


	//----- nvinfo : EIATTR_MERCURY_ISA_VERSION
	.align		4
        /*0020*/ 	.byte	0x03, 0x5f
        /*0022*/ 	.short	0x0101


	//----- nvinfo : EIATTR_EXIT_INSTR_OFFSETS
	.align		4
        /*0024*/ 	.byte	0x04, 0x1c
        /*0026*/ 	.short	(.L_364 - .L_363)


	//   ....[0]....
.L_363:
        /*0028*/ 	.word	0x00000010


	//----- nvinfo : EIATTR_MAX_THREADS
	.align		4
.L_364:
        /*002c*/ 	.byte	0x04, 0x05
        /*002e*/ 	.short	(.L_366 - .L_365)
.L_365:
        /*0030*/ 	.word	0x00000100
        /*0034*/ 	.word	0x00000001
        /*0038*/ 	.word	0x00000001


	//----- nvinfo : EIATTR_CBANK_PARAM_SIZE
	.align		4
.L_366:
        /*003c*/ 	.byte	0x03, 0x19
        /*003e*/ 	.short	0x0278


	//----- nvinfo : EIATTR_PARAM_CBANK
	.align		4
        /*0040*/ 	.byte	0x04, 0x0a
        /*0042*/ 	.short	(.L_368 - .L_367)
	.align		4
.L_367:
        /*0044*/ 	.word	index@(.nv.constant0._ZN7cutlass13device_kernelIN5flash19enable_sm80_to_sm89INS1_16FlashAttnBwdSm80INS1_25CollectiveMainloopBwdSm80ILi2ELi2EN4cute5tupleIJNS5_1CILi64EEENS7_ILi128EEES8_EEENS_6half_tEfNS_4arch4Sm80ELb0ELb0ELb1ELb0ELb0ELb0ELb0ELb0ELi2ELi2ELi4ELi2ELb1EEENS1_24CollectiveEpilogueBwdGQAISA_fSD_Li256ELb0ELb0EEENS1_19SingleTileSchedulerILb0ELb0ELb0ELi128EEEEEEEEEvNT_6ParamsE)
        /*0048*/ 	.short	0x0210
        /*004a*/ 	.short	0x0278


	//----- nvinfo : EIATTR_SW_WAR
	.align		4
.L_368:
        /*004c*/ 	.byte	0x04, 0x36
        /*004e*/ 	.short	(.L_370 - .L_369)
.L_369:
        /*0050*/ 	.word	0x00000008
.L_370:


//--------------------- .nv.info._ZN7cutlass13device_kernelIN5flash19enable_sm80_to_sm89INS1_16FlashAttnBwdSm80INS1_25CollectiveMainloopBwdSm80ILi2ELi2EN4cute5tupleIJNS5_1CILi64EEENS7_ILi128EEES8_EEENS_6half_tEfNS_4arch4Sm80ELb0ELb0ELb1ELb0ELb1ELb0ELb0ELb0ELi2ELi2ELi4ELi2ELb1EEENS1_24CollectiveEpilogueBwdGQAISA_fSD_Li256ELb0ELb1EEENS1_19SingleTileSchedulerILb0ELb0ELb0ELi128EEEEEEEEEvNT_6ParamsE --------------------------
	.section	.nv.info._ZN7cutlass13device_kernelIN5flash19enable_sm80_to_sm89INS1_16FlashAttnBwdSm80INS1_25CollectiveMainloopBwdSm80ILi2ELi2EN4cute5tupleIJNS5_1CILi64EEENS7_ILi128EEES8_EEENS_6half_tEfNS_4arch4Sm80ELb0ELb0ELb1ELb0ELb1ELb0ELb0ELb0ELi2ELi2ELi4ELi2ELb1EEENS1_24CollectiveEpilogueBwdGQAISA_fSD_Li256ELb0ELb1EEENS1_19SingleTileSchedulerILb0ELb0ELb0ELi128EEEEEEEEEvNT_6ParamsE,"",@"SHT_CUDA_INFO"
	.sectionflags	@""
	.align	4


	//----- nvinfo : EIATTR_CUDA_API_VERSION
	.align		4
        /*0000*/ 	.byte	0x04, 0x37
        /*0002*/ 	.short	(.L_372 - .L_371)
.L_371:
        /*0004*/ 	.word	0x00000082


	//----- nvinfo : EIATTR_KPARAM_INFO
	.align		4
.L_372:
        /*0008*/ 	.byte	0x04, 0x17
        /*000a*/ 	.short	(.L_374 - .L_373)
.L_373:
        /*000c*/ 	.word	0x00000000
        /*0010*/ 	.short	0x0000
        /*0012*/ 	.short	0x0000
        /*0014*/ 	.byte	0x00, 0xf0, 0xe1, 0x09


	//----- nvinfo : EIATTR_SPARSE_MMA_MASK
	.align		4
.L_374:
        /*0018*/ 	.byte	0x03, 0x50
        /*001a*/ 	.short	0x0000


	//----- nvinfo : EIATTR_MAXREG_COUNT
	.align		4
        /*001c*/ 	.byte	0x03, 0x1b
        /*001e*/ 	.short	0x00ff


	//----- nvinfo : EIATTR_MERCURY_ISA_VERSION
	.align		4
        /*0020*/ 	.byte	0x03, 0x5f
        /*0022*/ 	.short	0x0101


	//----- nvinfo : EIATTR_EXIT_INSTR_OFFSETS
	.align		4
        /*0024*/ 	.byte	0x04, 0x1c
        /*0026*/ 	.short	(.L_376 - .L_375)


	//   ....[0]....
.L_375:
        /*0028*/ 	.word	0x00000010


	//----- nvinfo : EIATTR_MAX_THREADS
	.align		4
.L_376:
        /*002c*/ 	.byte	0x04, 0x05
        /*002e*/ 	.short	(.L_378 - .L_377)
.L_377:
        /*0030*/ 	.word	0x00000100
        /*0034*/ 	.word	0x00000001
        /*0038*/ 	.word	0x00000001


	//----- nvinfo : EIATTR_CBANK_PARAM_SIZE
	.align		4
.L_378:
        /*003c*/ 	.byte	0x03, 0x19
        /*003e*/ 	.short	0x0278


	//----- nvinfo : EIATTR_PARAM_CBANK
	.align		4
        /*0040*/ 	.byte	0x04, 0x0a
        /*0042*/ 	.short	(.L_380 - .L_379)
	.align		4
.L_379:
        /*0044*/ 	.word	index@(.nv.constant0._ZN7cutlass13device_kernelIN5flash19enable_sm80_to_sm89INS1_16FlashAttnBwdSm80INS1_25CollectiveMainloopBwdSm80ILi2ELi2EN4cute5tupleIJNS5_1CILi64EEENS7_ILi128EEES8_EEENS_6half_tEfNS_4arch4Sm80ELb0ELb0ELb1ELb0ELb1ELb0ELb0ELb0ELi2ELi2ELi4ELi2ELb1EEENS1_24CollectiveEpilogueBwdGQAISA_fSD_Li256ELb0ELb1EEENS1_19SingleTileSchedulerILb0ELb0ELb0ELi128EEEEEEEEEvNT_6ParamsE)
        /*0048*/ 	.short	0x0210
        /*004a*/ 	.short	0x0278


	//----- nvinfo : EIATTR_SW_WAR
	.align		4
.L_380:
        /*004c*/ 	.byte	0x04, 0x36
        /*004e*/ 	.short	(.L_382 - .L_381)
.L_381:
        /*0050*/ 	.word	0x00000008
.L_382:


//--------------------- .nv.info._ZN7cutlass13device_kernelIN5flash19enable_sm80_to_sm89INS1_16FlashAttnBwdSm80INS1_25CollectiveMainloopBwdSm80ILi2ELi2EN4cute5tupleIJNS5_1CILi64EEENS7_ILi128EEES8_EEENS_6half_tEfNS_4arch4Sm80ELb0ELb0ELb1ELb1ELb0ELb0ELb0ELb0ELi2ELi2ELi4ELi2ELb1EEENS1_21CollectiveEpilogueBwdISA_SB_SD_Li256ELb1ELb0ELi2EEENS1_19SingleTileSchedulerILb1ELb0ELb0ELi128EEEEEEEEEvNT_6ParamsE --------------------------
	.section	.nv.info._ZN7cutlass13device_kernelIN5flash19enable_sm80_to_sm89INS1_16FlashAttnBwdSm80INS1_25CollectiveMainloopBwdSm80ILi2ELi2EN4cute5tupleIJNS5_1CILi64EEENS7_ILi128EEES8_EEENS_6half_tEfNS_4arch4Sm80ELb0ELb0ELb1ELb1ELb0ELb0ELb0ELb0ELi2ELi2ELi4ELi2ELb1EEENS1_21CollectiveEpilogueBwdISA_SB_SD_Li256ELb1ELb0ELi2EEENS1_19SingleTileSchedulerILb1ELb0ELb0ELi128EEEEEEEEEvNT_6ParamsE,"",@"SHT_CUDA_INFO"
	.sectionflags	@""
	.align	4


	//----- nvinfo : EIATTR_CUDA_API_VERSION
	.align		4
        /*0000*/ 	.byte	0x04, 0x37
        /*0002*/ 	.short	(.L_384 - .L_383)
.L_383:
        /*0004*/ 	.word	0x00000082


	//----- nvinfo : EIATTR_KPARAM_INFO
	.align		4
.L_384:
        /*0008*/ 	.byte	0x04, 0x17
        /*000a*/ 	.short	(.L_386 - .L_385)
.L_385:
        /*000c*/ 	.word	0x00000000
        /*0010*/ 	.short	0x0000
        /*0012*/ 	.short	0x0000
        /*0014*/ 	.byte	0x00, 0xf0, 0xc1, 0x09


	//----- nvinfo : EIATTR_SPARSE_MMA_MASK
	.align		4
.L_386:
        /*0018*/ 	.byte	0x03, 0x50
        /*001a*/ 	.short	0x0000


	//----- nvinfo : EIATTR_MAXREG_COUNT
	.align		4
        /*001c*/ 	.byte	0x03, 0x1b
        /*001e*/ 	.short	0x00ff


	//----- nvinfo : EIATTR_MERCURY_ISA_VERSION
	.align		4
        /*0020*/ 	.byte	0x03, 0x5f
        /*0022*/ 	.short	0x0101


	//----- nvinfo : EIATTR_EXIT_INSTR_OFFSETS
	.align		4
        /*0024*/ 	.byte	0x04, 0x1c
        /*0026*/ 	.short	(.L_388 - .L_387)


	//   ....[0]....
.L_387:
        /*0028*/ 	.word	0x00000010


	//----- nvinfo : EIATTR_MAX_THREADS
	.align		4
.L_388:
        /*002c*/ 	.byte	0x04, 0x05
        /*002e*/ 	.short	(.L_390 - .L_389)
.L_389:
        /*0030*/ 	.word	0x00000100
        /*0034*/ 	.word	0x00000001
        /*0038*/ 	.word	0x00000001


	//----- nvinfo : EIATTR_CBANK_PARAM_SIZE
	.align		4
.L_390:
        /*003c*/ 	.byte	0x03, 0x19
        /*003e*/ 	.short	0x0270


	//----- nvinfo : EIATTR_PARAM_CBANK
	.align		4
        /*0040*/ 	.byte	0x04, 0x0a
        /*0042*/ 	.short	(.L_392 - .L_391)
	.align		4
.L_391:
        /*0044*/ 	.word	index@(.nv.constant0._ZN7cutlass13device_kernelIN5flash19enable_sm80_to_sm89INS1_16FlashAttnBwdSm80INS1_25CollectiveMainloopBwdSm80ILi2ELi2EN4cute5tupleIJNS5_1CILi64EEENS7_ILi128EEES8_EEENS_6half_tEfNS_4arch4Sm80ELb0ELb0ELb1ELb1ELb0ELb0ELb0ELb0ELi2ELi2ELi4ELi2ELb1EEENS1_21CollectiveEpilogueBwdISA_SB_SD_Li256ELb1ELb0ELi2EEENS1_19SingleTileSchedulerILb1ELb0ELb0ELi128EEEEEEEEEvNT_6ParamsE)
        /*0048*/ 	.short	0x0210
        /*004a*/ 	.short	0x0270


	//----- nvinfo : EIATTR_SW_WAR
	.align		4
.L_392:
        /*004c*/ 	.byte	0x04, 0x36
        /*004e*/ 	.short	(.L_394 - .L_393)
.L_393:
        /*0050*/ 	.word	0x00000008
.L_394:


//--------------------- .nv.info._ZN7cutlass13device_kernelIN5flash19enable_sm80_to_sm89INS1_16FlashAttnBwdSm80INS1_25CollectiveMainloopBwdSm80ILi2ELi2EN4cute5tupleIJNS5_1CILi64EEENS7_ILi128EEES8_EEENS_6half_tEfNS_4arch4Sm80ELb0ELb0ELb1ELb1ELb1ELb0ELb0ELb0ELi2ELi2ELi4ELi2ELb1EEENS1_21CollectiveEpilogueBwdISA_SB_SD_Li256ELb1ELb0ELi2EEENS1_19SingleTileSchedulerILb1ELb0ELb0ELi128EEEEEEEEEvNT_6ParamsE --------------------------
	.section	.nv.info._ZN7cutlass13device_kernelIN5flash19enable_sm80_to_sm89INS1_16FlashAttnBwdSm80INS1_25CollectiveMainloopBwdSm80ILi2ELi2EN4cute5tupleIJNS5_1CILi64EEENS7_ILi128EEES8_EEENS_6half_tEfNS_4arch4Sm80ELb0ELb0ELb1ELb1ELb1ELb0ELb0ELb0ELi2ELi2ELi4ELi2ELb1EEENS1_21CollectiveEpilogueBwdISA_SB_SD_Li256ELb1ELb0ELi2EEENS1_19SingleTileSchedulerILb1ELb0ELb0ELi128EEEEEEEEEvNT_6ParamsE,"",@"SHT_CUDA_INFO"
	.sectionflags	@""
	.align	4


	//----- nvinfo : EIATTR_CUDA_API_VERSION
	.align		4
        /*0000*/ 	.byte	0x04, 0x37
        /*0002*/ 	.short	(.L_396 - .L_395)
.L_395:
        /*0004*/ 	.word	0x00000082


	//----- nvinfo : EIATTR_KPARAM_INFO
	.align		4
.L_396:
        /*0008*/ 	.byte	0x04, 0x17
        /*000a*/ 	.short	(.L_398 - .L_397)
.L_397:
        /*000c*/ 	.word	0x00000000
        /*0010*/ 	.short	0x0000
        /*0012*/ 	.short	0x0000
        /*0014*/ 	.byte	0x00, 0xf0, 0xc1, 0x09


	//----- nvinfo : EIATTR_SPARSE_MMA_MASK
	.align		4
.L_398:
        /*0018*/ 	.byte	0x03, 0x50
        /*001a*/ 	.short	0x0000


	//----- nvinfo : EIATTR_MAXREG_COUNT
	.align		4
        /*001c*/ 	.byte	0x03, 0x1b
        /*001e*/ 	.short	0x00ff


	//----- nvinfo : EIATTR_MERCURY_ISA_VERSION
	.align		4
        /*0020*/ 	.byte	0x03, 0x5f
        /*0022*/ 	.short	0x0101


	//----- nvinfo : EIATTR_EXIT_INSTR_OFFSETS
	.align		4
        /*0024*/ 	.byte	0x04, 0x1c
        /*0026*/ 	.short	(.L_400 - .L_399)


	//   ....[0]....
.L_399:
        /*0028*/ 	.word	0x00000010


	//----- nvinfo : EIATTR_MAX_THREADS
	.align		4
.L_400:
        /*002c*/ 	.byte	0x04, 0x05
        /*002e*/ 	.short	(.L_402 - .L_401)
.L_401:
        /*0030*/ 	.word	0x00000100
        /*0034*/ 	.word	0x00000001
        /*0038*/ 	.word	0x00000001


	//----- nvinfo : EIATTR_CBANK_PARAM_SIZE
	.align		4
.L_402:
        /*003c*/ 	.byte	0x03, 0x19
        /*003e*/ 	.short	0x0270


	//----- nvinfo : EIATTR_PARAM_CBANK
	.align		4
        /*0040*/ 	.byte	0x04, 0x0a
        /*0042*/ 	.short	(.L_404 - .L_403)
	.align		4
.L_403:
        /*0044*/ 	.word	index@(.nv.constant0._ZN7cutlass13device_kernelIN5flash19enable_sm80_to_sm89INS1_16FlashAttnBwdSm80INS1_25CollectiveMainloopBwdSm80ILi2ELi2EN4cute5tupleIJNS5_1CILi64EEENS7_ILi128EEES8_EEENS_6half_tEfNS_4arch4Sm80ELb0ELb0ELb1ELb1ELb1ELb0ELb0ELb0ELi2ELi2ELi4ELi2ELb1EEENS1_21CollectiveEpilogueBwdISA_SB_SD_Li256ELb1ELb0ELi2EEENS1_19SingleTileSchedulerILb1ELb0ELb0ELi128EEEEEEEEEvNT_6ParamsE)
        /*0048*/ 	.short	0x0210
        /*004a*/ 	.short	0x0270


	//----- nvinfo : EIATTR_SW_WAR
	.align		4
.L_404:
        /*004c*/ 	.byte	0x04, 0x36
        /*004e*/ 	.short	(.L_406 - .L_405)
.L_405:
        /*0050*/ 	.word	0x00000008
.L_406:


//--------------------- .nv.info._ZN7cutlass13device_kernelIN5flash19enable_sm80_to_sm89INS1_16FlashAttnBwdSm80INS1_25CollectiveMainloopBwdSm80ILi2ELi2EN4cute5tupleIJNS5_1CILi64EEENS7_ILi128EEES8_EEENS_6half_tEfNS_4arch4Sm80ELb0ELb0ELb1ELb1ELb0ELb0ELb0ELb0ELi2ELi2ELi4ELi2ELb1EEENS1_24CollectiveEpilogueBwdGQAISA_fSD_Li256ELb1ELb0EEENS1_19SingleTileSchedulerILb1ELb0ELb0ELi128EEEEEEEEEvNT_6ParamsE --------------------------
	.section	.nv.info._ZN7cutlass13device_kernelIN5flash19enable_sm80_to_sm89INS1_16FlashAttnBwdSm80INS1_25CollectiveMainloopBwdSm80ILi2ELi2EN4cute5tupleIJNS5_1CILi64EEENS7_ILi128EEES8_EEENS_6half_tEfNS_4arch4Sm80ELb0ELb0ELb1ELb1ELb0ELb0ELb0ELb0ELi2ELi2ELi4ELi2ELb1EEENS1_24CollectiveEpilogueBwdGQAISA_fSD_Li256ELb1ELb0EEENS1_19SingleTileSchedulerILb1ELb0ELb0ELi128EEEEEEEEEvNT_6ParamsE,"",@"SHT_CUDA_INFO"
	.sectionflags	@""
	.align	4


	//----- nvinfo : EIATTR_CUDA_API_VERSION
	.align		4
        /*0000*/ 	.byte	0x04, 0x37
        /*0002*/ 	.short	(.L_408 - .L_407)
.L_407:
        /*0004*/ 	.word	0x00000082


	//----- nvinfo : EIATTR_KPARAM_INFO
	.align		4
.L_408:
        /*0008*/ 	.byte	0x04, 0x17
        /*000a*/ 	.short	(.L_410 - .L_409)
.L_409:
        /*000c*/ 	.word	0x00000000
        /*0010*/ 	.short	0x0000
        /*0012*/ 	.short	0x0000
        /*0014*/ 	.byte	0x00, 0xf0, 0xe1, 0x09


	//----- nvinfo : EIATTR_SPARSE_MMA_MASK
	.align		4
.L_410:
        /*0018*/ 	.byte	0x03, 0x50
        /*001a*/ 	.short	0x0000


	//----- nvinfo : EIATTR_MAXREG_COUNT
	.align		4
        /*001c*/ 	.byte	0x03, 0x1b
        /*001e*/ 	.short	0x00ff


	//----- nvinfo : EIATTR_MERCURY_ISA_VERSION
	.align		4
        /*0020*/ 	.byte	0x03, 0x5f
        /*0022*/ 	.short	0x0101


	//----- nvinfo : EIATTR_EXIT_INSTR_OFFSETS
	.align		4
        /*0024*/ 	.byte	0x04, 0x1c
        /*0026*/ 	.short	(.L_412 - .L_411)


	//   ....[0]....
.L_411:
        /*0028*/ 	.word	0x00000010


	//----- nvinfo : EIATTR_MAX_THREADS
	.align		4
.L_412:
        /*002c*/ 	.byte	0x04, 0x05
        /*002e*/ 	.short	(.L_414 - .L_413)
.L_413:
        /*0030*/ 	.word	0x00000100
        /*0034*/ 	.word	0x00000001
        /*0038*/ 	.word	0x00000001


	//----- nvinfo : EIATTR_CBANK_PARAM_SIZE
	.align		4
.L_414:
        /*003c*/ 	.byte	0x03, 0x19
        /*003e*/ 	.short	0x0278


	//----- nvinfo : EIATTR_PARAM_CBANK
	.align		4
        /*0040*/ 	.byte	0x04, 0x0a
        /*0042*/ 	.short	(.L_416 - .L_415)
	.align		4
.L_415:
        /*0044*/ 	.word	index@(.nv.constant0._ZN7cutlass13device_kernelIN5flash19enable_sm80_to_sm89INS1_16FlashAttnBwdSm80INS1_25CollectiveMainloopBwdSm80ILi2ELi2EN4cute5tupleIJNS5_1CILi64EEENS7_ILi128EEES8_EEENS_6half_tEfNS_4arch4Sm80ELb0ELb0ELb1ELb1ELb0ELb0ELb0ELb0ELi2ELi2ELi4ELi2ELb1EEENS1_24CollectiveEpilogueBwdGQAISA_fSD_Li256ELb1ELb0EEENS1_19SingleTileSchedulerILb1ELb0ELb0ELi128EEEEEEEEEvNT_6ParamsE)
        /*0048*/ 	.short	0x0210
        /*004a*/ 	.short	0x0278


	//----- nvinfo : EIATTR_SW_WAR
	.align		4
.L_416:
        /*004c*/ 	.byte	0x04, 0x36
        /*004e*/ 	.short	(.L_418 - .L_417)
.L_417:
        /*0050*/ 	.word	0x00000008
.L_418:


//--------------------- .nv.info._ZN7cutlass13device_kernelIN5flash19enable_sm80_to_sm89INS1_16FlashAttnBwdSm80INS1_25CollectiveMainloopBwdSm80ILi2ELi2EN4cute5tupleIJNS5_1CILi64EEENS7_ILi128EEES8_EEENS_6half_tEfNS_4arch4Sm80ELb0ELb0ELb1ELb1ELb1ELb0ELb0ELb0ELi2ELi2ELi4ELi2ELb1EEENS1_24CollectiveEpilogueBwdGQAISA_fSD_Li256ELb1ELb1EEENS1_19SingleTileSchedulerILb1ELb0ELb0ELi128EEEEEEEEEvNT_6ParamsE --------------------------
	.section	.nv.info._ZN7cutlass13device_kernelIN5flash19enable_sm80_to_sm89INS1_16FlashAttnBwdSm80INS1_25CollectiveMainloopBwdSm80ILi2ELi2EN4cute5tupleIJNS5_1CILi64EEENS7_ILi128EEES8_EEENS_6half_tEfNS_4arch4Sm80ELb0ELb0ELb1ELb1ELb1ELb0ELb0ELb0ELi2ELi2ELi4ELi2ELb1EEENS1_24CollectiveEpilogueBwdGQAISA_fSD_Li256ELb1ELb1EEENS1_19SingleTileSchedulerILb1ELb0ELb0ELi128EEEEEEEEEvNT_6ParamsE,"",@"SHT_CUDA_INFO"
	.sectionflags	@""
	.align	4


	//----- nvinfo : EIATTR_CUDA_API_VERSION
	.align		4
        /*0000*/ 	.byte	0x04, 0x37
        /*0002*/ 	.short	(.L_420 - .L_419)
.L_419:
        /*0004*/ 	.word	0x00000082


	//----- nvinfo : EIATTR_KPARAM_INFO
	.align		4
.L_420:
        /*0008*/ 	.byte	0x04, 0x17
        /*000a*/ 	.short	(.L_422 - .L_421)
.L_421:
        /*000c*/ 	.word	0x00000000
        /*0010*/ 	.short	0x0000
        /*0012*/ 	.short	0x0000
        /*0014*/ 	.byte	0x00, 0xf0, 0xe1, 0x09


	//----- nvinfo : EIATTR_SPARSE_MMA_MASK
	.align		4
.L_422:
        /*0018*/ 	.byte	0x03, 0x50
        /*001a*/ 	.short	0x0000


	//----- nvinfo : EIATTR_MAXREG_COUNT
	.align		4
        /*001c*/ 	.byte	0x03, 0x1b
        /*001e*/ 	.short	0x00ff


	//----- nvinfo : EIATTR_MERCURY_ISA_VERSION
	.align		4
        /*0020*/ 	.byte	0x03, 0x5f
        /*0022*/ 	.short	0x0101


	//----- nvinfo : EIATTR_EXIT_INSTR_OFFSETS
	.align		4
        /*0024*/ 	.byte	0x04, 0x1c
        /*0026*/ 	.short	(.L_424 - .L_423)


	//   ....[0]....
.L_423:
        /*0028*/ 	.word	0x00000010


	//----- nvinfo : EIATTR_MAX_THREADS
	.align		4
.L_424:
        /*002c*/ 	.byte	0x04, 0x05
        /*002e*/ 	.short	(.L_426 - .L_425)
.L_425:
        /*0030*/ 	.word	0x00000100
        /*0034*/ 	.word	0x00000001
        /*0038*/ 	.word	0x00000001


	//----- nvinfo : EIATTR_CBANK_PARAM_SIZE
	.align		4
.L_426:
        /*003c*/ 	.byte	0x03, 0x19
        /*003e*/ 	.short	0x0278


	//----- nvinfo : EIATTR_PARAM_CBANK
	.align		4
        /*0040*/ 	.byte	0x04, 0x0a
        /*0042*/ 	.short	(.L_428 - .L_427)
	.align		4
.L_427:
        /*0044*/ 	.word	index@(.nv.constant0._ZN7cutlass13device_kernelIN5flash19enable_sm80_to_sm89INS1_16FlashAttnBwdSm80INS1_25CollectiveMainloopBwdSm80ILi2ELi2EN4cute5tupleIJNS5_1CILi64EEENS7_ILi128EEES8_EEENS_6half_tEfNS_4arch4Sm80ELb0ELb0ELb1ELb1ELb1ELb0ELb0ELb0ELi2ELi2ELi4ELi2ELb1EEENS1_24CollectiveEpilogueBwdGQAISA_fSD_Li256ELb1ELb1EEENS1_19SingleTileSchedulerILb1ELb0ELb0ELi128EEEEEEEEEvNT_6ParamsE)
        /*0048*/ 	.short	0x0210
        /*004a*/ 	.short	0x0278


	//----- nvinfo : EIATTR_SW_WAR
	.align		4
.L_428:
        /*004c*/ 	.byte	0x04, 0x36
        /*004e*/ 	.short	(.L_430 - .L_429)
.L_429:
        /*0050*/ 	.word	0x00000008
.L_430:


//--------------------- .nv.info._ZN7cutlass13device_kernelIN5flash19enable_sm80_to_sm89INS1_16FlashAttnBwdSm80INS1_25CollectiveMainloopBwdSm80ILi2ELi2EN4cute5tupleIJNS5_1CILi64EEENS7_ILi128EEES8_EEENS_6half_tEfNS_4arch4Sm80ELb0ELb1ELb1ELb0ELb0ELb0ELb0ELb0ELi2ELi2ELi4ELi2ELb1EEENS1_21CollectiveEpilogueBwdISA_SB_SD_Li256ELb0ELb0ELi2EEENS1_19SingleTileSchedulerILb0ELb0ELb0ELi128EEEEEEEEEvNT_6ParamsE --------------------------
	.section	.nv.info._ZN7cutlass13device_kernelIN5flash19enable_sm80_to_sm89INS1_16FlashAttnBwdSm80INS1_25CollectiveMainloopBwdSm80ILi2ELi2EN4cute5tupleIJNS5_1CILi64EEENS7_ILi128EEES8_EEENS_6half_tEfNS_4arch4Sm80ELb0ELb1ELb1ELb0ELb0ELb0ELb0ELb0ELi2ELi2ELi4ELi2ELb1EEENS1_21CollectiveEpilogueBwdISA_SB_SD_Li256ELb0ELb0ELi2EEENS1_19SingleTileSchedulerILb0ELb0ELb0ELi128EEEEEEEEEvNT_6ParamsE,"",@"SHT_CUDA_INFO"
	.sectionflags	@""
	.align	4


	//----- nvinfo : EIATTR_CUDA_API_VERSION
	.align		4
        /*0000*/ 	.byte	0x04, 0x37
        /*0002*/ 	.short	(.L_432 - .L_431)
.L_431:
        /*0004*/ 	.word	0x00000082


	//----- nvinfo : EIATTR_KPARAM_INFO
	.align		4
.L_432:
        /*0008*/ 	.byte	0x04, 0x17
        /*000a*/ 	.short	(.L_434 - .L_433)
.L_433:
        /*000c*/ 	.word	0x00000000
        /*0010*/ 	.short	0x0000
        /*0012*/ 	.short	0x0000
        /*0014*/ 	.byte	0x00, 0xf0, 0xc1, 0x09


	//----- nvinfo : EIATTR_SPARSE_MMA_MASK
	.align		4
.L_434:
        /*0018*/ 	.byte	0x03, 0x50
        /*001a*/ 	.short	0x0000


	//----- nvinfo : EIATTR_MAXREG_COUNT
	.align		4
        /*001c*/ 	.byte	0x03, 0x1b
        /*001e*/ 	.short	0x00ff


	//----- nvinfo : EIATTR_MERCURY_ISA_VERSION
	.align		4
        /*0020*/ 	.byte	0x03, 0x5f
        /*0022*/ 	.short	0x0101


	//----- nvinfo : EIATTR_EXIT_INSTR_OFFSETS
	.align		4
        /*0024*/ 	.byte	0x04, 0x1c
        /*0026*/ 	.short	(.L_436 - .L_435)


	//   ....[0]....
.L_435:
        /*0028*/ 	.word	0x00000010


	//----- nvinfo : EIATTR_MAX_THREADS
	.align		4
.L_436:
        /*002c*/ 	.byte	0x04, 0x05
        /*002e*/ 	.short	(.L_438 - .L_437)
.L_437:
        /*0030*/ 	.word	0x00000100
        /*0034*/ 	.word	0x00000001
        /*0038*/ 	.word	0x00000001


	//----- nvinfo : EIATTR_CBANK_PARAM_SIZE
	.align		4
.L_438:
        /*003c*/ 	.byte	0x03, 0x19
        /*003e*/ 	.short	0x0270


	//----- nvinfo : EIATTR_PARAM_CBANK
	.align		4
        /*0040*/ 	.byte	0x04, 0x0a
        /*0042*/ 	.short	(.L_440 - .L_439)
	.align		4
.L_439:
        /*0044*/ 	.word	index@(.nv.constant0._ZN7cutlass13device_kernelIN5flash19enable_sm80_to_sm89INS1_16FlashAttnBwdSm80INS1_25CollectiveMainloopBwdSm80ILi2ELi2EN4cute5tupleIJNS5_1CILi64EEENS7_ILi128EEES8_EEENS_6half_tEfNS_4arch4Sm80ELb0ELb1ELb1ELb0ELb0ELb0ELb0ELb0ELi2ELi2ELi4ELi2ELb1EEENS1_21CollectiveEpilogueBwdISA_SB_SD_Li256ELb0ELb0ELi2EEENS1_19SingleTileSchedulerILb0ELb0ELb0ELi128EEEEEEEEEvNT_6ParamsE)
        /*0048*/ 	.short	0x0210
        /*004a*/ 	.short	0x0270


	//----- nvinfo : EIATTR_SW_WAR
	.align		4
.L_440:
        /*004c*/ 	.byte	0x04, 0x36
        /*004e*/ 	.short	(.L_442 - .L_441)
.L_441:
        /*0050*/ 	.word	0x00000008
.L_442:


//--------------------- .nv.info._ZN7cutlass13device_kernelIN5flash19enable_sm80_to_sm89INS1_16FlashAttnBwdSm80INS1_25CollectiveMainloopBwdSm80ILi2ELi2EN4cute5tupleIJNS5_1CILi64EEENS7_ILi128EEES8_EEENS_6half_tEfNS_4arch4Sm80ELb0ELb1ELb1ELb0ELb1ELb0ELb0ELb0ELi2ELi2ELi4ELi2ELb1EEENS1_21CollectiveEpilogueBwdISA_SB_SD_Li256ELb0ELb0ELi2EEENS1_19SingleTileSchedulerILb0ELb0ELb0ELi128EEEEEEEEEvNT_6ParamsE --------------------------
	.section	.nv.info._ZN7cutlass13device_kernelIN5flash19enable_sm80_to_sm89INS1_16FlashAttnBwdSm80INS1_25CollectiveMainloopBwdSm80ILi2ELi2EN4cute5tupleIJNS5_1CILi64EEENS7_ILi128EEES8_EEENS_6half_tEfNS_4arch4Sm80ELb0ELb1ELb1ELb0ELb1ELb0ELb0ELb0ELi2ELi2ELi4ELi2ELb1EEENS1_21CollectiveEpilogueBwdISA_SB_SD_Li256ELb0ELb0ELi2EEENS1_19SingleTileSchedulerILb0ELb0ELb0ELi128EEEEEEEEEvNT_6ParamsE,"",@"SHT_CUDA_INFO"
	.sectionflags	@""
	.align	4


	//----- nvinfo : EIATTR_CUDA_API_VERSION
	.align		4
        /*0000*/ 	.byte	0x04, 0x37
        /*0002*/ 	.short	(.L_444 - .L_443)
.L_443:
        /*0004*/ 	.word	0x00000082


	//----- nvinfo : EIATTR_KPARAM_INFO
	.align		4
.L_444:
        /*0008*/ 	.byte	0x04, 0x17
        /*000a*/ 	.short	(.L_446 - .L_445)
.L_445:
        /*000c*/ 	.word	0x00000000
        /*0010*/ 	.short	0x0000
        /*0012*/ 	.short	0x0000
        /*0014*/ 	.byte	0x00, 0xf0, 0xc1, 0x09


	//----- nvinfo : EIATTR_SPARSE_MMA_MASK
	.align		4
.L_446:
        /*0018*/ 	.byte	0x03, 0x50
        /*001a*/ 	.short	0x0000


	//----- nvinfo : EIATTR_MAXREG_COUNT
	.align		4
        /*001c*/ 	.byte	0x03, 0x1b
        /*001e*/ 	.short	0x00ff


	//----- nvinfo : EIATTR_MERCURY_ISA_VERSION
	.align		4
        /*0020*/ 	.byte	0x03, 0x5f
        /*0022*/ 	.short	0x0101


	//----- nvinfo : EIATTR_EXIT_INSTR_OFFSETS
	.align		4
        /*0024*/ 	.byte	0x04, 0x1c
        /*0026*/ 	.short	(.L_448 - .L_447)


	//   ....[0]....
.L_447:
        /*0028*/ 	.word	0x00000010


	//----- nvinfo : EIATTR_MAX_THREADS
	.align		4
.L_448:
        /*002c*/ 	.byte	0x04, 0x05
        /*002e*/ 	.short	(.L_450 - .L_449)
.L_449:
        /*0030*/ 	.word	0x00000100
        /*0034*/ 	.word	0x00000001
        /*0038*/ 	.word	0x00000001


	//----- nvinfo : EIATTR_CBANK_PARAM_SIZE
	.align		4
.L_450:
        /*003c*/ 	.byte	0x03, 0x19
        /*003e*/ 	.short	0x0270


	//----- nvinfo : EIATTR_PARAM_CBANK
	.align		4
        /*0040*/ 	.byte	0x04, 0x0a
        /*0042*/ 	.short	(.L_452 - .L_451)
	.align		4
.L_451:
        /*0044*/ 	.word	index@(.nv.constant0._ZN7cutlass13device_kernelIN5flash19enable_sm80_to_sm89INS1_16FlashAttnBwdSm80INS1_25CollectiveMainloopBwdSm80ILi2ELi2EN4cute5tupleIJNS5_1CILi64EEENS7_ILi128EEES8_EEENS_6half_tEfNS_4arch4Sm80ELb0ELb1ELb1ELb0ELb1ELb0ELb0ELb0ELi2ELi2ELi4ELi2ELb1EEENS1_21CollectiveEpilogueBwdISA_SB_SD_Li256ELb0ELb0ELi2EEENS1_19SingleTileSchedulerILb0ELb0ELb0ELi128EEEEEEEEEvNT_6ParamsE)
        /*0048*/ 	.short	0x0210
        /*004a*/ 	.short	0x0270


	//----- nvinfo : EIATTR_SW_WAR
	.align		4
.L_452:
        /*004c*/ 	.byte	0x04, 0x36
        /*004e*/ 	.short	(.L_454 - .L_453)
.L_453:
        /*0050*/ 	.word	0x00000008
.L_454:


//--------------------- .nv.info._ZN7cutlass13device_kernelIN5flash19enable_sm80_to_sm89INS1_16FlashAttnBwdSm80INS1_25CollectiveMainloopBwdSm80ILi2ELi2EN4cute5tupleIJNS5_1CILi64EEENS7_ILi128EEES8_EEENS_6half_tEfNS_4arch4Sm80ELb0ELb1ELb1ELb0ELb0ELb0ELb0ELb0ELi2ELi2ELi4ELi2ELb1EEENS1_24CollectiveEpilogueBwdGQAISA_fSD_Li256ELb0ELb0EEENS1_19SingleTileSchedulerILb0ELb0ELb0ELi128EEEEEEEEEvNT_6ParamsE --------------------------
	.section	.nv.info._ZN7cutlass13device_kernelIN5flash19enable_sm80_to_sm89INS1_16FlashAttnBwdSm80INS1_25CollectiveMainloopBwdSm80ILi2ELi2EN4cute5tupleIJNS5_1CILi64EEENS7_ILi128EEES8_EEENS_6half_tEfNS_4arch4Sm80ELb0ELb1ELb1ELb0ELb0ELb0ELb0ELb0ELi2ELi2ELi4ELi2ELb1EEENS1_24CollectiveEpilogueBwdGQAISA_fSD_Li256ELb0ELb0EEENS1_19SingleTileSchedulerILb0ELb0ELb0ELi128EEEEEEEEEvNT_6ParamsE,"",@"SHT_CUDA_INFO"
	.sectionflags	@""
	.align	4


	//----- nvinfo : EIATTR_CUDA_API_VERSION
	.align		4
        /*0000*/ 	.byte	0x04, 0x37
        /*0002*/ 	.short	(.L_456 - .L_455)
.L_455:
        /*0004*/ 	.word	0x00000082


	//----- nvinfo : EIATTR_KPARAM_INFO
	.align		4
.L_456:
        /*0008*/ 	.byte	0x04, 0x17
        /*000a*/ 	.short	(.L_458 - .L_457)
.L_457:
        /*000c*/ 	.word	0x00000000
        /*0010*/ 	.short	0x0000
        /*0012*/ 	.short	0x0000
        /*0014*/ 	.byte	0x00, 0xf0, 0xe1, 0x09


	//----- nvinfo : EIATTR_SPARSE_MMA_MASK
	.align		4
.L_458:
        /*0018*/ 	.byte	0x03, 0x50
        /*001a*/ 	.short	0x0000


	//----- nvinfo : EIATTR_MAXREG_COUNT
	.align		4
        /*001c*/ 	.byte	0x03, 0x1b
        /*001e*/ 	.short	0x00ff


	//----- nvinfo : EIATTR_MERCURY_ISA_VERSION
	.align		4
        /*0020*/ 	.byte	0x03, 0x5f
        /*0022*/ 	.short	0x0101


	//----- nvinfo : EIATTR_EXIT_INSTR_OFFSETS
	.align		4
        /*0024*/ 	.byte	0x04, 0x1c
        /*0026*/ 	.short	(.L_460 - .L_459)


	//   ....[0]....
.L_459:
        /*0028*/ 	.word	0x00000010


	//----- nvinfo : EIATTR_MAX_THREADS
	.align		4
.L_460:
        /*002c*/ 	.byte	0x04, 0x05
        /*002e*/ 	.short	(.L_462 - .L_461)
.L_461:
        /*0030*/ 	.word	0x00000100
        /*0034*/ 	.word	0x00000001
        /*0038*/ 	.word	0x00000001


	//----- nvinfo : EIATTR_CBANK_PARAM_SIZE
	.align		4
.L_462:
        /*003c*/ 	.byte	0x03, 0x19
        /*003e*/ 	.short	0x0278


	//----- nvinfo : EIATTR_PARAM_CBANK
	.align		4
        /*0040*/ 	.byte	0x04, 0x0a
        /*0042*/ 	.short	(.L_464 - .L_463)
	.align		4
.L_463:
        /*0044*/ 	.word	index@(.nv.constant0._ZN7cutlass13device_kernelIN5flash19enable_sm80_to_sm89INS1_16FlashAttnBwdSm80INS1_25CollectiveMainloopBwdSm80ILi2ELi2EN4cute5tupleIJNS5_1CILi64EEENS7_ILi128EEES8_EEENS_6half_tEfNS_4arch4Sm80ELb0ELb1ELb1ELb0ELb0ELb0ELb0ELb0ELi2ELi2ELi4ELi2ELb1EEENS1_24CollectiveEpilogueBwdGQAISA_fSD_Li256ELb0ELb0EEENS1_19SingleTileSchedulerILb0ELb0ELb0ELi128EEEEEEEEEvNT_6ParamsE)
        /*0048*/ 	.short	0x0210
        /*004a*/ 	.short	0x0278


	//----- nvinfo : EIATTR_SW_WAR
	.align		4
.L_464:
        /*004c*/ 	.byte	0x04, 0x36
        /*004e*/ 	.short	(.L_466 - .L_465)
.L_465:
        /*0050*/ 	.word	0x00000008
.L_466:


//--------------------- .nv.info._ZN7cutlass13device_kernelIN5flash19enable_sm80_to_sm89INS1_16FlashAttnBwdSm80INS1_25CollectiveMainloopBwdSm80ILi2ELi2EN4cute5tupleIJNS5_1CILi64EEENS7_ILi128EEES8_EEENS_6half_tEfNS_4arch4Sm80ELb0ELb1ELb1ELb0ELb1ELb0ELb0ELb0ELi2ELi2ELi4ELi2ELb1EEENS1_24CollectiveEpilogueBwdGQAISA_fSD_Li256ELb0ELb1EEENS1_19SingleTileSchedulerILb0ELb0ELb0ELi128EEEEEEEEEvNT_6ParamsE --------------------------
	.section	.nv.info._ZN7cutlass13device_kernelIN5flash19enable_sm80_to_sm89INS1_16FlashAttnBwdSm80INS1_25CollectiveMainloopBwdSm80ILi2ELi2EN4cute5tupleIJNS5_1CILi64EEENS7_ILi128EEES8_EEENS_6half_tEfNS_4arch4Sm80ELb0ELb1ELb1ELb0ELb1ELb0ELb0ELb0ELi2ELi2ELi4ELi2ELb1EEENS1_24CollectiveEpilogueBwdGQAISA_fSD_Li256ELb0ELb1EEENS1_19SingleTileSchedulerILb0ELb0ELb0ELi128EEEEEEEEEvNT_6ParamsE,"",@"SHT_CUDA_INFO"
	.sectionflags	@""
	.align	4


	//----- nvinfo : EIATTR_CUDA_API_VERSION
	.align		4
        /*0000*/ 	.byte	0x04, 0x37
        /*0002*/ 	.short	(.L_468 - .L_467)
.L_467:
        /*0004*/ 	.word	0x00000082


	//----- nvinfo : EIATTR_KPARAM_INFO
	.align		4
.L_468:
        /*0008*/ 	.byte	0x04, 0x17
        /*000a*/ 	.short	(.L_470 - .L_469)
.L_469:
        /*000c*/ 	.word	0x00000000
        /*0010*/ 	.short	0x0000
        /*0012*/ 	.short	0x0000
        /*0014*/ 	.byte	0x00, 0xf0, 0xe1, 0x09


	//----- nvinfo : EIATTR_SPARSE_MMA_MASK
	.align		4
.L_470:
        /*0018*/ 	.byte	0x03, 0x50
        /*001a*/ 	.short	0x0000


	//----- nvinfo : EIATTR_MAXREG_COUNT
	.align		4
        /*001c*/ 	.byte	0x03, 0x1b
        /*001e*/ 	.short	0x00ff


	//----- nvinfo : EIATTR_MERCURY_ISA_VERSION
	.align		4
        /*0020*/ 	.byte	0x03, 0x5f
        /*0022*/ 	.short	0x0101


	//----- nvinfo : EIATTR_EXIT_INSTR_OFFSETS
	.align		4
        /*0024*/ 	.byte	0x04, 0x1c
        /*0026*/ 	.short	(.L_472 - .L_471)


	//   ....[0]....
.L_471:
        /*0028*/ 	.word	0x00000010


	//----- nvinfo : EIATTR_MAX_THREADS
	.align		4
.L_472:
        /*002c*/ 	.byte	0x04, 0x05
        /*002e*/ 	.short	(.L_474 - .L_473)
.L_473:
        /*0030*/ 	.word	0x00000100
        /*0034*/ 	.word	0x00000001
        /*0038*/ 	.word	0x00000001


	//----- nvinfo : EIATTR_CBANK_PARAM_SIZE
	.align		4
.L_474:
        /*003c*/ 	.byte	0x03, 0x19
        /*003e*/ 	.short	0x0278


	//----- nvinfo : EIATTR_PARAM_CBANK
	.align		4
        /*0040*/ 	.byte	0x04, 0x0a
        /*0042*/ 	.short	(.L_476 - .L_475)
	.align		4
.L_475:
        /*0044*/ 	.word	index@(.nv.constant0._ZN7cutlass13device_kernelIN5flash19enable_sm80_to_sm89INS1_16FlashAttnBwdSm80INS1_25CollectiveMainloopBwdSm80ILi2ELi2EN4cute5tupleIJNS5_1CILi64EEENS7_ILi128EEES8_EEENS_6half_tEfNS_4arch4Sm80ELb0ELb1ELb1ELb0ELb1ELb0ELb0ELb0ELi2ELi2ELi4ELi2ELb1EEENS1_24CollectiveEpilogueBwdGQAISA_fSD_Li256ELb0ELb1EEENS1_19SingleTileSchedulerILb0ELb0ELb0ELi128EEEEEEEEEvNT_6ParamsE)
        /*0048*/ 	.short	0x0210
        /*004a*/ 	.short	0x0278


	//----- nvinfo : EIATTR_SW_WAR
	.align		4
.L_476:
        /*004c*/ 	.byte	0x04, 0x36
        /*004e*/ 	.short	(.L_478 - .L_477)
.L_477:
        /*0050*/ 	.word	0x00000008
.L_478:


//--------------------- .nv.info._ZN7cutlass13device_kernelIN5flash19enable_sm80_to_sm89INS1_16FlashAttnBwdSm80INS1_25CollectiveMainloopBwdSm80ILi2ELi2EN4cute5tupleIJNS5_1CILi64EEENS7_ILi128EEES8_EEENS_6half_tEfNS_4arch4Sm80ELb0ELb1ELb1ELb1ELb0ELb0ELb0ELb0ELi2ELi2ELi4ELi2ELb1EEENS1_21CollectiveEpilogueBwdISA_SB_SD_Li256ELb1ELb0ELi2EEENS1_19SingleTileSchedulerILb1ELb0ELb0ELi128EEEEEEEEEvNT_6ParamsE --------------------------
	.section	.nv.info._ZN7cutlass13device_kernelIN5flash19enable_sm80_to_sm89INS1_16FlashAttnBwdSm80INS1_25CollectiveMainloopBwdSm80ILi2ELi2EN4cute5tupleIJNS5_1CILi64EEENS7_ILi128EEES8_EEENS_6half_tEfNS_4arch4Sm80ELb0ELb1ELb1ELb1ELb0ELb0ELb0ELb0ELi2ELi2ELi4ELi2ELb1EEENS1_21CollectiveEpilogueBwdISA_SB_SD_Li256ELb1ELb0ELi2EEENS1_19SingleTileSchedulerILb1ELb0ELb0ELi128EEEEEEEEEvNT_6ParamsE,"",@"SHT_CUDA_INFO"
	.sectionflags	@""
	.align	4


	//----- nvinfo : EIATTR_CUDA_API_VERSION
	.align		4
        /*0000*/ 	.byte	0x04, 0x37
        /*0002*/ 	.short	(.L_480 - .L_479)
.L_479:
        /*0004*/ 	.word	0x00000082


	//----- nvinfo : EIATTR_KPARAM_INFO
	.align		4
.L_480:
        /*0008*/ 	.byte	0x04, 0x17
        /*000a*/ 	.short	(.L_482 - .L_481)
.L_481:
        /*000c*/ 	.word	0x00000000
        /*0010*/ 	.short	0x0000
        /*0012*/ 	.short	0x0000
        /*0014*/ 	.byte	0x00, 0xf0, 0xc1, 0x09


	//----- nvinfo : EIATTR_SPARSE_MMA_MASK
	.align		4
.L_482:
        /*0018*/ 	.byte	0x03, 0x50
        /*001a*/ 	.short	0x0000


	//----- nvinfo : EIATTR_MAXREG_COUNT
	.align		4
        /*001c*/ 	.byte	0x03, 0x1b
        /*001e*/ 	.short	0x00ff


	//----- nvinfo : EIATTR_MERCURY_ISA_VERSION
	.align		4
        /*0020*/ 	.byte	0x03, 0x5f
        /*0022*/ 	.short	0x0101


	//----- nvinfo : EIATTR_EXIT_INSTR_OFFSETS
	.align		4
        /*0024*/ 	.byte	0x04, 0x1c
        /*0026*/ 	.short	(.L_484 - .L_483)


	//   ....[0]....
.L_483:
        /*0028*/ 	.word	0x00000010


	//----- nvinfo : EIATTR_MAX_THREADS
	.align		4
.L_484:
        /*002c*/ 	.byte	0x04, 0x05
        /*002e*/ 	.short	(.L_486 - .L_485)
.L_485:
        /*0030*/ 	.word	0x00000100
        /*0034*/ 	.word	0x00000001
        /*0038*/ 	.word	0x00000001


	//----- nvinfo : EIATTR_CBANK_PARAM_SIZE
	.align		4
.L_486:
        /*003c*/ 	.byte	0x03, 0x19
        /*003e*/ 	.short	0x0270


	//----- nvinfo : EIATTR_PARAM_CBANK
	.align		4
        /*0040*/ 	.byte	0x04, 0x0a
        /*0042*/ 	.short	(.L_488 - .L_487)
	.align		4
.L_487:
        /*0044*/ 	.word	index@(.nv.constant0._ZN7cutlass13device_kernelIN5flash19enable_sm80_to_sm89INS1_16FlashAttnBwdSm80INS1_25CollectiveMainloopBwdSm80ILi2ELi2EN4cute5tupleIJNS5_1CILi64EEENS7_ILi128EEES8_EEENS_6half_tEfNS_4arch4Sm80ELb0ELb1ELb1ELb1ELb0ELb0ELb0ELb0ELi2ELi2ELi4ELi2ELb1EEENS1_21CollectiveEpilogueBwdISA_SB_SD_Li256ELb1ELb0ELi2EEENS1_19SingleTileSchedulerILb1ELb0ELb0ELi128EEEEEEEEEvNT_6ParamsE)
        /*0048*/ 	.short	0x0210
        /*004a*/ 	.short	0x0270


	//----- nvinfo : EIATTR_SW_WAR
	.align		4
.L_488:
        /*004c*/ 	.byte	0x04, 0x36
        /*004e*/ 	.short	(.L_490 - .L_489)
.L_489:
        /*0050*/ 	.word	0x00000008
.L_490:


//--------------------- .nv.info._ZN7cutlass13device_kernelIN5flash19enable_sm80_to_sm89INS1_16FlashAttnBwdSm80INS1_25CollectiveMainloopBwdSm80ILi2ELi2EN4cute5tupleIJNS5_1CILi64EEENS7_ILi128EEES8_EEENS_6half_tEfNS_4arch4Sm80ELb0ELb1ELb1ELb1ELb1ELb0ELb0ELb0ELi2ELi2ELi4ELi2ELb1EEENS1_21CollectiveEpilogueBwdISA_SB_SD_Li256ELb1ELb0ELi2EEENS1_19SingleTileSchedulerILb1ELb0ELb0ELi128EEEEEEEEEvNT_6ParamsE --------------------------
	.section	.nv.info._ZN7cutlass13device_kernelIN5flash19enable_sm80_to_sm89INS1_16FlashAttnBwdSm80INS1_25CollectiveMainloopBwdSm80ILi2ELi2EN4cute5tupleIJNS5_1CILi64EEENS7_ILi128EEES8_EEENS_6half_tEfNS_4arch4Sm80ELb0ELb1ELb1ELb1ELb1ELb0ELb0ELb0ELi2ELi2ELi4ELi2ELb1EEENS1_21CollectiveEpilogueBwdISA_SB_SD_Li256ELb1ELb0ELi2EEENS1_19SingleTileSchedulerILb1ELb0ELb0ELi128EEEEEEEEEvNT_6ParamsE,"",@"SHT_CUDA_INFO"
	.sectionflags	@""
	.align	4


	//----- nvinfo : EIATTR_CUDA_API_VERSION
	.align		4
        /*0000*/ 	.byte	0x04, 0x37
        /*0002*/ 	.short	(.L_492 - .L_491)
.L_491:
        /*0004*/ 	.word	0x00000082


	//----- nvinfo : EIATTR_KPARAM_INFO
	.align		4
.L_492:
        /*0008*/ 	.byte	0x04, 0x17
        /*000a*/ 	.short	(.L_494 - .L_493)
.L_493:
        /*000c*/ 	.word	0x00000000
        /*0010*/ 	.short	0x0000
        /*0012*/ 	.short	0x0000
        /*0014*/ 	.byte	0x00, 0xf0, 0xc1, 0x09


	//----- nvinfo : EIATTR_SPARSE_MMA_MASK
	.align		4
.L_494:
        /*0018*/ 	.byte	0x03, 0x50
        /*001a*/ 	.short	0x0000


	//----- nvinfo : EIATTR_MAXREG_COUNT
	.align		4
        /*001c*/ 	.byte	0x03, 0x1b
        /*001e*/ 	.short	0x00ff


	//----- nvinfo : EIATTR_MERCURY_ISA_VERSION
	.align		4
        /*0020*/ 	.byte	0x03, 0x5f
        /*0022*/ 	.short	0x0101


	//----- nvinfo : EIATTR_EXIT_INSTR_OFFSETS
	.align		4
        /*0024*/ 	.byte	0x04, 0x1c
        /*0026*/ 	.short	(.L_496 - .L_495)


	//   ....[0]....
.L_495:
        /*0028*/ 	.word	0x00000010


	//----- nvinfo : EIATTR_MAX_THREADS
	.align		4
.L_496:
        /*002c*/ 	.byte	0x04, 0x05
        /*002e*/ 	.short	(.L_498 - .L_497)
.L_497:
        /*0030*/ 	.word	0x00000100
        /*0034*/ 	.word	0x00000001
        /*0038*/ 	.word	0x00000001


	//----- nvinfo : EIATTR_CBANK_PARAM_SIZE
	.align		4
.L_498:
        /*003c*/ 	.byte	0x03, 0x19
        /*003e*/ 	.short	0x0270


	//----- nvinfo : EIATTR_PARAM_CBANK
	.align		4
        /*0040*/ 	.byte	0x04, 0x0a
        /*0042*/ 	.short	(.L_500 - .L_499)
	.align		4
.L_499:
        /*0044*/ 	.word	index@(.nv.constant0._ZN7cutlass13device_kernelIN5flash19enable_sm80_to_sm89INS1_16FlashAttnBwdSm80INS1_25CollectiveMainloopBwdSm80ILi2ELi2EN4cute5tupleIJNS5_1CILi64EEENS7_ILi128EEES8_EEENS_6half_tEfNS_4arch4Sm80ELb0ELb1ELb1ELb1ELb1ELb0ELb0ELb0ELi2ELi2ELi4ELi2ELb1EEENS1_21CollectiveEpilogueBwdISA_SB_SD_Li256ELb1ELb0ELi2EEENS1_19SingleTileSchedulerILb1ELb0ELb0ELi128EEEEEEEEEvNT_6ParamsE)
        /*0048*/ 	.short	0x0210
        /*004a*/ 	.short	0x0270


	//----- nvinfo : EIATTR_SW_WAR
	.align		4
.L_500:
        /*004c*/ 	.byte	0x04, 0x36
        /*004e*/ 	.short	(.L_502 - .L_501)
.L_501:
        /*0050*/ 	.word	0x00000008
.L_502:


//--------------------- .nv.info._ZN7cutlass13device_kernelIN5flash19enable_sm80_to_sm89INS1_16FlashAttnBwdSm80INS1_25CollectiveMainloopBwdSm80ILi2ELi2EN4cute5tupleIJNS5_1CILi64EEENS7_ILi128EEES8_EEENS_6half_tEfNS_4arch4Sm80ELb0ELb1ELb1ELb1ELb0ELb0ELb0ELb0ELi2ELi2ELi4ELi2ELb1EEENS1_24CollectiveEpilogueBwdGQAISA_fSD_Li256ELb1ELb0EEENS1_19SingleTileSchedulerILb1ELb0ELb0ELi128EEEEEEEEEvNT_6ParamsE --------------------------
	.section	.nv.info._ZN7cutlass13device_kernelIN5flash19enable_sm80_to_sm89INS1_16FlashAttnBwdSm80INS1_25CollectiveMainloopBwdSm80ILi2ELi2EN4cute5tupleIJNS5_1CILi64EEENS7_ILi128EEES8_EEENS_6half_tEfNS_4arch4Sm80ELb0ELb1ELb1ELb1ELb0ELb0ELb0ELb0ELi2ELi2ELi4ELi2ELb1EEENS1_24CollectiveEpilogueBwdGQAISA_fSD_Li256ELb1ELb0EEENS1_19SingleTileSchedulerILb1ELb0ELb0ELi128EEEEEEEEEvNT_6ParamsE,"",@"SHT_CUDA_INFO"
	.sectionflags	@""
	.align	4


	//----- nvinfo : EIATTR_CUDA_API_VERSION
	.align		4
        /*0000*/ 	.byte	0x04, 0x37
        /*0002*/ 	.short	(.L_504 - .L_503)
.L_503:
        /*0004*/ 	.word	0x00000082


	//----- nvinfo : EIATTR_KPARAM_INFO
	.align		4
.L_504:
        /*0008*/ 	.byte	0x04, 0x17
        /*000a*/ 	.short	(.L_506 - .L_505)
.L_505:
        /*000c*/ 	.word	0x00000000
        /*0010*/ 	.short	0x0000
        /*0012*/ 	.short	0x0000
        /*0014*/ 	.byte	0x00, 0xf0, 0xe1, 0x09


	//----- nvinfo : EIATTR_SPARSE_MMA_MASK
	.align		4
.L_506:
        /*0018*/ 	.byte	0x03, 0x50
        /*001a*/ 	.short	0x0000


	//----- nvinfo : EIATTR_MAXREG_COUNT
	.align		4
        /*001c*/ 	.byte	0x03, 0x1b
        /*001e*/ 	.short	0x00ff


	//----- nvinfo : EIATTR_MERCURY_ISA_VERSION
	.align		4
        /*0020*/ 	.byte	0x03, 0x5f
        /*0022*/ 	.short	0x0101


	//----- nvinfo : EIATTR_EXIT_INSTR_OFFSETS
	.align		4
        /*0024*/ 	.byte	0x04, 0x1c
        /*0026*/ 	.short	(.L_508 - .L_507)


	//   ....[0]....
.L_507:
        /*0028*/ 	.word	0x00000010


	//----- nvinfo : EIATTR_MAX_THREADS
	.align		4
.L_508:
        /*002c*/ 	.byte	0x04, 0x05
        /*002e*/ 	.short	(.L_510 - .L_509)
.L_509:
        /*0030*/ 	.word	0x00000100
        /*0034*/ 	.word	0x00000001
        /*0038*/ 	.word	0x00000001


	//----- nvinfo : EIATTR_CBANK_PARAM_SIZE
	.align		4
.L_510:
        /*003c*/ 	.byte	0x03, 0x19
        /*003e*/ 	.short	0x0278


	//----- nvinfo : EIATTR_PARAM_CBANK
	.align		4
        /*0040*/ 	.byte	0x04, 0x0a
        /*0042*/ 	.short	(.L_512 - .L_511)
	.align		4
.L_511:
        /*0044*/ 	.word	index@(.nv.constant0._ZN7cutlass13device_kernelIN5flash19enable_sm80_to_sm89INS1_16FlashAttnBwdSm80INS1_25CollectiveMainloopBwdSm80ILi2ELi2EN4cute5tupleIJNS5_1CILi64EEENS7_ILi128EEES8_EEENS_6half_tEfNS_4arch4Sm80ELb0ELb1ELb1ELb1ELb0ELb0ELb0ELb0ELi2ELi2ELi4ELi2ELb1EEENS1_24CollectiveEpilogueBwdGQAISA_fSD_Li256ELb1ELb0EEENS1_19SingleTileSchedulerILb1ELb0ELb0ELi128EEEEEEEEEvNT_6ParamsE)
        /*0048*/ 	.short	0x0210
        /*004a*/ 	.short	0x0278


	//----- nvinfo : EIATTR_SW_WAR
	.align		4
.L_512:
        /*004c*/ 	.byte	0x04, 0x36
        /*004e*/ 	.short	(.L_514 - .L_513)
.L_513:
        /*0050*/ 	.word	0x00000008
.L_514:


//--------------------- .nv.info._ZN7cutlass13device_kernelIN5flash19enable_sm80_to_sm89INS1_16FlashAttnBwdSm80INS1_25CollectiveMainloopBwdSm80ILi2ELi2EN4cute5tupleIJNS5_1CILi64EEENS7_ILi128EEES8_EEENS_6half_tEfNS_4arch4Sm80ELb0ELb1ELb1ELb1ELb1ELb0ELb0ELb0ELi2ELi2ELi4ELi2ELb1EEENS1_24CollectiveEpilogueBwdGQAISA_fSD_Li256ELb1ELb1EEENS1_19SingleTileSchedulerILb1ELb0ELb0ELi128EEEEEEEEEvNT_6ParamsE --------------------------
	.section	.nv.info._ZN7cutlass13device_kernelIN5flash19enable_sm80_to_sm89INS1_16FlashAttnBwdSm80INS1_25CollectiveMainloopBwdSm80ILi2ELi2EN4cute5tupleIJNS5_1CILi64EEENS7_ILi128EEES8_EEENS_6half_tEfNS_4arch4Sm80ELb0ELb1ELb1ELb1ELb1ELb0ELb0ELb0ELi2ELi2ELi4ELi2ELb1EEENS1_24CollectiveEpilogueBwdGQAISA_fSD_Li256ELb1ELb1EEENS1_19SingleTileSchedulerILb1ELb0ELb0ELi128EEEEEEEEEvNT_6ParamsE,"",@"SHT_CUDA_INFO"
	.sectionflags	@""
	.align	4


	//----- nvinfo : EIATTR_CUDA_API_VERSION
	.align		4
        /*0000*/ 	.byte	0x04, 0x37
        /*0002*/ 	.short	(.L_516 - .L_515)
.L_515:
        /*0004*/ 	.word	0x00000082


	//----- nvinfo : EIATTR_KPARAM_INFO
	.align		4
.L_516:
        /*0008*/ 	.byte	0x04, 0x17
        /*000a*/ 	.short	(.L_518 - .L_517)
.L_517:
        /*000c*/ 	.word	0x00000000
        /*0010*/ 	.short	0x0000
        /*0012*/ 	.short	0x0000
        /*0014*/ 	.byte	0x00, 0xf0, 0xe1, 0x09


	//----- nvinfo : EIATTR_SPARSE_MMA_MASK
	.align		4
.L_518:
        /*0018*/ 	.byte	0x03, 0x50
        /*001a*/ 	.short	0x0000


	//----- nvinfo : EIATTR_MAXREG_COUNT
	.align		4
        /*001c*/ 	.byte	0x03, 0x1b
        /*001e*/ 	.short	0x00ff


	//----- nvinfo : EIATTR_MERCURY_ISA_VERSION
	.align		4
        /*0020*/ 	.byte	0x03, 0x5f
        /*0022*/ 	.short	0x0101


	//----- nvinfo : EIATTR_EXIT_INSTR_OFFSETS
	.align		4
        /*0024*/ 	.byte	0x04, 0x1c
        /*0026*/ 	.short	(.L_520 - .L_519)


	//   ....[0]....
.L_519:
        /*0028*/ 	.word	0x00000010


	//----- nvinfo : EIATTR_MAX_THREADS
	.align		4
.L_520:
        /*002c*/ 	.byte	0x04, 0x05
        /*002e*/ 	.short	(.L_522 - .L_521)
.L_521:
        /*0030*/ 	.word	0x00000100
        /*0034*/ 	.word	0x00000001
        /*0038*/ 	.word	0x00000001


	//----- nvinfo : EIATTR_CBANK_PARAM_SIZE
	.align		4
.L_522:
        /*003c*/ 	.byte	0x03, 0x19
        /*003e*/ 	.short	0x0278


	//----- nvinfo : EIATTR_PARAM_CBANK
	.align		4
        /*0040*/ 	.byte	0x04, 0x0a
        /*0042*/ 	.short	(.L_524 - .L_523)
	.align		4
.L_523:
        /*0044*/ 	.word	index@(.nv.constant0._ZN7cutlass13device_kernelIN5flash19enable_sm80_to_sm89INS1_16FlashAttnBwdSm80INS1_25CollectiveMainloopBwdSm80ILi2ELi2EN4cute5tupleIJNS5_1CILi64EEENS7_ILi128EEES8_EEENS_6half_tEfNS_4arch4Sm80ELb0ELb1ELb1ELb1ELb1ELb0ELb0ELb0ELi2ELi2ELi4ELi2ELb1EEENS1_24CollectiveEpilogueBwdGQAISA_fSD_Li256ELb1ELb1EEENS1_19SingleTileSchedulerILb1ELb0ELb0ELi128EEEEEEEEEvNT_6ParamsE)
        /*0048*/ 	.short	0x0210
        /*004a*/ 	.short	0x0278


	//----- nvinfo : EIATTR_SW_WAR
	.align		4
.L_524:
        /*004c*/ 	.byte	0x04, 0x36
        /*004e*/ 	.short	(.L_526 - .L_525)
.L_525:
        /*0050*/ 	.word	0x00000008
.L_526:


//--------------------- .nv.info._ZN7cutlass13device_kernelIN5flash19enable_sm80_to_sm89INS1_16FlashAttnBwdSm80INS1_25CollectiveMainloopBwdSm80ILi2ELi2EN4cute5tupleIJNS5_1CILi64EEENS7_ILi128EEES8_EEENS_6half_tEfNS_4arch4Sm80ELb1ELb0ELb1ELb0ELb0ELb0ELb0ELb0ELi2ELi2ELi4ELi2ELb1EEENS1_21CollectiveEpilogueBwdISA_SB_SD_Li256ELb0ELb0ELi2EEENS1_25SingleTileBwdLPTSchedulerILb0ELi128ELb0EEEEEEEEEvNT_6ParamsE --------------------------
	.section	.nv.info._ZN7cutlass13device_kernelIN5flash19enable_sm80_to_sm89INS1_16FlashAttnBwdSm80INS1_25CollectiveMainloopBwdSm80ILi2ELi2EN4cute5tupleIJNS5_1CILi64EEENS7_ILi128EEES8_EEENS_6half_tEfNS_4arch4Sm80ELb1ELb0ELb1ELb0ELb0ELb0ELb0ELb0ELi2ELi2ELi4ELi2ELb1EEENS1_21CollectiveEpilogueBwdISA_SB_SD_Li256ELb0ELb0ELi2EEENS1_25SingleTileBwdLPTSchedulerILb0ELi128ELb0EEEEEEEEEvNT_6ParamsE,"",@"SHT_CUDA_INFO"
	.sectionflags	@""
	.align	4


	//----- nvinfo : EIATTR_CUDA_API_VERSION
	.align		4
        /*0000*/ 	.byte	0x04, 0x37
        /*0002*/ 	.short	(.L_528 - .L_527)
.L_527:
        /*0004*/ 	.word	0x00000082


	//----- nvinfo : EIATTR_KPARAM_INFO
	.align		4
.L_528:
        /*0008*/ 	.byte	0x04, 0x17
        /*000a*/ 	.short	(.L_530 - .L_529)
.L_529:
        /*000c*/ 	.word	0x00000000
        /*0010*/ 	.short	0x0000
        /*0012*/ 	.short	0x0000
        /*0014*/ 	.byte	0x00, 0xf0, 0x21, 0x0a


	//----- nvinfo : EIATTR_SPARSE_MMA_MASK
	.align		4
.L_530:
        /*0018*/ 	.byte	0x03, 0x50
        /*001a*/ 	.short	0x0000


	//----- nvinfo : EIATTR_MAXREG_COUNT
	.align		4
        /*001c*/ 	.byte	0x03, 0x1b
        /*001e*/ 	.short	0x00ff


	//----- nvinfo : EIATTR_MERCURY_ISA_VERSION
	.align		4
        /*0020*/ 	.byte	0x03, 0x5f
        /*0022*/ 	.short	0x0101


	//----- nvinfo : EIATTR_EXIT_INSTR_OFFSETS
	.align		4
        /*0024*/ 	.byte	0x04, 0x1c
        /*0026*/ 	.short	(.L_532 - .L_531)


	//   ....[0]....
.L_531:
        /*0028*/ 	.word	0x00000010


	//----- nvinfo : EIATTR_MAX_THREADS
	.align		4
.L_532:
        /*002c*/ 	.byte	0x04, 0x05
        /*002e*/ 	.short	(.L_534 - .L_533)
.L_533:
        /*0030*/ 	.word	0x00000100
        /*0034*/ 	.word	0x00000001
        /*0038*/ 	.word	0x00000001


	//----- nvinfo : EIATTR_CBANK_PARAM_SIZE
	.align		4
.L_534:
        /*003c*/ 	.byte	0x03, 0x19
        /*003e*/ 	.short	0x0288


	//----- nvinfo : EIATTR_PARAM_CBANK
	.align		4
        /*0040*/ 	.byte	0x04, 0x0a
        /*0042*/ 	.short	(.L_536 - .L_535)
	.align		4
.L_535:
        /*0044*/ 	.word	index@(.nv.constant0._ZN7cutlass13device_kernelIN5flash19enable_sm80_to_sm89INS1_16FlashAttnBwdSm80INS1_25CollectiveMainloopBwdSm80ILi2ELi2EN4cute5tupleIJNS5_1CILi64EEENS7_ILi128EEES8_EEENS_6half_tEfNS_4arch4Sm80ELb1ELb0ELb1ELb0ELb0ELb0ELb0ELb0ELi2ELi2ELi4ELi2ELb1EEENS1_21CollectiveEpilogueBwdISA_SB_SD_Li256ELb0ELb0ELi2EEENS1_25SingleTileBwdLPTSchedulerILb0ELi128ELb0EEEEEEEEEvNT_6ParamsE)
        /*0048*/ 	.short	0x0210
        /*004a*/ 	.short	0x0288


	//----- nvinfo : EIATTR_SW_WAR
	.align		4
.L_536:
        /*004c*/ 	.byte	0x04, 0x36
        /*004e*/ 	.short	(.L_538 - .L_537)
.L_537:
        /*0050*/ 	.word	0x00000008
.L_538:


//--------------------- .nv.info._ZN7cutlass13device_kernelIN5flash19enable_sm80_to_sm89INS1_16FlashAttnBwdSm80INS1_25CollectiveMainloopBwdSm80ILi2ELi2EN4cute5tupleIJNS5_1CILi64EEENS7_ILi128EEES8_EEENS_6half_tEfNS_4arch4Sm80ELb1ELb0ELb1ELb0ELb1ELb0ELb0ELb0ELi2ELi2ELi4ELi2ELb1EEENS1_21CollectiveEpilogueBwdISA_SB_SD_Li256ELb0ELb0ELi2EEENS1_25SingleTileBwdLPTSchedulerILb0ELi128ELb1EEEEEEEEEvNT_6ParamsE --------------------------
	.section	.nv.info._ZN7cutlass13device_kernelIN5flash19enable_sm80_to_sm89INS1_16FlashAttnBwdSm80INS1_25CollectiveMainloopBwdSm80ILi2ELi2EN4cute5tupleIJNS5_1CILi64EEENS7_ILi128EEES8_EEENS_6half_tEfNS_4arch4Sm80ELb1ELb0ELb1ELb0ELb1ELb0ELb0ELb0ELi2ELi2ELi4ELi2ELb1EEENS1_21CollectiveEpilogueBwdISA_SB_SD_Li256ELb0ELb0ELi2EEENS1_25SingleTileBwdLPTSchedulerILb0ELi128ELb1EEEEEEEEEvNT_6ParamsE,"",@"SHT_CUDA_INFO"
	.sectionflags	@""
	.align	4


	//----- nvinfo : EIATTR_CUDA_API_VERSION
	.align		4
        /*0000*/ 	.byte	0x04, 0x37
        /*0002*/ 	.short	(.L_540 - .L_539)
.L_539:
        /*0004*/ 	.word	0x00000082


	//----- nvinfo : EIATTR_KPARAM_INFO
	.align		4
.L_540:
        /*0008*/ 	.byte	0x04, 0x17
        /*000a*/ 	.short	(.L_542 - .L_541)
.L_541:
        /*000c*/ 	.word	0x00000000
        /*0010*/ 	.short	0x0000
        /*0012*/ 	.short	0x0000
        /*0014*/ 	.byte	0x00, 0xf0, 0x21, 0x0a


	//----- nvinfo : EIATTR_SPARSE_MMA_MASK
	.align		4
.L_542:
        /*0018*/ 	.byte	0x03, 0x50
        /*001a*/ 	.short	0x0000


	//----- nvinfo : EIATTR_MAXREG_COUNT
	.align		4
        /*001c*/ 	.byte	0x03, 0x1b
        /*001e*/ 	.short	0x00ff


	//----- nvinfo : EIATTR_MERCURY_ISA_VERSION
	.align		4
        /*0020*/ 	.byte	0x03, 0x5f
        /*0022*/ 	.short	0x0101


	//----- nvinfo : EIATTR_EXIT_INSTR_OFFSETS
	.align		4
        /*0024*/ 	.byte	0x04, 0x1c
        /*0026*/ 	.short	(.L_544 - .L_543)


	//   ....[0]....
.L_543:
        /*0028*/ 	.word	0x00000010


	//----- nvinfo : EIATTR_MAX_THREADS
	.align		4
.L_544:
        /*002c*/ 	.byte	0x04, 0x05
        /*002e*/ 	.short	(.L_546 - .L_545)
.L_545:
        /*0030*/ 	.word	0x00000100
        /*0034*/ 	.word	0x00000001
        /*0038*/ 	.word	0x00000001


	//----- nvinfo : EIATTR_CBANK_PARAM_SIZE
	.align		4
.L_546:
        /*003c*/ 	.byte	0x03, 0x19
        /*003e*/ 	.short	0x0288


	//----- nvinfo : EIATTR_PARAM_CBANK
	.align		4
        /*0040*/ 	.byte	0x04, 0x0a
        /*0042*/ 	.short	(.L_548 - .L_547)
	.align		4
.L_547:
        /*0044*/ 	.word	index@(.nv.constant0._ZN7cutlass13device_kernelIN5flash19enable_sm80_to_sm89INS1_16FlashAttnBwdSm80INS1_25CollectiveMainloopBwdSm80ILi2ELi2EN4cute5tupleIJNS5_1CILi64EEENS7_ILi128EEES8_EEENS_6half_tEfNS_4arch4Sm80ELb1ELb0ELb1ELb0ELb1ELb0ELb0ELb0ELi2ELi2ELi4ELi2ELb1EEENS1_21CollectiveEpilogueBwdISA_SB_SD_Li256ELb0ELb0ELi2EEENS1_25SingleTileBwdLPTSchedulerILb0ELi128ELb1EEEEEEEEEvNT_6ParamsE)
        /*0048*/ 	.short	0x0210
        /*004a*/ 	.short	0x0288


	//----- nvinfo : EIATTR_SW_WAR
	.align		4
.L_548:
        /*004c*/ 	.byte	0x04, 0x36
        /*004e*/ 	.short	(.L_550 - .L_549)
.L_549:
        /*0050*/ 	.word	0x00000008
.L_550:


//--------------------- .nv.info._ZN7cutlass13device_kernelIN5flash19enable_sm80_to_sm89INS1_16FlashAttnBwdSm80INS1_25CollectiveMainloopBwdSm80ILi2ELi2EN4cute5tupleIJNS5_1CILi64EEENS7_ILi128EEES8_EEENS_6half_tEfNS_4arch4Sm80ELb1ELb0ELb1ELb0ELb0ELb0ELb0ELb0ELi2ELi2ELi4ELi2ELb1EEENS1_24CollectiveEpilogueBwdGQAISA_fSD_Li256ELb0ELb0EEENS1_25SingleTileBwdLPTSchedulerILb0ELi128ELb0EEEEEEEEEvNT_6ParamsE --------------------------
	.section	.nv.info._ZN7cutlass13device_kernelIN5flash19enable_sm80_to_sm89INS1_16FlashAttnBwdSm80INS1_25CollectiveMainloopBwdSm80ILi2ELi2EN4cute5tupleIJNS5_1CILi64EEENS7_ILi128EEES8_EEENS_6half_tEfNS_4arch4Sm80ELb1ELb0ELb1ELb0ELb0ELb0ELb0ELb0ELi2ELi2ELi4ELi2ELb1EEENS1_24CollectiveEpilogueBwdGQAISA_fSD_Li256ELb0ELb0EEENS1_25SingleTileBwdLPTSchedulerILb0ELi128ELb0EEEEEEEEEvNT_6ParamsE,"",@"SHT_CUDA_INFO"
	.sectionflags	@""
	.align	4


	//----- nvinfo : EIATTR_CUDA_API_VERSION
	.align		4
        /*0000*/ 	.byte	0x04, 0x37
        /*0002*/ 	.short	(.L_552 - .L_551)
.L_551:
        /*0004*/ 	.word	0x00000082


	//----- nvinfo : EIATTR_KPARAM_INFO
	.align		4
.L_552:
        /*0008*/ 	.byte	0x04, 0x17
        /*000a*/ 	.short	(.L_554 - .L_553)
.L_553:
        /*000c*/ 	.word	0x00000000
        /*0010*/ 	.short	0x0000
        /*0012*/ 	.short	0x0000
        /*0014*/ 	.byte	0x00, 0xf0, 0x41, 0x0a


	//----- nvinfo : EIATTR_SPARSE_MMA_MASK
	.align		4
.L_554:
        /*0018*/ 	.byte	0x03, 0x50
        /*001a*/ 	.short	0x0000


	//----- nvinfo : EIATTR_MAXREG_COUNT
	.align		4
        /*001c*/ 	.byte	0x03, 0x1b
        /*001e*/ 	.short	0x00ff


	//----- nvinfo : EIATTR_MERCURY_ISA_VERSION
	.align		4
        /*0020*/ 	.byte	0x03, 0x5f
        /*0022*/ 	.short	0x0101


	//----- nvinfo : EIATTR_EXIT_INSTR_OFFSETS
	.align		4
        /*0024*/ 	.byte	0x04, 0x1c
        /*0026*/ 	.short	(.L_556 - .L_555)


	//   ....[0]....
.L_555:
        /*0028*/ 	.word	0x00000010


	//----- nvinfo : EIATTR_MAX_THREADS
	.align		4
.L_556:
        /*002c*/ 	.byte	0x04, 0x05
        /*002e*/ 	.short	(.L_558 - .L_557)
.L_557:
        /*0030*/ 	.word	0x00000100
        /*0034*/ 	.word	0x00000001
        /*0038*/ 	.word	0x00000001


	//----- nvinfo : EIATTR_CBANK_PARAM_SIZE
	.align		4
.L_558:
        /*003c*/ 	.byte	0x03, 0x19
        /*003e*/ 	.short	0x0290


	//----- nvinfo : EIATTR_PARAM_CBANK
	.align		4
        /*0040*/ 	.byte	0x04, 0x0a
        /*0042*/ 	.short	(.L_560 - .L_559)
	.align		4
.L_559:
        /*0044*/ 	.word	index@(.nv.constant0._ZN7cutlass13device_kernelIN5flash19enable_sm80_to_sm89INS1_16FlashAttnBwdSm80INS1_25CollectiveMainloopBwdSm80ILi2ELi2EN4cute5tupleIJNS5_1CILi64EEENS7_ILi128EEES8_EEENS_6half_tEfNS_4arch4Sm80ELb1ELb0ELb1ELb0ELb0ELb0ELb0ELb0ELi2ELi2ELi4ELi2ELb1EEENS1_24CollectiveEpilogueBwdGQAISA_fSD_Li256ELb0ELb0EEENS1_25SingleTileBwdLPTSchedulerILb0ELi128ELb0EEEEEEEEEvNT_6ParamsE)
        /*0048*/ 	.short	0x0210
        /*004a*/ 	.short	0x0290


	//----- nvinfo : EIATTR_SW_WAR
	.align		4
.L_560:
        /*004c*/ 	.byte	0x04, 0x36
        /*004e*/ 	.short	(.L_562 - .L_561)
.L_561:
        /*0050*/ 	.word	0x00000008
.L_562:


//--------------------- .nv.info._ZN7cutlass13device_kernelIN5flash19enable_sm80_to_sm89INS1_16FlashAttnBwdSm80INS1_25CollectiveMainloopBwdSm80ILi2ELi2EN4cute5tupleIJNS5_1CILi64EEENS7_ILi128EEES8_EEENS_6half_tEfNS_4arch4Sm80ELb1ELb0ELb1ELb0ELb1ELb0ELb0ELb0ELi2ELi2ELi4ELi2ELb1EEENS1_24CollectiveEpilogueBwdGQAISA_fSD_Li256ELb0ELb1EEENS1_25SingleTileBwdLPTSchedulerILb0ELi128ELb1EEEEEEEEEvNT_6ParamsE --------------------------
	.section	.nv.info._ZN7cutlass13device_kernelIN5flash19enable_sm80_to_sm89INS1_16FlashAttnBwdSm80INS1_25CollectiveMainloopBwdSm80ILi2ELi2EN4cute5tupleIJNS5_1CILi64EEENS7_ILi128EEES8_EEENS_6half_tEfNS_4arch4Sm80ELb1ELb0ELb1ELb0ELb1ELb0ELb0ELb0ELi2ELi2ELi4ELi2ELb1EEENS1_24CollectiveEpilogueBwdGQAISA_fSD_Li256ELb0ELb1EEENS1_25SingleTileBwdLPTSchedulerILb0ELi128ELb1EEEEEEEEEvNT_6ParamsE,"",@"SHT_CUDA_INFO"
	.sectionflags	@""
	.align	4


	//----- nvinfo : EIATTR_CUDA_API_VERSION
	.align		4
        /*0000*/ 	.byte	0x04, 0x37
        /*0002*/ 	.short	(.L_564 - .L_563)
.L_563:
        /*0004*/ 	.word	0x00000082


	//----- nvinfo : EIATTR_KPARAM_INFO
	.align		4
.L_564:
        /*0008*/ 	.byte	0x04, 0x17
        /*000a*/ 	.short	(.L_566 - .L_565)
.L_565:
        /*000c*/ 	.word	0x00000000
        /*0010*/ 	.short	0x0000
        /*0012*/ 	.short	0x0000
        /*0014*/ 	.byte	0x00, 0xf0, 0x41, 0x0a


	//----- nvinfo : EIATTR_SPARSE_MMA_MASK
	.align		4
.L_566:
        /*0018*/ 	.byte	0x03, 0x50
        /*001a*/ 	.short	0x0000


	//----- nvinfo : EIATTR_MAXREG_COUNT
	.align		4
        /*001c*/ 	.byte	0x03, 0x1b
        /*001e*/ 	.short	0x00ff


	//----- nvinfo : EIATTR_MERCURY_ISA_VERSION
	.align		4
        /*0020*/ 	.byte	0x03, 0x5f
        /*0022*/ 	.short	0x0101


	//----- nvinfo : EIATTR_EXIT_INSTR_OFFSETS
	.align		4
        /*0024*/ 	.byte	0x04, 0x1c
        /*0026*/ 	.short	(.L_568 - .L_567)


	//   ....[0]....
.L_567:
        /*0028*/ 	.word	0x00000010


	//----- nvinfo : EIATTR_MAX_THREADS
	.align		4
.L_568:
        /*002c*/ 	.byte	0x04, 0x05
        /*002e*/ 	.short	(.L_570 - .L_569)
.L_569:
        /*0030*/ 	.word	0x00000100
        /*0034*/ 	.word	0x00000001
        /*0038*/ 	.word	0x00000001


	//----- nvinfo : EIATTR_CBANK_PARAM_SIZE
	.align		4
.L_570:
        /*003c*/ 	.byte	0x03, 0x19
        /*003e*/ 	.short	0x0290


	//----- nvinfo : EIATTR_PARAM_CBANK
	.align		4
        /*0040*/ 	.byte	0x04, 0x0a
        /*0042*/ 	.short	(.L_572 - .L_571)
	.align		4
.L_571:
        /*0044*/ 	.word	index@(.nv.constant0._ZN7cutlass13device_kernelIN5flash19enable_sm80_to_sm89INS1_16FlashAttnBwdSm80INS1_25CollectiveMainloopBwdSm80ILi2ELi2EN4cute5tupleIJNS5_1CILi64EEENS7_ILi128EEES8_EEENS_6half_tEfNS_4arch4Sm80ELb1ELb0ELb1ELb0ELb1ELb0ELb0ELb0ELi2ELi2ELi4ELi2ELb1EEENS1_24CollectiveEpilogueBwdGQAISA_fSD_Li256ELb0ELb1EEENS1_25SingleTileBwdLPTSchedulerILb0ELi128ELb1EEEEEEEEEvNT_6ParamsE)
        /*0048*/ 	.short	0x0210
        /*004a*/ 	.short	0x0290


	//----- nvinfo : EIATTR_SW_WAR
	.align		4
.L_572:
        /*004c*/ 	.byte	0x04, 0x36
        /*004e*/ 	.short	(.L_574 - .L_573)
.L_573:
        /*0050*/ 	.word	0x00000008
.L_574:


//--------------------- .nv.info._ZN7cutlass13device_kernelIN5flash22FlashAttnBwdPreprocessIN4cute5tupleIJNS3_1CILi64EEES6_EEENS_6half_tEfNS_4arch4Sm80ELb1ELb0EEEEEvNT_6ParamsE --------------------------
	.section	.nv.info._ZN7cutlass13device_kernelIN5flash22FlashAttnBwdPreprocessIN4cute5tupleIJNS3_1CILi64EEES6_EEENS_6half_tEfNS_4arch4Sm80ELb1ELb0EEEEEvNT_6ParamsE,"",@"SHT_CUDA_INFO"
	.sectionflags	@""
	.align	4


	//----- nvinfo : EIATTR_CUDA_API_VERSION
	.align		4
        /*0000*/ 	.byte	0x04, 0x37
        /*0002*/ 	.short	(.L_576 - .L_575)
.L_575:
        /*0004*/ 	.word	0x00000082


	//----- nvinfo : EIATTR_KPARAM_INFO
	.align		4
.L_576:
        /*0008*/ 	.byte	0x04, 0x17
        /*000a*/ 	.short	(.L_578 - .L_577)
.L_577:
        /*000c*/ 	.word	0x00000000
        /*0010*/ 	.short	0x0000
        /*0012*/ 	.short	0x0000
        /*0014*/ 	.byte	0x00, 0xf0, 0xc1, 0x03


	//----- nvinfo : EIATTR_SPARSE_MMA_MASK
	.align		4
.L_578:
        /*0018*/ 	.byte	0x03, 0x50
        /*001a*/ 	.short	0x0000


	//----- nvinfo : EIATTR_MAXREG_COUNT
	.align		4
        /*001c*/ 	.byte	0x03, 0x1b
        /*001e*/ 	.short	0x0080


	//----- nvinfo : EIATTR_MERCURY_ISA_VERSION
	.align		4
        /*0020*/ 	.byte	0x03, 0x5f
        /*0022*/ 	.short	0x0101


	//----- nvinfo : EIATTR_COOP_GROUP_MASK_REGIDS
	.align		4
        /*0024*/ 	.byte	0x04, 0x29
        /*0026*/ 	.short	(.L_580 - .L_579)


	//   ....[0]....
.L_579:
        /*0028*/ 	.word	0xffffffff


	//   ....[1]....
        /*002c*/ 	.word	0xffffffff


	//   ....[2]....
        /*0030*/ 	.word	0xffffffff


	//   ....[3]....
        /*0034*/ 	.word	0xffffffff


	//   ....[4]....
        /*0038*/ 	.word	0xffffffff


	//   ....[5]....
        /*003c*/ 	.word	0xffffffff


	//----- nvinfo : EIATTR_COOP_GROUP_INSTR_OFFSETS
	.align		4
.L_580:
        /*0040*/ 	.byte	0x04, 0x28
        /*0042*/ 	.short	(.L_582 - .L_581)


	//   ....[0]....
.L_581:
        /*0044*/ 	.word	0x00000a70


	//   ....[1]....
        /*0048*/ 	.word	0x00000a90


	//   ....[2]....
        /*004c*/ 	.word	0x00000ad0


	//   ....[3]....
        /*0050*/ 	.word	0x00000ae0


	//   ....[4]....
        /*0054*/ 	.word	0x00000b10


	//   ....[5]....
        /*0058*/ 	.word	0x00000b30


	//----- nvinfo : EIATTR_EXIT_INSTR_OFFSETS
	.align		4
.L_582:
        /*005c*/ 	.byte	0x04, 0x1c
        /*005e*/ 	.short	(.L_584 - .L_583)


	//   ....[0]....
.L_583:
        /*0060*/ 	.word	0x00000fe0


	//   ....[1]....
        /*0064*/ 	.word	0x00001060


	//----- nvinfo : EIATTR_MAX_THREADS
	.align		4
.L_584:
        /*0068*/ 	.byte	0x04, 0x05
        /*006a*/ 	.short	(.L_586 - .L_585)
.L_585:
        /*006c*/ 	.word	0x00000100
        /*0070*/ 	.word	0x00000001
        /*0074*/ 	.word	0x00000001


	//----- nvinfo : EIATTR_CRS_STACK_SIZE
	.align		4
.L_586:
        /*0078*/ 	.byte	0x04, 0x1e
        /*007a*/ 	.short	(.L_588 - .L_587)
.L_587:
        /*007c*/ 	.word	0x00000000


	//----- nvinfo : EIATTR_CBANK_PARAM_SIZE
	.align		4
.L_588:
        /*0080*/ 	.byte	0x03, 0x19
        /*0082*/ 	.short	0x00f0


	//----- nvinfo : EIATTR_PARAM_CBANK
	.align		4
        /*0084*/ 	.byte	0x04, 0x0a
        /*0086*/ 	.short	(.L_590 - .L_589)
	.align		4
.L_589:
        /*0088*/ 	.word	index@(.nv.constant0._ZN7cutlass13device_kernelIN5flash22FlashAttnBwdPreprocessIN4cute5tupleIJNS3_1CILi64EEES6_EEENS_6half_tEfNS_4arch4Sm80ELb1ELb0EEEEEvNT_6ParamsE)
        /*008c*/ 	.short	0x0210
        /*008e*/ 	.short	0x00f0


	//----- nvinfo : EIATTR_SW_WAR
	.align		4
.L_590:
        /*0090*/ 	.byte	0x04, 0x36
        /*0092*/ 	.short	(.L_592 - .L_591)
.L_591:
        /*0094*/ 	.word	0x00000008
.L_592:


//--------------------- .nv.info._ZN7cutlass13device_kernelIN5flash19enable_sm80_to_sm89INS1_16FlashAttnBwdSm80INS1_25CollectiveMainloopBwdSm80ILi2ELi2EN4cute5tupleIJNS5_1CILi64EEENS7_ILi128EEES8_EEENS_6half_tEfNS_4arch4Sm80ELb1ELb0ELb1ELb1ELb0ELb0ELb0ELb0ELi2ELi2ELi4ELi2ELb1EEENS1_21CollectiveEpilogueBwdISA_SB_SD_Li256ELb1ELb0ELi2EEENS1_25SingleTileBwdLPTSchedulerILb1ELi128ELb0EEEEEEEEEvNT_6ParamsE --------------------------
	.section	.nv.info._ZN7cutlass13device_kernelIN5flash19enable_sm80_to_sm89INS1_16FlashAttnBwdSm80INS1_25CollectiveMainloopBwdSm80ILi2ELi2EN4cute5tupleIJNS5_1CILi64EEENS7_ILi128EEES8_EEENS_6half_tEfNS_4arch4Sm80ELb1ELb0ELb1ELb1ELb0ELb0ELb0ELb0ELi2ELi2ELi4ELi2ELb1EEENS1_21CollectiveEpilogueBwdISA_SB_SD_Li256ELb1ELb0ELi2EEENS1_25SingleTileBwdLPTSchedulerILb1ELi128ELb0EEEEEEEEEvNT_6ParamsE,"",@"SHT_CUDA_INFO"
	.sectionflags	@""
	.align	4


	//----- nvinfo : EIATTR_CUDA_API_VERSION
	.align		4
        /*0000*/ 	.byte	0x04, 0x37
        /*0002*/ 	.short	(.L_594 - .L_593)
.L_593:
        /*0004*/ 	.word	0x00000082


	//----- nvinfo : EIATTR_KPARAM_INFO
	.align		4
.L_594:
        /*0008*/ 	.byte	0x04, 0x17
        /*000a*/ 	.short	(.L_596 - .L_595)
.L_595:
        /*000c*/ 	.word	0x00000000
        /*0010*/ 	.short	0x0000
        /*0012*/ 	.short	0x0000
        /*0014*/ 	.byte	0x00, 0xf0, 0x21, 0x0a


	//----- nvinfo : EIATTR_SPARSE_MMA_MASK
	.align		4
.L_596:
        /*0018*/ 	.byte	0x03, 0x50
        /*001a*/ 	.short	0x0000


	//----- nvinfo : EIATTR_MAXREG_COUNT
	.align		4
        /*001c*/ 	.byte	0x03, 0x1b
        /*001e*/ 	.short	0x00ff


	//----- nvinfo : EIATTR_MERCURY_ISA_VERSION
	.align		4
        /*0020*/ 	.byte	0x03, 0x5f
        /*0022*/ 	.short	0x0101


	//----- nvinfo : EIATTR_EXIT_INSTR_OFFSETS
	.align		4
        /*0024*/ 	.byte	0x04, 0x1c
        /*0026*/ 	.short	(.L_598 - .L_597)


	//   ....[0]....
.L_597:
        /*0028*/ 	.word	0x00000010


	//----- nvinfo : EIATTR_MAX_THREADS
	.align		4
.L_598:
        /*002c*/ 	.byte	0x04, 0x05
        /*002e*/ 	.short	(.L_600 - .L_599)
.L_599:
        /*0030*/ 	.word	0x00000100
        /*0034*/ 	.word	0x00000001
        /*0038*/ 	.word	0x00000001


	//----- nvinfo : EIATTR_CBANK_PARAM_SIZE
	.align		4
.L_600:
        /*003c*/ 	.byte	0x03, 0x19
        /*003e*/ 	.short	0x0288


	//----- nvinfo : EIATTR_PARAM_CBANK
	.align		4
        /*0040*/ 	.byte	0x04, 0x0a
        /*0042*/ 	.short	(.L_602 - .L_601)
	.align		4
.L_601:
        /*0044*/ 	.word	index@(.nv.constant0._ZN7cutlass13device_kernelIN5flash19enable_sm80_to_sm89INS1_16FlashAttnBwdSm80INS1_25CollectiveMainloopBwdSm80ILi2ELi2EN4cute5tupleIJNS5_1CILi64EEENS7_ILi128EEES8_EEENS_6half_tEfNS_4arch4Sm80ELb1ELb0ELb1ELb1ELb0ELb0ELb0ELb0ELi2ELi2ELi4ELi2ELb1EEENS1_21CollectiveEpilogueBwdISA_SB_SD_Li256ELb1ELb0ELi2EEENS1_25SingleTileBwdLPTSchedulerILb1ELi128ELb0EEEEEEEEEvNT_6ParamsE)
        /*0048*/ 	.short	0x0210
        /*004a*/ 	.short	0x0288


	//----- nvinfo : EIATTR_SW_WAR
	.align		4
.L_602:
        /*004c*/ 	.byte	0x04, 0x36
        /*004e*/ 	.short	(.L_604 - .L_603)
.L_603:
        /*0050*/ 	.word	0x00000008
.L_604:


//--------------------- .nv.info._ZN7cutlass13device_kernelIN5flash19enable_sm80_to_sm89INS1_16FlashAttnBwdSm80INS1_25CollectiveMainloopBwdSm80ILi2ELi2EN4cute5tupleIJNS5_1CILi64EEENS7_ILi128EEES8_EEENS_6half_tEfNS_4arch4Sm80ELb1ELb0ELb1ELb1ELb1ELb0ELb0ELb0ELi2ELi2ELi4ELi2ELb1EEENS1_21CollectiveEpilogueBwdISA_SB_SD_Li256ELb1ELb0ELi2EEENS1_25SingleTileBwdLPTSchedulerILb1ELi128ELb1EEEEEEEEEvNT_6ParamsE --------------------------
	.section	.nv.info._ZN7cutlass13device_kernelIN5flash19enable_sm80_to_sm89INS1_16FlashAttnBwdSm80INS1_25CollectiveMainloopBwdSm80ILi2ELi2EN4cute5tupleIJNS5_1CILi64EEENS7_ILi128EEES8_EEENS_6half_tEfNS_4arch4Sm80ELb1ELb0ELb1ELb1ELb1ELb0ELb0ELb0ELi2ELi2ELi4ELi2ELb1EEENS1_21CollectiveEpilogueBwdISA_SB_SD_Li256ELb1ELb0ELi2EEENS1_25SingleTileBwdLPTSchedulerILb1ELi128ELb1EEEEEEEEEvNT_6ParamsE,"",@"SHT_CUDA_INFO"
	.sectionflags	@""
	.align	4


	//----- nvinfo : EIATTR_CUDA_API_VERSION
	.align		4
        /*0000*/ 	.byte	0x04, 0x37
        /*0002*/ 	.short	(.L_606 - .L_605)
.L_605:
        /*0004*/ 	.word	0x00000082


	//----- nvinfo : EIATTR_KPARAM_INFO
	.align		4
.L_606:
        /*0008*/ 	.byte	0x04, 0x17
        /*000a*/ 	.short	(.L_608 - .L_607)
.L_607:
        /*000c*/ 	.word	0x00000000
        /*0010*/ 	.short	0x0000
        /*0012*/ 	.short	0x0000
        /*0014*/ 	.byte	0x00, 0xf0, 0x21, 0x0a


	//----- nvinfo : EIATTR_SPARSE_MMA_MASK
	.align		4
.L_608:
        /*0018*/ 	.byte	0x03, 0x50
        /*001a*/ 	.short	0x0000


	//----- nvinfo : EIATTR_MAXREG_COUNT
	.align		4
        /*001c*/ 	.byte	0x03, 0x1b
        /*001e*/ 	.short	0x00ff


	//----- nvinfo : EIATTR_MERCURY_ISA_VERSION
	.align		4
        /*0020*/ 	.byte	0x03, 0x5f
        /*0022*/ 	.short	0x0101


	//----- nvinfo : EIATTR_EXIT_INSTR_OFFSETS
	.align		4
        /*0024*/ 	.byte	0x04, 0x1c
        /*0026*/ 	.short	(.L_610 - .L_609)


	//   ....[0]....
.L_609:
        /*0028*/ 	.word	0x00000010


	//----- nvinfo : EIATTR_MAX_THREADS
	.align		4
.L_610:
        /*002c*/ 	.byte	0x04, 0x05
        /*002e*/ 	.short	(.L_612 - .L_611)
.L_611:
        /*0030*/ 	.word	0x00000100
        /*0034*/ 	.word	0x00000001
        /*0038*/ 	.word	0x00000001


	//----- nvinfo : EIATTR_CBANK_PARAM_SIZE
	.align		4
.L_612:
        /*003c*/ 	.byte	0x03, 0x19
        /*003e*/ 	.short	0x0288


	//----- nvinfo : EIATTR_PARAM_CBANK
	.align		4
        /*0040*/ 	.byte	0x04, 0x0a
        /*0042*/ 	.short	(.L_614 - .L_613)
	.align		4
.L_613:
        /*0044*/ 	.word	index@(.nv.constant0._ZN7cutlass13device_kernelIN5flash19enable_sm80_to_sm89INS1_16FlashAttnBwdSm80INS1_25CollectiveMainloopBwdSm80ILi2ELi2EN4cute5tupleIJNS5_1CILi64EEENS7_ILi128EEES8_EEENS_6half_tEfNS_4arch4Sm80ELb1ELb0ELb1ELb1ELb1ELb0ELb0ELb0ELi2ELi2ELi4ELi2ELb1EEENS1_21CollectiveEpilogueBwdISA_SB_SD_Li256ELb1ELb0ELi2EEENS1_25SingleTileBwdLPTSchedulerILb1ELi128ELb1EEEEEEEEEvNT_6ParamsE)
        /*0048*/ 	.short	0x0210
        /*004a*/ 	.short	0x0288


	//----- nvinfo : EIATTR_SW_WAR
	.align		4
.L_614:
        /*004c*/ 	.byte	0x04, 0x36
        /*004e*/ 	.short	(.L_616 - .L_615)
.L_615:
        /*0050*/ 	.word	0x00000008
.L_616:


//--------------------- .nv.info._ZN7cutlass13device_kernelIN5flash19enable_sm80_to_sm89INS1_16FlashAttnBwdSm80INS1_25CollectiveMainloopBwdSm80ILi2ELi2EN4cute5tupleIJNS5_1CILi64EEENS7_ILi128EEES8_EEENS_6half_tEfNS_4arch4Sm80ELb1ELb0ELb1ELb1ELb0ELb0ELb0ELb0ELi2ELi2ELi4ELi2ELb1EEENS1_24CollectiveEpilogueBwdGQAISA_fSD_Li256ELb1ELb0EEENS1_25SingleTileBwdLPTSchedulerILb1ELi128ELb0EEEEEEEEEvNT_6ParamsE --------------------------
	.section	.nv.info._ZN7cutlass13device_kernelIN5flash19enable_sm80_to_sm89INS1_16FlashAttnBwdSm80INS1_25CollectiveMainloopBwdSm80ILi2ELi2EN4cute5tupleIJNS5_1CILi64EEENS7_ILi128EEES8_EEENS_6half_tEfNS_4arch4Sm80ELb1ELb0ELb1ELb1ELb0ELb0ELb0ELb0ELi2ELi2ELi4ELi2ELb1EEENS1_24CollectiveEpilogueBwdGQAISA_fSD_Li256ELb1ELb0EEENS1_25SingleTileBwdLPTSchedulerILb1ELi128ELb0EEEEEEEEEvNT_6ParamsE,"",@"SHT_CUDA_INFO"
	.sectionflags	@""
	.align	4


	//----- nvinfo : EIATTR_CUDA_API_VERSION
	.align		4
        /*0000*/ 	.byte	0x04, 0x37
        /*0002*/ 	.short	(.L_618 - .L_617)
.L_617:
        /*0004*/ 	.word	0x00000082


	//----- nvinfo : EIATTR_KPARAM_INFO
	.align		4
.L_618:
        /*0008*/ 	.byte	0x04, 0x17
        /*000a*/ 	.short	(.L_620 - .L_619)
.L_619:
        /*000c*/ 	.word	0x00000000
        /*0010*/ 	.short	0x0000
        /*0012*/ 	.short	0x0000
        /*0014*/ 	.byte	0x00, 0xf0, 0x41, 0x0a


	//----- nvinfo : EIATTR_SPARSE_MMA_MASK
	.align		4
.L_620:
        /*0018*/ 	.byte	0x03, 0x50
        /*001a*/ 	.short	0x0000


	//----- nvinfo : EIATTR_MAXREG_COUNT
	.align		4
        /*001c*/ 	.byte	0x03, 0x1b
        /*001e*/ 	.short	0x00ff


	//----- nvinfo : EIATTR_MERCURY_ISA_VERSION
	.align		4
        /*0020*/ 	.byte	0x03, 0x5f
        /*0022*/ 	.short	0x0101


	//----- nvinfo : EIATTR_EXIT_INSTR_OFFSETS
	.align		4
        /*0024*/ 	.byte	0x04, 0x1c
        /*0026*/ 	.short	(.L_622 - .L_621)


	//   ....[0]....
.L_621:
        /*0028*/ 	.word	0x00000010


	//----- nvinfo : EIATTR_MAX_THREADS
	.align		4
.L_622:
        /*002c*/ 	.byte	0x04, 0x05
        /*002e*/ 	.short	(.L_624 - .L_623)
.L_623:
        /*0030*/ 	.word	0x00000100
        /*0034*/ 	.word	0x00000001
        /*0038*/ 	.word	0x00000001


	//----- nvinfo : EIATTR_CBANK_PARAM_SIZE
	.align		4
.L_624:
        /*003c*/ 	.byte	0x03, 0x19
        /*003e*/ 	.short	0x0290


	//----- nvinfo : EIATTR_PARAM_CBANK
	.align		4
        /*0040*/ 	.byte	0x04, 0x0a
        /*0042*/ 	.short	(.L_626 - .L_625)
	.align		4
.L_625:
        /*0044*/ 	.word	index@(.nv.constant0._ZN7cutlass13device_kernelIN5flash19enable_sm80_to_sm89INS1_16FlashAttnBwdSm80INS1_25CollectiveMainloopBwdSm80ILi2ELi2EN4cute5tupleIJNS5_1CILi64EEENS7_ILi128EEES8_EEENS_6half_tEfNS_4arch4Sm80ELb1ELb0ELb1ELb1ELb0ELb0ELb0ELb0ELi2ELi2ELi4ELi2ELb1EEENS1_24CollectiveEpilogueBwdGQAISA_fSD_Li256ELb1ELb0EEENS1_25SingleTileBwdLPTSchedulerILb1ELi128ELb0EEEEEEEEEvNT_6ParamsE)
        /*0048*/ 	.short	0x0210
        /*004a*/ 	.short	0x0290


	//----- nvinfo : EIATTR_SW_WAR
	.align		4
.L_626:
        /*004c*/ 	.byte	0x04, 0x36
        /*004e*/ 	.short	(.L_628 - .L_627)
.L_627:
        /*0050*/ 	.word	0x00000008
.L_628:


//--------------------- .nv.info._ZN7cutlass13device_kernelIN5flash32FlashAttnBwdPostprocessConvertdQIN4cute5tupleIJNS3_1CILi64EEES6_EEENS_6half_tEfNS_4arch4Sm80ELi256ENS3_8TiledMMAINS3_8MMA_AtomIJNS3_28SM80_16x8x16_F32F16F16F32_TNEEEENS3_6LayoutINS4_IJNS5_ILi2EEENS5_ILi4EEENS5_ILi1EEEEEENS4_IJSI_SG_NS5_ILi0EEEEEEEENS4_IJNS5_ILi32EEES6_NS5_ILi16EEEEEEEELb0EEEEEvNT_6ParamsE --------------------------
	.section	.nv.info._ZN7cutlass13device_kernelIN5flash32FlashAttnBwdPostprocessConvertdQIN4cute5tupleIJNS3_1CILi64EEES6_EEENS_6half_tEfNS_4arch4Sm80ELi256ENS3_8TiledMMAINS3_8MMA_AtomIJNS3_28SM80_16x8x16_F32F16F16F32_TNEEEENS3_6LayoutINS4_IJNS5_ILi2EEENS5_ILi4EEENS5_ILi1EEEEEENS4_IJSI_SG_NS5_ILi0EEEEEEEENS4_IJNS5_ILi32EEES6_NS5_ILi16EEEEEEEELb0EEEEEvNT_6ParamsE,"",@"SHT_CUDA_INFO"
	.sectionflags	@""
	.align	4


	//----- nvinfo : EIATTR_CUDA_API_VERSION
	.align		4
        /*0000*/ 	.byte	0x04, 0x37
        /*0002*/ 	.short	(.L_630 - .L_629)
.L_629:
        /*0004*/ 	.word	0x00000082


	//----- nvinfo : EIATTR_KPARAM_INFO
	.align		4
.L_630:
        /*0008*/ 	.byte	0x04, 0x17
        /*000a*/ 	.short	(.L_632 - .L_631)
.L_631:
        /*000c*/ 	.word	0x00000000
        /*0010*/ 	.short	0x0000
        /*0012*/ 	.short	0x0000
        /*0014*/ 	.byte	0x00, 0xf0, 0xc1, 0x01


	//----- nvinfo : EIATTR_SPARSE_MMA_MASK
	.align		4
.L_632:
        /*0018*/ 	.byte	0x03, 0x50
        /*001a*/ 	.short	0x0000


	//----- nvinfo : EIATTR_MAXREG_COUNT
	.align		4
        /*001c*/ 	.byte	0x03, 0x1b
        /*001e*/ 	.short	0x0080


	//----- nvinfo : EIATTR_NUM_BARRIERS
	.align		4
        /*0020*/ 	.byte	0x02, 0x4c
        /*0022*/ 	.byte	0x01
	.zero		1


	//----- nvinfo : EIATTR_MERCURY_ISA_VERSION
	.align		4
        /*0024*/ 	.byte	0x03, 0x5f
        /*0026*/ 	.short	0x0101


	//----- nvinfo : EIATTR_EXIT_INSTR_OFFSETS
	.align		4
        /*0028*/ 	.byte	0x04, 0x1c
        /*002a*/ 	.short	(.L_634 - .L_633)


	//   ....[0]....
.L_633:
        /*002c*/ 	.word	0x000001b0


	//   ....[1]....
        /*0030*/ 	.word	0x00000db0


	//   ....[2]....
        /*0034*/ 	.word	0x00000e90


	//----- nvinfo : EIATTR_MAX_THREADS
	.align		4
.L_634:
        /*0038*/ 	.byte	0x04, 0x05
        /*003a*/ 	.short	(.L_636 - .L_635)
.L_635:
        /*003c*/ 	.word	0x00000100
        /*0040*/ 	.word	0x00000001
        /*0044*/ 	.word	0x00000001


	//----- nvinfo : EIATTR_CRS_STACK_SIZE
	.align		4
.L_636:
        /*0048*/ 	.byte	0x04, 0x1e
        /*004a*/ 	.short	(.L_638 - .L_637)
.L_637:
        /*004c*/ 	.word	0x00000000


	//----- nvinfo : EIATTR_CBANK_PARAM_SIZE
	.align		4
.L_638:
        /*0050*/ 	.byte	0x03, 0x19
        /*0052*/ 	.short	0x0070


	//----- nvinfo : EIATTR_PARAM_CBANK
	.align		4
        /*0054*/ 	.byte	0x04, 0x0a
        /*0056*/ 	.short	(.L_640 - .L_639)
	.align		4
.L_639:
        /*0058*/ 	.word	index@(.nv.constant0._ZN7cutlass13device_kernelIN5flash32FlashAttnBwdPostprocessConvertdQIN4cute5tupleIJNS3_1CILi64EEES6_EEENS_6half_tEfNS_4arch4Sm80ELi256ENS3_8TiledMMAINS3_8MMA_AtomIJNS3_28SM80_16x8x16_F32F16F16F32_TNEEEENS3_6LayoutINS4_IJNS5_ILi2EEENS5_ILi4EEENS5_ILi1EEEEEENS4_IJSI_SG_NS5_ILi0EEEEEEEENS4_IJNS5_ILi32EEES6_NS5_ILi16EEEEEEEELb0EEEEEvNT_6ParamsE)
        /*005c*/ 	.short	0x0210
        /*005e*/ 	.short	0x0070


	//----- nvinfo : EIATTR_SW_WAR
	.align		4
.L_640:
        /*0060*/ 	.byte	0x04, 0x36
        /*0062*/ 	.short	(.L_642 - .L_641)
.L_641:
        /*0064*/ 	.word	0x00000008
.L_642:


//--------------------- .nv.info._ZN7cutlass13device_kernelIN5flash19enable_sm80_to_sm89INS1_16FlashAttnBwdSm80INS1_25CollectiveMainloopBwdSm80ILi2ELi2EN4cute5tupleIJNS5_1CILi64EEENS7_ILi128EEES8_EEENS_6half_tEfNS_4arch4Sm80ELb1ELb0ELb1ELb1ELb1ELb0ELb0ELb0ELi2ELi2ELi4ELi2ELb1EEENS1_24CollectiveEpilogueBwdGQAISA_fSD_Li256ELb1ELb1EEENS1_25SingleTileBwdLPTSchedulerILb1ELi128ELb1EEEEEEEEEvNT_6ParamsE --------------------------
	.section	.nv.info._ZN7cutlass13device_kernelIN5flash19enable_sm80_to_sm89INS1_16FlashAttnBwdSm80INS1_25CollectiveMainloopBwdSm80ILi2ELi2EN4cute5tupleIJNS5_1CILi64EEENS7_ILi128EEES8_EEENS_6half_tEfNS_4arch4Sm80ELb1ELb0ELb1ELb1ELb1ELb0ELb0ELb0ELi2ELi2ELi4ELi2ELb1EEENS1_24CollectiveEpilogueBwdGQAISA_fSD_Li256ELb1ELb1EEENS1_25SingleTileBwdLPTSchedulerILb1ELi128ELb1EEEEEEEEEvNT_6ParamsE,"",@"SHT_CUDA_INFO"
	.sectionflags	@""
	.align	4


	//----- nvinfo : EIATTR_CUDA_API_VERSION
	.align		4
        /*0000*/ 	.byte	0x04, 0x37
        /*0002*/ 	.short	(.L_644 - .L_643)
.L_643:
        /*0004*/ 	.word	0x00000082


	//----- nvinfo : EIATTR_KPARAM_INFO
	.align		4
.L_644:
        /*0008*/ 	.byte	0x04, 0x17
        /*000a*/ 	.short	(.L_646 - .L_645)
.L_645:
        /*000c*/ 	.word	0x00000000
        /*0010*/ 	.short	0x0000
        /*0012*/ 	.short	0x0000
        /*0014*/ 	.byte	0x00, 0xf0, 0x41, 0x0a


	//----- nvinfo : EIATTR_SPARSE_MMA_MASK
	.align		4
.L_646:
        /*0018*/ 	.byte	0x03, 0x50
        /*001a*/ 	.short	0x0000


	//----- nvinfo : EIATTR_MAXREG_COUNT
	.align		4
        /*001c*/ 	.byte	0x03, 0x1b
        /*001e*/ 	.short	0x00ff


	//----- nvinfo : EIATTR_MERCURY_ISA_VERSION
	.align		4
        /*0020*/ 	.byte	0x03, 0x5f
        /*0022*/ 	.short	0x0101


	//----- nvinfo : EIATTR_EXIT_INSTR_OFFSETS
	.align		4
        /*0024*/ 	.byte	0x04, 0x1c
        /*0026*/ 	.short	(.L_648 - .L_647)


	//   ....[0]....
.L_647:
        /*0028*/ 	.word	0x00000010


	//----- nvinfo : EIATTR_MAX_THREADS
	.align		4
.L_648:
        /*002c*/ 	.byte	0x04, 0x05
        /*002e*/ 	.short	(.L_650 - .L_649)
.L_649:
        /*0030*/ 	.word	0x00000100
        /*0034*/ 	.word	0x00000001
        /*0038*/ 	.word	0x00000001


	//----- nvinfo : EIATTR_CBANK_PARAM_SIZE
	.align		4
.L_650:
        /*003c*/ 	.byte	0x03, 0x19
        /*003e*/ 	.short	0x0290


	//----- nvinfo : EIATTR_PARAM_CBANK
	.align		4
        /*0040*/ 	.byte	0x04, 0x0a
        /*0042*/ 	.short	(.L_652 - .L_651)
	.align		4
.L_651:
        /*0044*/ 	.word	index@(.nv.constant0._ZN7cutlass13device_kernelIN5flash19enable_sm80_to_sm89INS1_16FlashAttnBwdSm80INS1_25CollectiveMainloopBwdSm80ILi2ELi2EN4cute5tupleIJNS5_1CILi64EEENS7_ILi128EEES8_EEENS_6half_tEfNS_4arch4Sm80ELb1ELb0ELb1ELb1ELb1ELb0ELb0ELb0ELi2ELi2ELi4ELi2ELb1EEENS1_24CollectiveEpilogueBwdGQAISA_fSD_Li256ELb1ELb1EEENS1_25SingleTileBwdLPTSchedulerILb1ELi128ELb1EEEEEEEEEvNT_6ParamsE)
        /*0048*/ 	.short	0x0210
        /*004a*/ 	.short	0x0290


	//----- nvinfo : EIATTR_SW_WAR
	.align		4
.L_652:
        /*004c*/ 	.byte	0x04, 0x36
        /*004e*/ 	.short	(.L_654 - .L_653)
.L_653:
        /*0050*/ 	.word	0x00000008
.L_654:


//--------------------- .nv.info._ZN7cutlass13device_kernelIN5flash22FlashAttnBwdPreprocessIN4cute5tupleIJNS3_1CILi64EEES6_EEENS_6half_tEfNS_4arch4Sm80ELb1ELb1EEEEEvNT_6ParamsE --------------------------
	.section	.nv.info._ZN7cutlass13device_kernelIN5flash22FlashAttnBwdPreprocessIN4cute5tupleIJNS3_1CILi64EEES6_EEENS_6half_tEfNS_4arch4Sm80ELb1ELb1EEEEEvNT_6ParamsE,"",@"SHT_CUDA_INFO"
	.sectionflags	@""
	.align	4


	//----- nvinfo : EIATTR_CUDA_API_VERSION
	.align		4
        /*0000*/ 	.byte	0x04, 0x37
        /*0002*/ 	.short	(.L_656 - .L_655)
.L_655:
        /*0004*/ 	.word	0x00000082


	//----- nvinfo : EIATTR_KPARAM_INFO
	.align		4
.L_656:
        /*0008*/ 	.byte	0x04, 0x17
        /*000a*/ 	.short	(.L_658 - .L_657)
.L_657:
        /*000c*/ 	.word	0x00000000
        /*0010*/ 	.short	0x0000
        /*0012*/ 	.short	0x0000
        /*0014*/ 	.byte	0x00, 0xf0, 0xc1, 0x03


	//----- nvinfo : EIATTR_SPARSE_MMA_MASK
	.align		4
.L_658:
        /*0018*/ 	.byte	0x03, 0x50
        /*001a*/ 	.short	0x0000


	//----- nvinfo : EIATTR_MAXREG_COUNT
	.align		4
        /*001c*/ 	.byte	0x03, 0x1b
        /*001e*/ 	.short	0x0080


	//----- nvinfo : EIATTR_MERCURY_ISA_VERSION
	.align		4
        /*0020*/ 	.byte	0x03, 0x5f
        /*0022*/ 	.short	0x0101


	//----- nvinfo : EIATTR_COOP_GROUP_MASK_REGIDS
	.align		4
        /*0024*/ 	.byte	0x04, 0x29
        /*0026*/ 	.short	(.L_660 - .L_659)


	//   ....[0]....
.L_659:
        /*0028*/ 	.word	0xffffffff


	//   ....[1]....
        /*002c*/ 	.word	0xffffffff


	//   ....[2]....
        /*0030*/ 	.word	0xffffffff


	//   ....[3]....
        /*0034*/ 	.word	0xffffffff


	//   ....[4]....
        /*0038*/ 	.word	0xffffffff


	//   ....[5]....
        /*003c*/ 	.word	0xffffffff


	//----- nvinfo : EIATTR_COOP_GROUP_INSTR_OFFSETS
	.align		4
.L_660:
        /*0040*/ 	.byte	0x04, 0x28
        /*0042*/ 	.short	(.L_662 - .L_661)


	//   ....[0]....
.L_661:
        /*0044*/ 	.word	0x00000c80


	//   ....[1]....
        /*0048*/ 	.word	0x00000c90


	//   ....[2]....
        /*004c*/ 	.word	0x00000cc0


	//   ....[3]....
        /*0050*/ 	.word	0x00000cd0


	//   ....[4]....
        /*0054*/ 	.word	0x00000d00


	//   ....[5]....
        /*0058*/ 	.word	0x00000d20


	//----- nvinfo : EIATTR_EXIT_INSTR_OFFSETS
	.align		4
.L_662:
        /*005c*/ 	.byte	0x04, 0x1c
        /*005e*/ 	.short	(.L_664 - .L_663)


	//   ....[0]....
.L_663:
        /*0060*/ 	.word	0x000001c0


	//   ....[1]....
        /*0064*/ 	.word	0x000012c0


	//   ....[2]....
        /*0068*/ 	.word	0x00001340


	//----- nvinfo : EIATTR_MAX_THREADS
	.align		4
.L_664:
        /*006c*/ 	.byte	0x04, 0x05
        /*006e*/ 	.short	(.L_666 - .L_665)
.L_665:
        /*0070*/ 	.word	0x00000100
        /*0074*/ 	.word	0x00000001
        /*0078*/ 	.word	0x00000001


	//----- nvinfo : EIATTR_CRS_STACK_SIZE
	.align		4
.L_666:
        /*007c*/ 	.byte	0x04, 0x1e
        /*007e*/ 	.short	(.L_668 - .L_667)
.L_667:
        /*0080*/ 	.word	0x00000000


	//----- nvinfo : EIATTR_CBANK_PARAM_SIZE
	.align		4
.L_668:
        /*0084*/ 	.byte	0x03, 0x19
        /*0086*/ 	.short	0x00f0


	//----- nvinfo : EIATTR_PARAM_CBANK
	.align		4
        /*0088*/ 	.byte	0x04, 0x0a
        /*008a*/ 	.short	(.L_670 - .L_669)
	.align		4
.L_669:
        /*008c*/ 	.word	index@(.nv.constant0._ZN7cutlass13device_kernelIN5flash22FlashAttnBwdPreprocessIN4cute5tupleIJNS3_1CILi64EEES6_EEENS_6half_tEfNS_4arch4Sm80ELb1ELb1EEEEEvNT_6ParamsE)
        /*0090*/ 	.short	0x0210
        /*0092*/ 	.short	0x00f0


	//----- nvinfo : EIATTR_SW_WAR
	.align		4
.L_670:
        /*0094*/ 	.byte	0x04, 0x36
        /*0096*/ 	.short	(.L_672 - .L_671)
.L_671:
        /*0098*/ 	.word	0x00000008
.L_672:


//--------------------- .nv.info._ZN7cutlass13device_kernelIN5flash19enable_sm80_to_sm89INS1_16FlashAttnBwdSm80INS1_25CollectiveMainloopBwdSm80ILi2ELi2EN4cute5tupleIJNS5_1CILi128EEES8_NS7_ILi64EEEEEENS_6half_tEfNS_4arch4Sm80ELb0ELb0ELb1ELb0ELb0ELb0ELb0ELb0ELi2ELi4ELi4ELi4ELb0EEENS1_21CollectiveEpilogueBwdISA_SB_SD_Li256ELb0ELb0ELi2EEENS1_19SingleTileSchedulerILb0ELb0ELb0ELi128EEEEEEEEEvNT_6ParamsE --------------------------
	.section	.nv.info._ZN7cutlass13device_kernelIN5flash19enable_sm80_to_sm89INS1_16FlashAttnBwdSm80INS1_25CollectiveMainloopBwdSm80ILi2ELi2EN4cute5tupleIJNS5_1CILi128EEES8_NS7_ILi64EEEEEENS_6half_tEfNS_4arch4Sm80ELb0ELb0ELb1ELb0ELb0ELb0ELb0ELb0ELi2ELi4ELi4ELi4ELb0EEENS1_21CollectiveEpilogueBwdISA_SB_SD_Li256ELb0ELb0ELi2EEENS1_19SingleTileSchedulerILb0ELb0ELb0ELi128EEEEEEEEEvNT_6ParamsE,"",@"SHT_CUDA_INFO"
	.sectionflags	@""
	.align	4


	//----- nvinfo : EIATTR_CUDA_API_VERSION
	.align		4
        /*0000*/ 	.byte	0x04, 0x37
        /*0002*/ 	.short	(.L_674 - .L_673)
.L_673:
        /*0004*/ 	.word	0x00000082


	//----- nvinfo : EIATTR_KPARAM_INFO
	.align		4
.L_674:
        /*0008*/ 	.byte	0x04, 0x17
        /*000a*/ 	.short	(.L_676 - .L_675)
.L_675:
        /*000c*/ 	.word	0x00000000
        /*0010*/ 	.short	0x0000
        /*0012*/ 	.short	0x0000
        /*0014*/ 	.byte	0x00, 0xf0, 0xc1, 0x09


	//----- nvinfo : EIATTR_SPARSE_MMA_MASK
	.align		4
.L_676:
        /*0018*/ 	.byte	0x03, 0x50
        /*001a*/ 	.short	0x0000


	//----- nvinfo : EIATTR_MAXREG_COUNT
	.align		4
        /*001c*/ 	.byte	0x03, 0x1b
        /*001e*/ 	.short	0x00ff


	//----- nvinfo : EIATTR_MERCURY_ISA_VERSION
	.align		4
        /*0020*/ 	.byte	0x03, 0x5f
        /*0022*/ 	.short	0x0101


	//----- nvinfo : EIATTR_EXIT_INSTR_OFFSETS
	.align		4
        /*0024*/ 	.byte	0x04, 0x1c
        /*0026*/ 	.short	(.L_678 - .L_677)


	//   ....[0]....
.L_677:
        /*0028*/ 	.word	0x00000010


	//----- nvinfo : EIATTR_MAX_THREADS
	.align		4
.L_678:
        /*002c*/ 	.byte	0x04, 0x05
        /*002e*/ 	.short	(.L_680 - .L_679)
.L_679:
        /*0030*/ 	.word	0x00000100
        /*0034*/ 	.word	0x00000001
        /*0038*/ 	.word	0x00000001


	//----- nvinfo : EIATTR_CBANK_PARAM_SIZE
	.align		4
.L_680:
        /*003c*/ 	.byte	0x03, 0x19
        /*003e*/ 	.short	0x0270


	//----- nvinfo : EIATTR_PARAM_CBANK
	.align		4
        /*0040*/ 	.byte	0x04, 0x0a
        /*0042*/ 	.short	(.L_682 - .L_681)
	.align		4
.L_681:
        /*0044*/ 	.word	index@(.nv.constant0._ZN7cutlass13device_kernelIN5flash19enable_sm80_to_sm89INS1_16FlashAttnBwdSm80INS1_25CollectiveMainloopBwdSm80ILi2ELi2EN4cute5tupleIJNS5_1CILi128EEES8_NS7_ILi64EEEEEENS_6half_tEfNS_4arch4Sm80ELb0ELb0ELb1ELb0ELb0ELb0ELb0ELb0ELi2ELi4ELi4ELi4ELb0EEENS1_21CollectiveEpilogueBwdISA_SB_SD_Li256ELb0ELb0ELi2EEENS1_19SingleTileSchedulerILb0ELb0ELb0ELi128EEEEEEEEEvNT_6ParamsE)
        /*0048*/ 	.short	0x0210
        /*004a*/ 	.short	0x0270


	//----- nvinfo : EIATTR_SW_WAR
	.align		4
.L_682:
        /*004c*/ 	.byte	0x04, 0x36
        /*004e*/ 	.short	(.L_684 - .L_683)
.L_683:
        /*0050*/ 	.word	0x00000008
.L_684:


//--------------------- .nv.info._ZN7cutlass13device_kernelIN5flash19enable_sm80_to_sm89INS1_16FlashAttnBwdSm80INS1_25CollectiveMainloopBwdSm80ILi2ELi2EN4cute5tupleIJNS5_1CILi128EEES8_NS7_ILi64EEEEEENS_6half_tEfNS_4arch4Sm80ELb0ELb0ELb1ELb0ELb1ELb0ELb0ELb0ELi2ELi4ELi4ELi4ELb0EEENS1_21CollectiveEpilogueBwdISA_SB_SD_Li256ELb0ELb0ELi2EEENS1_19SingleTileSchedulerILb0ELb0ELb0ELi128EEEEEEEEEvNT_6ParamsE --------------------------
	.section	.nv.info._ZN7cutlass13device_kernelIN5flash19enable_sm80_to_sm89INS1_16FlashAttnBwdSm80INS1_25CollectiveMainloopBwdSm80ILi2ELi2EN4cute5tupleIJNS5_1CILi128EEES8_NS7_ILi64EEEEEENS_6half_tEfNS_4arch4Sm80ELb0ELb0ELb1ELb0ELb1ELb0ELb0ELb0ELi2ELi4ELi4ELi4ELb0EEENS1_21CollectiveEpilogueBwdISA_SB_SD_Li256ELb0ELb0ELi2EEENS1_19SingleTileSchedulerILb0ELb0ELb0ELi128EEEEEEEEEvNT_6ParamsE,"",@"SHT_CUDA_INFO"
	.sectionflags	@""
	.align	4


	//----- nvinfo : EIATTR_CUDA_API_VERSION
	.align		4
        /*0000*/ 	.byte	0x04, 0x37
        /*0002*/ 	.short	(.L_686 - .L_685)
.L_685:
        /*0004*/ 	.word	0x00000082


	//----- nvinfo : EIATTR_KPARAM_INFO
	.align		4
.L_686:
        /*0008*/ 	.byte	0x04, 0x17
        /*000a*/ 	.short	(.L_688 - .L_687)
.L_687:
        /*000c*/ 	.word	0x00000000
        /*0010*/ 	.short	0x0000
        /*0012*/ 	.short	0x0000
        /*0014*/ 	.byte	0x00, 0xf0, 0xc1, 0x09


	//----- nvinfo : EIATTR_SPARSE_MMA_MASK
	.align		4
.L_688:
        /*0018*/ 	.byte	0x03, 0x50
        /*001a*/ 	.short	0x0000


	//----- nvinfo : EIATTR_MAXREG_COUNT
	.align		4
        /*001c*/ 	.byte	0x03, 0x1b
        /*001e*/ 	.short	0x00ff


	//----- nvinfo : EIATTR_MERCURY_ISA_VERSION
	.align		4
        /*0020*/ 	.byte	0x03, 0x5f
        /*0022*/ 	.short	0x0101


	//----- nvinfo : EIATTR_EXIT_INSTR_OFFSETS
	.align		4
        /*0024*/ 	.byte	0x04, 0x1c
        /*0026*/ 	.short	(.L_690 - .L_689)


	//   ....[0]....
.L_689:
        /*0028*/ 	.word	0x00000010


	//----- nvinfo : EIATTR_MAX_THREADS
	.align		4
.L_690:
        /*002c*/ 	.byte	0x04, 0x05
        /*002e*/ 	.short	(.L_692 - .L_691)
.L_691:
        /*0030*/ 	.word	0x00000100
        /*0034*/ 	.word	0x00000001
        /*0038*/ 	.word	0x00000001


	//----- nvinfo : EIATTR_CBANK_PARAM_SIZE
	.align		4
.L_692:
        /*003c*/ 	.byte	0x03, 0x19
        /*003e*/ 	.short	0x0270


	//----- nvinfo : EIATTR_PARAM_CBANK
	.align		4
        /*0040*/ 	.byte	0x04, 0x0a
        /*0042*/ 	.short	(.L_694 - .L_693)
	.align		4
.L_693:
        /*0044*/ 	.word	index@(.nv.constant0._ZN7cutlass13device_kernelIN5flash19enable_sm80_to_sm89INS1_16FlashAttnBwdSm80INS1_25CollectiveMainloopBwdSm80ILi2ELi2EN4cute5tupleIJNS5_1CILi128EEES8_NS7_ILi64EEEEEENS_6half_tEfNS_4arch4Sm80ELb0ELb0ELb1ELb0ELb1ELb0ELb0ELb0ELi2ELi4ELi4ELi4ELb0EEENS1_21CollectiveEpilogueBwdISA_SB_SD_Li256ELb0ELb0ELi2EEENS1_19SingleTileSchedulerILb0ELb0ELb0ELi128EEEEEEEEEvNT_6ParamsE)
        /*0048*/ 	.short	0x0210
        /*004a*/ 	.short	0x0270


	//----- nvinfo : EIATTR_SW_WAR
	.align		4
.L_694:
        /*004c*/ 	.byte	0x04, 0x36
        /*004e*/ 	.short	(.L_696 - .L_695)
.L_695:
        /*0050*/ 	.word	0x00000008
.L_696:


//--------------------- .nv.info._ZN7cutlass13device_kernelIN5flash19enable_sm80_to_sm89INS1_16FlashAttnBwdSm80INS1_25CollectiveMainloopBwdSm80ILi2ELi2EN4cute5tupleIJNS5_1CILi128EEES8_NS7_ILi64EEEEEENS_6half_tEfNS_4arch4Sm80ELb0ELb0ELb1ELb0ELb0ELb0ELb0ELb0ELi2ELi4ELi4ELi4ELb0EEENS1_24CollectiveEpilogueBwdGQAISA_fSD_Li256ELb0ELb0EEENS1_19SingleTileSchedulerILb0ELb0ELb0ELi128EEEEEEEEEvNT_6ParamsE --------------------------
	.section	.nv.info._ZN7cutlass13device_kernelIN5flash19enable_sm80_to_sm89INS1_16FlashAttnBwdSm80INS1_25CollectiveMainloopBwdSm80ILi2ELi2EN4cute5tupleIJNS5_1CILi128EEES8_NS7_ILi64EEEEEENS_6half_tEfNS_4arch4Sm80ELb0ELb0ELb1ELb0ELb0ELb0ELb0ELb0ELi2ELi4ELi4ELi4ELb0EEENS1_24CollectiveEpilogueBwdGQAISA_fSD_Li256ELb0ELb0EEENS1_19SingleTileSchedulerILb0ELb0ELb0ELi128EEEEEEEEEvNT_6ParamsE,"",@"SHT_CUDA_INFO"
	.sectionflags	@""
	.align	4


	//----- nvinfo : EIATTR_CUDA_API_VERSION
	.align		4
        /*0000*/ 	.byte	0x04, 0x37
        /*0002*/ 	.short	(.L_698 - .L_697)
.L_697:
        /*0004*/ 	.word	0x00000082


	//----- nvinfo : EIATTR_KPARAM_INFO
	.align		4
.L_698:
        /*0008*/ 	.byte	0x04, 0x17
        /*000a*/ 	.short	(.L_700 - .L_699)
.L_699:
        /*000c*/ 	.word	0x00000000
        /*0010*/ 	.short	0x0000
        /*0012*/ 	.short	0x0000
        /*0014*/ 	.byte	0x00, 0xf0, 0xe1, 0x09


	//----- nvinfo : EIATTR_SPARSE_MMA_MASK
	.align		4
.L_700:
        /*0018*/ 	.byte	0x03, 0x50
        /*001a*/ 	.short	0x0000


	//----- nvinfo : EIATTR_MAXREG_COUNT
	.align		4
        /*001c*/ 	.byte	0x03, 0x1b
        /*001e*/ 	.short	0x00ff


	//----- nvinfo : EIATTR_MERCURY_ISA_VERSION
	.align		4
        /*0020*/ 	.byte	0x03, 0x5f
        /*0022*/ 	.short	0x0101


	//----- nvinfo : EIATTR_EXIT_INSTR_OFFSETS
	.align		4
        /*0024*/ 	.byte	0x04, 0x1c
        /*0026*/ 	.short	(.L_702 - .L_701)


	//   ....[0]....
.L_701:
        /*0028*/ 	.word	0x00000010


	//----- nvinfo : EIATTR_MAX_THREADS
	.align		4
.L_702:
        /*002c*/ 	.byte	0x04, 0x05
        /*002e*/ 	.short	(.L_704 - .L_703)
.L_703:
        /*0030*/ 	.word	0x00000100
        /*0034*/ 	.word	0x00000001
        /*0038*/ 	.word	0x00000001


	//----- nvinfo : EIATTR_CBANK_PARAM_SIZE
	.align		4
.L_704:
        /*003c*/ 	.byte	0x03, 0x19
        /*003e*/ 	.short	0x0278


	//----- nvinfo : EIATTR_PARAM_CBANK
	.align		4
        /*0040*/ 	.byte	0x04, 0x0a
        /*0042*/ 	.short	(.L_706 - .L_705)
	.align		4
.L_705:
        /*0044*/ 	.word	index@(.nv.constant0._ZN7cutlass13device_kernelIN5flash19enable_sm80_to_sm89INS1_16FlashAttnBwdSm80INS1_25CollectiveMainloopBwdSm80ILi2ELi2EN4cute5tupleIJNS5_1CILi128EEES8_NS7_ILi64EEEEEENS_6half_tEfNS_4arch4Sm80ELb0ELb0ELb1ELb0ELb0ELb0ELb0ELb0ELi2ELi4ELi4ELi4ELb0EEENS1_24CollectiveEpilogueBwdGQAISA_fSD_Li256ELb0ELb0EEENS1_19SingleTileSchedulerILb0ELb0ELb0ELi128EEEEEEEEEvNT_6ParamsE)
        /*0048*/ 	.short	0x0210
        /*004a*/ 	.short	0x0278


	//----- nvinfo : EIATTR_SW_WAR
	.align		4
.L_706:
        /*004c*/ 	.byte	0x04, 0x36
        /*004e*/ 	.short	(.L_708 - .L_707)
.L_707:
        /*0050*/ 	.word	0x00000008
.L_708:


//--------------------- .nv.info._ZN7cutlass13device_kernelIN5flash19enable_sm80_to_sm89INS1_16FlashAttnBwdSm80INS1_25CollectiveMainloopBwdSm80ILi2ELi2EN4cute5tupleIJNS5_1CILi128EEES8_NS7_ILi64EEEEEENS_6half_tEfNS_4arch4Sm80ELb0ELb0ELb1ELb0ELb1ELb0ELb0ELb0ELi2ELi4ELi4ELi4ELb0EEENS1_24CollectiveEpilogueBwdGQAISA_fSD_Li256ELb0ELb1EEENS1_19SingleTileSchedulerILb0ELb0ELb0ELi128EEEEEEEEEvNT_6ParamsE --------------------------
	.section	.nv.info._ZN7cutlass13device_kernelIN5flash19enable_sm80_to_sm89INS1_16FlashAttnBwdSm80INS1_25CollectiveMainloopBwdSm80ILi2ELi2EN4cute5tupleIJNS5_1CILi128EEES8_NS7_ILi64EEEEEENS_6half_tEfNS_4arch4Sm80ELb0ELb0ELb1ELb0ELb1ELb0ELb0ELb0ELi2ELi4ELi4ELi4ELb0EEENS1_24CollectiveEpilogueBwdGQAISA_fSD_Li256ELb0ELb1EEENS1_19SingleTileSchedulerILb0ELb0ELb0ELi128EEEEEEEEEvNT_6ParamsE,"",@"SHT_CUDA_INFO"
	.sectionflags	@""
	.align	4


	//----- nvinfo : EIATTR_CUDA_API_VERSION
	.align		4
        /*0000*/ 	.byte	0x04, 0x37
        /*0002*/ 	.short	(.L_710 - .L_709)
.L_709:
        /*0004*/ 	.word	0x00000082


	//----- nvinfo : EIATTR_KPARAM_INFO
	.align		4
.L_710:
        /*0008*/ 	.byte	0x04, 0x17
        /*000a*/ 	.short	(.L_712 - .L_711)
.L_711:
        /*000c*/ 	.word	0x00000000
        /*0010*/ 	.short	0x0000
        /*0012*/ 	.short	0x0000
        /*0014*/ 	.byte	0x00, 0xf0, 0xe1, 0x09


	//----- nvinfo : EIATTR_SPARSE_MMA_MASK
	.align		4
.L_712:
        /*0018*/ 	.byte	0x03, 0x50
        /*001a*/ 	.short	0x0000


	//----- nvinfo : EIATTR_MAXREG_COUNT
	.align		4
        /*001c*/ 	.byte	0x03, 0x1b
        /*001e*/ 	.short	0x00ff


	//----- nvinfo : EIATTR_MERCURY_ISA_VERSION
	.align		4
        /*0020*/ 	.byte	0x03, 0x5f
        /*0022*/ 	.short	0x0101


	//----- nvinfo : EIATTR_EXIT_INSTR_OFFSETS
	.align		4
        /*0024*/ 	.byte	0x04, 0x1c
        /*0026*/ 	.short	(.L_714 - .L_713)


	//   ....[0]....
.L_713:
        /*0028*/ 	.word	0x00000010


	//----- nvinfo : EIATTR_MAX_THREADS
	.align		4
.L_714:
        /*002c*/ 	.byte	0x04, 0x05
        /*002e*/ 	.short	(.L_716 - .L_715)
.L_715:
        /*0030*/ 	.word	0x00000100
        /*0034*/ 	.word	0x00000001
        /*0038*/ 	.word	0x00000001


	//----- nvinfo : EIATTR_CBANK_PARAM_SIZE
	.align		4
.L_716:
        /*003c*/ 	.byte	0x03, 0x19
        /*003e*/ 	.short	0x0278


	//----- nvinfo : EIATTR_PARAM_CBANK
	.align		4
        /*0040*/ 	.byte	0x04, 0x0a
        /*0042*/ 	.short	(.L_718 - .L_717)
	.align		4
.L_717:
        /*0044*/ 	.word	index@(.nv.constant0._ZN7cutlass13device_kernelIN5flash19enable_sm80_to_sm89INS1_16FlashAttnBwdSm80INS1_25CollectiveMainloopBwdSm80ILi2ELi2EN4cute5tupleIJNS5_1CILi128EEES8_NS7_ILi64EEEEEENS_6half_tEfNS_4arch4Sm80ELb0ELb0ELb1ELb0ELb1ELb0ELb0ELb0ELi2ELi4ELi4ELi4ELb0EEENS1_24CollectiveEpilogueBwdGQAISA_fSD_Li256ELb0ELb1EEENS1_19SingleTileSchedulerILb0ELb0ELb0ELi128EEEEEEEEEvNT_6ParamsE)
        /*0048*/ 	.short	0x0210
        /*004a*/ 	.short	0x0278


	//----- nvinfo : EIATTR_SW_WAR
	.align		4
.L_718:
        /*004c*/ 	.byte	0x04, 0x36
        /*004e*/ 	.short	(.L_720 - .L_719)
.L_719:
        /*0050*/ 	.word	0x00000008
.L_720:


//--------------------- .nv.info._ZN7cutlass13device_kernelIN5flash19enable_sm80_to_sm89INS1_16FlashAttnBwdSm80INS1_25CollectiveMainloopBwdSm80ILi2ELi2EN4cute5tupleIJNS5_1CILi128EEES8_NS7_ILi64EEEEEENS_6half_tEfNS_4arch4Sm80ELb0ELb0ELb1ELb1ELb0ELb0ELb0ELb0ELi2ELi4ELi4ELi4ELb0EEENS1_21CollectiveEpilogueBwdISA_SB_SD_Li256ELb1ELb0ELi2EEENS1_19SingleTileSchedulerILb1ELb0ELb0ELi128EEEEEEEEEvNT_6ParamsE --------------------------
	.section	.nv.info._ZN7cutlass13device_kernelIN5flash19enable_sm80_to_sm89INS1_16FlashAttnBwdSm80INS1_25CollectiveMainloopBwdSm80ILi2ELi2EN4cute5tupleIJNS5_1CILi128EEES8_NS7_ILi64EEEEEENS_6half_tEfNS_4arch4Sm80ELb0ELb0ELb1ELb1ELb0ELb0ELb0ELb0ELi2ELi4ELi4ELi4ELb0EEENS1_21CollectiveEpilogueBwdISA_SB_SD_Li256ELb1ELb0ELi2EEENS1_19SingleTileSchedulerILb1ELb0ELb0ELi128EEEEEEEEEvNT_6ParamsE,"",@"SHT_CUDA_INFO"
	.sectionflags	@""
	.align	4


	//----- nvinfo : EIATTR_CUDA_API_VERSION
	.align		4
        /*0000*/ 	.byte	0x04, 0x37
        /*0002*/ 	.short	(.L_722 - .L_721)
.L_721:
        /*0004*/ 	.word	0x00000082


	//----- nvinfo : EIATTR_KPARAM_INFO
	.align		4
.L_722:
        /*0008*/ 	.byte	0x04, 0x17
        /*000a*/ 	.short	(.L_724 - .L_723)
.L_723:
        /*000c*/ 	.word	0x00000000
        /*0010*/ 	.short	0x0000
        /*0012*/ 	.short	0x0000
        /*0014*/ 	.byte	0x00, 0xf0, 0xc1, 0x09


	//----- nvinfo : EIATTR_SPARSE_MMA_MASK
	.align		4
.L_724:
        /*0018*/ 	.byte	0x03, 0x50
        /*001a*/ 	.short	0x0000


	//----- nvinfo : EIATTR_MAXREG_COUNT
	.align		4
        /*001c*/ 	.byte	0x03, 0x1b
        /*001e*/ 	.short	0x00ff


	//----- nvinfo : EIATTR_MERCURY_ISA_VERSION
	.align		4
        /*0020*/ 	.byte	0x03, 0x5f
        /*0022*/ 	.short	0x0101


	//----- nvinfo : EIATTR_EXIT_INSTR_OFFSETS
	.align		4
        /*0024*/ 	.byte	0x04, 0x1c
        /*0026*/ 	.short	(.L_726 - .L_725)


	//   ....[0]....
.L_725:
        /*0028*/ 	.word	0x00000010


	//----- nvinfo : EIATTR_MAX_THREADS
	.align		4
.L_726:
        /*002c*/ 	.byte	0x04, 0x05
        /*002e*/ 	.short	(.L_728 - .L_727)
.L_727:
        /*0030*/ 	.word	0x00000100
        /*0034*/ 	.word	0x00000001
        /*0038*/ 	.word	0x00000001


	//----- nvinfo : EIATTR_CBANK_PARAM_SIZE
	.align		4
.L_728:
        /*003c*/ 	.byte	0x03, 0x19
        /*003e*/ 	.short	0x0270


	//----- nvinfo : EIATTR_PARAM_CBANK
	.align		4
        /*0040*/ 	.byte	0x04, 0x0a
        /*0042*/ 	.short	(.L_730 - .L_729)
	.align		4
.L_729:
        /*0044*/ 	.word	index@(.nv.constant0._ZN7cutlass13device_kernelIN5flash19enable_sm80_to_sm89INS1_16FlashAttnBwdSm80INS1_25CollectiveMainloopBwdSm80ILi2ELi2EN4cute5tupleIJNS5_1CILi128EEES8_NS7_ILi64EEEEEENS_6half_tEfNS_4arch4Sm80ELb0ELb0ELb1ELb1ELb0ELb0ELb0ELb0ELi2ELi4ELi4ELi4ELb0EEENS1_21CollectiveEpilogueBwdISA_SB_SD_Li256ELb1ELb0ELi2EEENS1_19SingleTileSchedulerILb1ELb0ELb0ELi128EEEEEEEEEvNT_6ParamsE)
        /*0048*/ 	.short	0x0210
        /*004a*/ 	.short	0x0270


	//----- nvinfo : EIATTR_SW_WAR
	.align		4
.L_730:
        /*004c*/ 	.byte	0x04, 0x36
        /*004e*/ 	.short	(.L_732 - .L_731)
.L_731:
        /*0050*/ 	.word	0x00000008
.L_732:


//--------------------- .nv.info._ZN7cutlass13device_kernelIN5flash19enable_sm80_to_sm89INS1_16FlashAttnBwdSm80INS1_25CollectiveMainloopBwdSm80ILi2ELi2EN4cute5tupleIJNS5_1CILi128EEES8_NS7_ILi64EEEEEENS_6half_tEfNS_4arch4Sm80ELb0ELb0ELb1ELb1ELb1ELb0ELb0ELb0ELi2ELi4ELi4ELi4ELb0EEENS1_21CollectiveEpilogueBwdISA_SB_SD_Li256ELb1ELb0ELi2EEENS1_19SingleTileSchedulerILb1ELb0ELb0ELi128EEEEEEEEEvNT_6ParamsE --------------------------
	.section	.nv.info._ZN7cutlass13device_kernelIN5flash19enable_sm80_to_sm89INS1_16FlashAttnBwdSm80INS1_25CollectiveMainloopBwdSm80ILi2ELi2EN4cute5tupleIJNS5_1CILi128EEES8_NS7_ILi64EEEEEENS_6half_tEfNS_4arch4Sm80ELb0ELb0ELb1ELb1ELb1ELb0ELb0ELb0ELi2ELi4ELi4ELi4ELb0EEENS1_21CollectiveEpilogueBwdISA_SB_SD_Li256ELb1ELb0ELi2EEENS1_19SingleTileSchedulerILb1ELb0ELb0ELi128EEEEEEEEEvNT_6ParamsE,"",@"SHT_CUDA_INFO"
	.sectionflags	@""
	.align	4


	//----- nvinfo : EIATTR_CUDA_API_VERSION
	.align		4
        /*0000*/ 	.byte	0x04, 0x37
        /*0002*/ 	.short	(.L_734 - .L_733)
.L_733:
        /*0004*/ 	.word	0x00000082


	//----- nvinfo : EIATTR_KPARAM_INFO
	.align		4
.L_734:
        /*0008*/ 	.byte	0x04, 0x17
        /*000a*/ 	.short	(.L_736 - .L_735)
.L_735:
        /*000c*/ 	.word	0x00000000
        /*0010*/ 	.short	0x0000
        /*0012*/ 	.short	0x0000
        /*0014*/ 	.byte	0x00, 0xf0, 0xc1, 0x09


	//----- nvinfo : EIATTR_SPARSE_MMA_MASK
	.align		4
.L_736:
        /*0018*/ 	.byte	0x03, 0x50
        /*001a*/ 	.short	0x0000


	//----- nvinfo : EIATTR_MAXREG_COUNT
	.align		4
        /*001c*/ 	.byte	0x03, 0x1b
        /*001e*/ 	.short	0x00ff


	//----- nvinfo : EIATTR_MERCURY_ISA_VERSION
	.align		4
        /*0020*/ 	.byte	0x03, 0x5f
        /*0022*/ 	.short	0x0101


	//----- nvinfo : EIATTR_EXIT_INSTR_OFFSETS
	.align		4
        /*0024*/ 	.byte	0x04, 0x1c
        /*0026*/ 	.short	(.L_738 - .L_737)


	//   ....[0]....
.L_737:
        /*0028*/ 	.word	0x00000010


	//----- nvinfo : EIATTR_MAX_THREADS
	.align		4
.L_738:
        /*002c*/ 	.byte	0x04, 0x05
        /*002e*/ 	.short	(.L_740 - .L_739)
.L_739:
        /*0030*/ 	.word	0x00000100
        /*0034*/ 	.word	0x00000001
        /*0038*/ 	.word	0x00000001


	//----- nvinfo : EIATTR_CBANK_PARAM_SIZE
	.align		4
.L_740:
        /*003c*/ 	.byte	0x03, 0x19
        /*003e*/ 	.short	0x0270


	//----- nvinfo : EIATTR_PARAM_CBANK
	.align		4
        /*0040*/ 	.byte	0x04, 0x0a
        /*0042*/ 	.short	(.L_742 - .L_741)
	.align		4
.L_741:
        /*0044*/ 	.word	index@(.nv.constant0._ZN7cutlass13device_kernelIN5flash19enable_sm80_to_sm89INS1_16FlashAttnBwdSm80INS1_25CollectiveMainloopBwdSm80ILi2ELi2EN4cute5tupleIJNS5_1CILi128EEES8_NS7_ILi64EEEEEENS_6half_tEfNS_4arch4Sm80ELb0ELb0ELb1ELb1ELb1ELb0ELb0ELb0ELi2ELi4ELi4ELi4ELb0EEENS1_21CollectiveEpilogueBwdISA_SB_SD_Li256ELb1ELb0ELi2EEENS1_19SingleTileSchedulerILb1ELb0ELb0ELi128EEEEEEEEEvNT_6ParamsE)
        /*0048*/ 	.short	0x0210
        /*004a*/ 	.short	0x0270


	//----- nvinfo : EIATTR_SW_WAR
	.align		4
.L_742:
        /*004c*/ 	.byte	0x04, 0x36
        /*004e*/ 	.short	(.L_744 - .L_743)
.L_743:
        /*0050*/ 	.word	0x00000008
.L_744:


//--------------------- .nv.info._ZN7cutlass13device_kernelIN5flash19enable_sm80_to_sm89INS1_16FlashAttnBwdSm80INS1_25CollectiveMainloopBwdSm80ILi2ELi2EN4cute5tupleIJNS5_1CILi128EEES8_NS7_ILi64EEEEEENS_6half_tEfNS_4arch4Sm80ELb0ELb0ELb1ELb1ELb0ELb0ELb0ELb0ELi2ELi4ELi4ELi4ELb0EEENS1_24CollectiveEpilogueBwdGQAISA_fSD_Li256ELb1ELb0EEENS1_19SingleTileSchedulerILb1ELb0ELb0ELi128EEEEEEEEEvNT_6ParamsE --------------------------
	.section	.nv.info._ZN7cutlass13device_kernelIN5flash19enable_sm80_to_sm89INS1_16FlashAttnBwdSm80INS1_25CollectiveMainloopBwdSm80ILi2ELi2EN4cute5tupleIJNS5_1CILi128EEES8_NS7_ILi64EEEEEENS_6half_tEfNS_4arch4Sm80ELb0ELb0ELb1ELb1ELb0ELb0ELb0ELb0ELi2ELi4ELi4ELi4ELb0EEENS1_24CollectiveEpilogueBwdGQAISA_fSD_Li256ELb1ELb0EEENS1_19SingleTileSchedulerILb1ELb0ELb0ELi128EEEEEEEEEvNT_6ParamsE,"",@"SHT_CUDA_INFO"
	.sectionflags	@""
	.align	4


	//----- nvinfo : EIATTR_CUDA_API_VERSION
	.align		4
        /*0000*/ 	.byte	0x04, 0x37
        /*0002*/ 	.short	(.L_746 - .L_745)
.L_745:
        /*0004*/ 	.word	0x00000082


	//----- nvinfo : EIATTR_KPARAM_INFO
	.align		4
.L_746:
        /*0008*/ 	.byte	0x04, 0x17
        /*000a*/ 	.short	(.L_748 - .L_747)
.L_747:
        /*000c*/ 	.word	0x00000000
        /*0010*/ 	.short	0x0000
        /*0012*/ 	.short	0x0000
        /*0014*/ 	.byte	0x00, 0xf0, 0xe1, 0x09


	//----- nvinfo : EIATTR_SPARSE_MMA_MASK
	.align		4
.L_748:
        /*0018*/ 	.byte	0x03, 0x50
        /*001a*/ 	.short	0x0000


	//----- nvinfo : EIATTR_MAXREG_COUNT
	.align		4
        /*001c*/ 	.byte	0x03, 0x1b
        /*001e*/ 	.short	0x00ff


	//----- nvinfo : EIATTR_MERCURY_ISA_VERSION
	.align		4
        /*0020*/ 	.byte	0x03, 0x5f
        /*0022*/ 	.short	0x0101


	//----- nvinfo : EIATTR_EXIT_INSTR_OFFSETS
	.align		4
        /*0024*/ 	.byte	0x04, 0x1c
        /*0026*/ 	.short	(.L_750 - .L_749)


	//   ....[0]....
.L_749:
        /*0028*/ 	.word	0x00000010


	//----- nvinfo : EIATTR_MAX_THREADS
	.align		4
.L_750:
        /*002c*/ 	.byte	0x04, 0x05
        /*002e*/ 	.short	(.L_752 - .L_751)
.L_751:
        /*0030*/ 	.word	0x00000100
        /*0034*/ 	.word	0x00000001
        /*0038*/ 	.word	0x00000001


	//----- nvinfo : EIATTR_CBANK_PARAM_SIZE
	.align		4
.L_752:
        /*003c*/ 	.byte	0x03, 0x19
        /*003e*/ 	.short	0x0278


	//----- nvinfo : EIATTR_PARAM_CBANK
	.align		4
        /*0040*/ 	.byte	0x04, 0x0a
        /*0042*/ 	.short	(.L_754 - .L_753)
	.align		4
.L_753:
        /*0044*/ 	.word	index@(.nv.constant0._ZN7cutlass13device_kernelIN5flash19enable_sm80_to_sm89INS1_16FlashAttnBwdSm80INS1_25CollectiveMainloopBwdSm80ILi2ELi2EN4cute5tupleIJNS5_1CILi128EEES8_NS7_ILi64EEEEEENS_6half_tEfNS_4arch4Sm80ELb0ELb0ELb1ELb1ELb0ELb0ELb0ELb0ELi2ELi4ELi4ELi4ELb0EEENS1_24CollectiveEpilogueBwdGQAISA_fSD_Li256ELb1ELb0EEENS1_19SingleTileSchedulerILb1ELb0ELb0ELi128EEEEEEEEEvNT_6ParamsE)
        /*0048*/ 	.short	0x0210
        /*004a*/ 	.short	0x0278


	//----- nvinfo : EIATTR_SW_WAR
	.align		4
.L_754:
        /*004c*/ 	.byte	0x04, 0x36
        /*004e*/ 	.short	(.L_756 - .L_755)
.L_755:
        /*0050*/ 	.word	0x00000008
.L_756:


//--------------------- .nv.info._ZN7cutlass13device_kernelIN5flash19enable_sm80_to_sm89INS1_16FlashAttnBwdSm80INS1_25CollectiveMainloopBwdSm80ILi2ELi2EN4cute5tupleIJNS5_1CILi128EEES8_NS7_ILi64EEEEEENS_6half_tEfNS_4arch4Sm80ELb0ELb0ELb1ELb1ELb1ELb0ELb0ELb0ELi2ELi4ELi4ELi4ELb0EEENS1_24CollectiveEpilogueBwdGQAISA_fSD_Li256ELb1ELb1EEENS1_19SingleTileSchedulerILb1ELb0ELb0ELi128EEEEEEEEEvNT_6ParamsE --------------------------
	.section	.nv.info._ZN7cutlass13device_kernelIN5flash19enable_sm80_to_sm89INS1_16FlashAttnBwdSm80INS1_25CollectiveMainloopBwdSm80ILi2ELi2EN4cute5tupleIJNS5_1CILi128EEES8_NS7_ILi64EEEEEENS_6half_tEfNS_4arch4Sm80ELb0ELb0ELb1ELb1ELb1ELb0ELb0ELb0ELi2ELi4ELi4ELi4ELb0EEENS1_24CollectiveEpilogueBwdGQAISA_fSD_Li256ELb1ELb1EEENS1_19SingleTileSchedulerILb1ELb0ELb0ELi128EEEEEEEEEvNT_6ParamsE,"",@"SHT_CUDA_INFO"
	.sectionflags	@""
	.align	4


	//----- nvinfo : EIATTR_CUDA_API_VERSION
	.align		4
        /*0000*/ 	.byte	0x04, 0x37
        /*0002*/ 	.short	(.L_758 - .L_757)
.L_757:
        /*0004*/ 	.word	0x00000082


	//----- nvinfo : EIATTR_KPARAM_INFO
	.align		4
.L_758:
        /*0008*/ 	.byte	0x04, 0x17
        /*000a*/ 	.short	(.L_760 - .L_759)
.L_759:
        /*000c*/ 	.word	0x00000000
        /*0010*/ 	.short	0x0000
        /*0012*/ 	.short	0x0000
        /*0014*/ 	.byte	0x00, 0xf0, 0xe1, 0x09


	//----- nvinfo : EIATTR_SPARSE_MMA_MASK
	.align		4
.L_760:
        /*0018*/ 	.byte	0x03, 0x50
        /*001a*/ 	.short	0x0000


	//----- nvinfo : EIATTR_MAXREG_COUNT
	.align		4
        /*001c*/ 	.byte	0x03, 0x1b
        /*001e*/ 	.short	0x00ff


	//----- nvinfo : EIATTR_MERCURY_ISA_VERSION
	.align		4
        /*0020*/ 	.byte	0x03, 0x5f
        /*0022*/ 	.short	0x0101


	//----- nvinfo : EIATTR_EXIT_INSTR_OFFSETS
	.align		4
        /*0024*/ 	.byte	0x04, 0x1c
        /*0026*/ 	.short	(.L_762 - .L_761)


	//   ....[0]....
.L_761:
        /*0028*/ 	.word	0x00000010


	//----- nvinfo : EIATTR_MAX_THREADS
	.align		4
.L_762:
        /*002c*/ 	.byte	0x04, 0x05
        /*002e*/ 	.short	(.L_764 - .L_763)
.L_763:
        /*0030*/ 	.word	0x00000100
        /*0034*/ 	.word	0x00000001
        /*0038*/ 	.word	0x00000001


	//----- nvinfo : EIATTR_CBANK_PARAM_SIZE
	.align		4
.L_764:
        /*003c*/ 	.byte	0x03, 0x19
        /*003e*/ 	.short	0x0278


	//----- nvinfo : EIATTR_PARAM_CBANK
	.align		4
        /*0040*/ 	.byte	0x04, 0x0a
        /*0042*/ 	.short	(.L_766 - .L_765)
	.align		4
.L_765:
        /*0044*/ 	.word	index@(.nv.constant0._ZN7cutlass13device_kernelIN5flash19enable_sm80_to_sm89INS1_16FlashAttnBwdSm80INS1_25CollectiveMainloopBwdSm80ILi2ELi2EN4cute5tupleIJNS5_1CILi128EEES8_NS7_ILi64EEEEEENS_6half_tEfNS_4arch4Sm80ELb0ELb0ELb1ELb1ELb1ELb0ELb0ELb0ELi2ELi4ELi4ELi4ELb0EEENS1_24CollectiveEpilogueBwdGQAISA_fSD_Li256ELb1ELb1EEENS1_19SingleTileSchedulerILb1ELb0ELb0ELi128EEEEEEEEEvNT_6ParamsE)
        /*0048*/ 	.short	0x0210
        /*004a*/ 	.short	0x0278


	//----- nvinfo : EIATTR_SW_WAR
	.align		4
.L_766:
        /*004c*/ 	.byte	0x04, 0x36
        /*004e*/ 	.short	(.L_768 - .L_767)
.L_767:
        /*0050*/ 	.word	0x00000008
.L_768:


//--------------------- .nv.info._ZN7cutlass13device_kernelIN5flash19enable_sm80_to_sm89INS1_16FlashAttnBwdSm80INS1_25CollectiveMainloopBwdSm80ILi2ELi2EN4cute5tupleIJNS5_1CILi128EEES8_NS7_ILi64EEEEEENS_6half_tEfNS_4arch4Sm80ELb0ELb1ELb1ELb0ELb0ELb0ELb0ELb0ELi2ELi4ELi4ELi4ELb0EEENS1_21CollectiveEpilogueBwdISA_SB_SD_Li256ELb0ELb0ELi2EEENS1_19SingleTileSchedulerILb0ELb0ELb0ELi128EEEEEEEEEvNT_6ParamsE --------------------------
	.section	.nv.info._ZN7cutlass13device_kernelIN5flash19enable_sm80_to_sm89INS1_16FlashAttnBwdSm80INS1_25CollectiveMainloopBwdSm80ILi2ELi2EN4cute5tupleIJNS5_1CILi128EEES8_NS7_ILi64EEEEEENS_6half_tEfNS_4arch4Sm80ELb0ELb1ELb1ELb0ELb0ELb0ELb0ELb0ELi2ELi4ELi4ELi4ELb0EEENS1_21CollectiveEpilogueBwdISA_SB_SD_Li256ELb0ELb0ELi2EEENS1_19SingleTileSchedulerILb0ELb0ELb0ELi128EEEEEEEEEvNT_6ParamsE,"",@"SHT_CUDA_INFO"
	.sectionflags	@""
	.align	4


	//----- nvinfo : EIATTR_CUDA_API_VERSION
	.align		4
        /*0000*/ 	.byte	0x04, 0x37
        /*0002*/ 	.short	(.L_770 - .L_769)
.L_769:
        /*0004*/ 	.word	0x00000082


	//----- nvinfo : EIATTR_KPARAM_INFO
	.align		4
.L_770:
        /*0008*/ 	.byte	0x04, 0x17
        /*000a*/ 	.short	(.L_772 - .L_771)
.L_771:
        /*000c*/ 	.word	0x00000000
        /*0010*/ 	.short	0x0000
        /*0012*/ 	.short	0x0000
        /*0014*/ 	.byte	0x00, 0xf0, 0xc1, 0x09


	//----- nvinfo : EIATTR_SPARSE_MMA_MASK
	.align		4
.L_772:
        /*0018*/ 	.byte	0x03, 0x50
        /*001a*/ 	.short	0x0000


	//----- nvinfo : EIATTR_MAXREG_COUNT
	.align		4
        /*001c*/ 	.byte	0x03, 0x1b
        /*001e*/ 	.short	0x00ff


	//----- nvinfo : EIATTR_MERCURY_ISA_VERSION
	.align		4
        /*0020*/ 	.byte	0x03, 0x5f
        /*0022*/ 	.short	0x0101


	//----- nvinfo : EIATTR_EXIT_INSTR_OFFSETS
	.align		4
        /*0024*/ 	.byte	0x04, 0x1c
        /*0026*/ 	.short	(.L_774 - .L_773)


	//   ....[0]....
.L_773:
        /*0028*/ 	.word	0x00000010


	//----- nvinfo : EIATTR_MAX_THREADS
	.align		4
.L_774:
        /*002c*/ 	.byte	0x04, 0x05
        /*002e*/ 	.short	(.L_776 - .L_775)
.L_775:
        /*0030*/ 	.word	0x00000100
        /*0034*/ 	.word	0x00000001
        /*0038*/ 	.word	0x00000001


	//----- nvinfo : EIATTR_CBANK_PARAM_SIZE
	.align		4
.L_776:
        /*003c*/ 	.byte	0x03, 0x19
        /*003e*/ 	.short	0x0270


	//----- nvinfo : EIATTR_PARAM_CBANK
	.align		4
        /*0040*/ 	.byte	0x04, 0x0a
        /*0042*/ 	.short	(.L_778 - .L_777)
	.align		4
.L_777:
        /*0044*/ 	.word	index@(.nv.constant0._ZN7cutlass13device_kernelIN5flash19enable_sm80_to_sm89INS1_16FlashAttnBwdSm80INS1_25CollectiveMainloopBwdSm80ILi2ELi2EN4cute5tupleIJNS5_1CILi128EEES8_NS7_ILi64EEEEEENS_6half_tEfNS_4arch4Sm80ELb0ELb1ELb1ELb0ELb0ELb0ELb0ELb0ELi2ELi4ELi4ELi4ELb0EEENS1_21CollectiveEpilogueBwdISA_SB_SD_Li256ELb0ELb0ELi2EEENS1_19SingleTileSchedulerILb0ELb0ELb0ELi128EEEEEEEEEvNT_6ParamsE)
        /*0048*/ 	.short	0x0210
        /*004a*/ 	.short	0x0270


	//----- nvinfo : EIATTR_SW_WAR
	.align		4
.L_778:
        /*004c*/ 	.byte	0x04, 0x36
        /*004e*/ 	.short	(.L_780 - .L_779)
.L_779:
        /*0050*/ 	.word	0x00000008
.L_780:


//--------------------- .nv.info._ZN7cutlass13device_kernelIN5flash19enable_sm80_to_sm89INS1_16FlashAttnBwdSm80INS1_25CollectiveMainloopBwdSm80ILi2ELi2EN4cute5tupleIJNS5_1CILi128EEES8_NS7_ILi64EEEEEENS_6half_tEfNS_4arch4Sm80ELb0ELb1ELb1ELb0ELb1ELb0ELb0ELb0ELi2ELi4ELi4ELi4ELb0EEENS1_21CollectiveEpilogueBwdISA_SB_SD_Li256ELb0ELb0ELi2EEENS1_19SingleTileSchedulerILb0ELb0ELb0ELi128EEEEEEEEEvNT_6ParamsE --------------------------
	.section	.nv.info._ZN7cutlass13device_kernelIN5flash19enable_sm80_to_sm89INS1_16FlashAttnBwdSm80INS1_25CollectiveMainloopBwdSm80ILi2ELi2EN4cute5tupleIJNS5_1CILi128EEES8_NS7_ILi64EEEEEENS_6half_tEfNS_4arch4Sm80ELb0ELb1ELb1ELb0ELb1ELb0ELb0ELb0ELi2ELi4ELi4ELi4ELb0EEENS1_21CollectiveEpilogueBwdISA_SB_SD_Li256ELb0ELb0ELi2EEENS1_19SingleTileSchedulerILb0ELb0ELb0ELi128EEEEEEEEEvNT_6ParamsE,"",@"SHT_CUDA_INFO"
	.sectionflags	@""
	.align	4


	//----- nvinfo : EIATTR_CUDA_API_VERSION
	.align		4
        /*0000*/ 	.byte	0x04, 0x37
        /*0002*/ 	.short	(.L_782 - .L_781)
.L_781:
        /*0004*/ 	.word	0x00000082


	//----- nvinfo : EIATTR_KPARAM_INFO
	.align		4
.L_782:
        /*0008*/ 	.byte	0x04, 0x17
        /*000a*/ 	.short	(.L_784 - .L_783)
.L_783:
        /*000c*/ 	.word	0x00000000
        /*0010*/ 	.short	0x0000
        /*0012*/ 	.short	0x0000
        /*0014*/ 	.byte	0x00, 0xf0, 0xc1, 0x09


	//----- nvinfo : EIATTR_SPARSE_MMA_MASK
	.align		4
.L_784:
        /*0018*/ 	.byte	0x03, 0x50
        /*001a*/ 	.short	0x0000


	//----- nvinfo : EIATTR_MAXREG_COUNT
	.align		4
        /*001c*/ 	.byte	0x03, 0x1b
        /*001e*/ 	.short	0x00ff


	//----- nvinfo : EIATTR_MERCURY_ISA_VERSION
	.align		4
        /*0020*/ 	.byte	0x03, 0x5f
        /*0022*/ 	.short	0x0101


	//----- nvinfo : EIATTR_EXIT_INSTR_OFFSETS
	.align		4
        /*0024*/ 	.byte	0x04, 0x1c
        /*0026*/ 	.short	(.L_786 - .L_785)


	//   ....[0]....
.L_785:
        /*0028*/ 	.word	0x00000010


	//----- nvinfo : EIATTR_MAX_THREADS
	.align		4
.L_786:
        /*002c*/ 	.byte	0x04, 0x05
        /*002e*/ 	.short	(.L_788 - .L_787)
.L_787:
        /*0030*/ 	.word	0x00000100
        /*0034*/ 	.word	0x00000001
        /*0038*/ 	.word	0x00000001


	//----- nvinfo : EIATTR_CBANK_PARAM_SIZE
	.align		4
.L_788:
        /*003c*/ 	.byte	0x03, 0x19
        /*003e*/ 	.short	0x0270


	//----- nvinfo : EIATTR_PARAM_CBANK
	.align		4
        /*0040*/ 	.byte	0x04, 0x0a
        /*0042*/ 	.short	(.L_790 - .L_789)
	.align		4
.L_789:
        /*0044*/ 	.word	index@(.nv.constant0._ZN7cutlass13device_kernelIN5flash19enable_sm80_to_sm89INS1_16FlashAttnBwdSm80INS1_25CollectiveMainloopBwdSm80ILi2ELi2EN4cute5tupleIJNS5_1CILi128EEES8_NS7_ILi64EEEEEENS_6half_tEfNS_4arch4Sm80ELb0ELb1ELb1ELb0ELb1ELb0ELb0ELb0ELi2ELi4ELi4ELi4ELb0EEENS1_21CollectiveEpilogueBwdISA_SB_SD_Li256ELb0ELb0ELi2EEENS1_19SingleTileSchedulerILb0ELb0ELb0ELi128EEEEEEEEEvNT_6ParamsE)
        /*0048*/ 	.short	0x0210
        /*004a*/ 	.short	0x0270


	//----- nvinfo : EIATTR_SW_WAR
	.align		4
.L_790:
        /*004c*/ 	.byte	0x04, 0x36
        /*004e*/ 	.short	(.L_792 - .L_791)
.L_791:
        /*0050*/ 	.word	0x00000008
.L_792:


//--------------------- .nv.info._ZN7cutlass13device_kernelIN5flash19enable_sm80_to_sm89INS1_16FlashAttnBwdSm80INS1_25CollectiveMainloopBwdSm80ILi2ELi2EN4cute5tupleIJNS5_1CILi128EEES8_NS7_ILi64EEEEEENS_6half_tEfNS_4arch4Sm80ELb0ELb1ELb1ELb0ELb0ELb0ELb0ELb0ELi2ELi4ELi4ELi4ELb0EEENS1_24CollectiveEpilogueBwdGQAISA_fSD_Li256ELb0ELb0EEENS1_19SingleTileSchedulerILb0ELb0ELb0ELi128EEEEEEEEEvNT_6ParamsE --------------------------
	.section	.nv.info._ZN7cutlass13device_kernelIN5flash19enable_sm80_to_sm89INS1_16FlashAttnBwdSm80INS1_25CollectiveMainloopBwdSm80ILi2ELi2EN4cute5tupleIJNS5_1CILi128EEES8_NS7_ILi64EEEEEENS_6half_tEfNS_4arch4Sm80ELb0ELb1ELb1ELb0ELb0ELb0ELb0ELb0ELi2ELi4ELi4ELi4ELb0EEENS1_24CollectiveEpilogueBwdGQAISA_fSD_Li256ELb0ELb0EEENS1_19SingleTileSchedulerILb0ELb0ELb0ELi128EEEEEEEEEvNT_6ParamsE,"",@"SHT_CUDA_INFO"
	.sectionflags	@""
	.align	4


	//----- nvinfo : EIATTR_CUDA_API_VERSION
	.align		4
        /*0000*/ 	.byte	0x04, 0x37
        /*0002*/ 	.short	(.L_794 - .L_793)
.L_793:
        /*0004*/ 	.word	0x00000082


	//----- nvinfo : EIATTR_KPARAM_INFO
	.align		4
.L_794:
        /*0008*/ 	.byte	0x04, 0x17
        /*000a*/ 	.short	(.L_796 - .L_795)
.L_795:
        /*000c*/ 	.word	0x00000000
        /*0010*/ 	.short	0x0000
        /*0012*/ 	.short	0x0000
        /*0014*/ 	.byte	0x00, 0xf0, 0xe1, 0x09


	//----- nvinfo : EIATTR_SPARSE_MMA_MASK
	.align		4
.L_796:
        /*0018*/ 	.byte	0x03, 0x50
        /*001a*/ 	.short	0x0000


	//----- nvinfo : EIATTR_MAXREG_COUNT
	.align		4
        /*001c*/ 	.byte	0x03, 0x1b
        /*001e*/ 	.short	0x00ff


	//----- nvinfo : EIATTR_MERCURY_ISA_VERSION
	.align		4
        /*0020*/ 	.byte	0x03, 0x5f
        /*0022*/ 	.short	0x0101


	//----- nvinfo : EIATTR_EXIT_INSTR_OFFSETS
	.align		4
        /*0024*/ 	.byte	0x04, 0x1c
        /*0026*/ 	.short	(.L_798 - .L_797)


	//   ....[0]....
.L_797:
        /*0028*/ 	.word	0x00000010


	//----- nvinfo : EIATTR_MAX_THREADS
	.align		4
.L_798:
        /*002c*/ 	.byte	0x04, 0x05
        /*002e*/ 	.short	(.L_800 - .L_799)
.L_799:
        /*0030*/ 	.word	0x00000100
        /*0034*/ 	.word	0x00000001
        /*0038*/ 	.word	0x00000001


	//----- nvinfo : EIATTR_CBANK_PARAM_SIZE
	.align		4
.L_800:
        /*003c*/ 	.byte	0x03, 0x19
        /*003e*/ 	.short	0x0278


	//----- nvinfo : EIATTR_PARAM_CBANK
	.align		4
        /*0040*/ 	.byte	0x04, 0x0a
        /*0042*/ 	.short	(.L_802 - .L_801)
	.align		4
.L_801:
        /*0044*/ 	.word	index@(.nv.constant0._ZN7cutlass13device_kernelIN5flash19enable_sm80_to_sm89INS1_16FlashAttnBwdSm80INS1_25CollectiveMainloopBwdSm80ILi2ELi2EN4cute5tupleIJNS5_1CILi128EEES8_NS7_ILi64EEEEEENS_6half_tEfNS_4arch4Sm80ELb0ELb1ELb1ELb0ELb0ELb0ELb0ELb0ELi2ELi4ELi4ELi4ELb0EEENS1_24CollectiveEpilogueBwdGQAISA_fSD_Li256ELb0ELb0EEENS1_19SingleTileSchedulerILb0ELb0ELb0ELi128EEEEEEEEEvNT_6ParamsE)
        /*0048*/ 	.short	0x0210
        /*004a*/ 	.short	0x0278


	//----- nvinfo : EIATTR_SW_WAR
	.align		4
.L_802:
        /*004c*/ 	.byte	0x04, 0x36
        /*004e*/ 	.short	(.L_804 - .L_803)
.L_803:
        /*0050*/ 	.word	0x00000008
.L_804:


//--------------------- .nv.info._ZN7cutlass13device_kernelIN5flash19enable_sm80_to_sm89INS1_16FlashAttnBwdSm80INS1_25CollectiveMainloopBwdSm80ILi2ELi2EN4cute5tupleIJNS5_1CILi128EEES8_NS7_ILi64EEEEEENS_6half_tEfNS_4arch4Sm80ELb0ELb1ELb1ELb0ELb1ELb0ELb0ELb0ELi2ELi4ELi4ELi4ELb0EEENS1_24CollectiveEpilogueBwdGQAISA_fSD_Li256ELb0ELb1EEENS1_19SingleTileSchedulerILb0ELb0ELb0ELi128EEEEEEEEEvNT_6ParamsE --------------------------
	.section	.nv.info._ZN7cutlass13device_kernelIN5flash19enable_sm80_to_sm89INS1_16FlashAttnBwdSm80INS1_25CollectiveMainloopBwdSm80ILi2ELi2EN4cute5tupleIJNS5_1CILi128EEES8_NS7_ILi64EEEEEENS_6half_tEfNS_4arch4Sm80ELb0ELb1ELb1ELb0ELb1ELb0ELb0ELb0ELi2ELi4ELi4ELi4ELb0EEENS1_24CollectiveEpilogueBwdGQAISA_fSD_Li256ELb0ELb1EEENS1_19SingleTileSchedulerILb0ELb0ELb0ELi128EEEEEEEEEvNT_6ParamsE,"",@"SHT_CUDA_INFO"
	.sectionflags	@""
	.align	4


	//----- nvinfo : EIATTR_CUDA_API_VERSION
	.align		4
        /*0000*/ 	.byte	0x04, 0x37
        /*0002*/ 	.short	(.L_806 - .L_805)
.L_805:
        /*0004*/ 	.word	0x00000082


	//----- nvinfo : EIATTR_KPARAM_INFO
	.align		4
.L_806:
        /*0008*/ 	.byte	0x04, 0x17
        /*000a*/ 	.short	(.L_808 - .L_807)
.L_807:
        /*000c*/ 	.word	0x00000000
        /*0010*/ 	.short	0x0000
        /*0012*/ 	.short	0x0000
        /*0014*/ 	.byte	0x00, 0xf0, 0xe1, 0x09


	//----- nvinfo : EIATTR_SPARSE_MMA_MASK
	.align		4
.L_808:
        /*0018*/ 	.byte	0x03, 0x50
        /*001a*/ 	.short	0x0000


	//----- nvinfo : EIATTR_MAXREG_COUNT
	.align		4
        /*001c*/ 	.byte	0x03, 0x1b
        /*001e*/ 	.short	0x00ff


	//----- nvinfo : EIATTR_MERCURY_ISA_VERSION
	.align		4
        /*0020*/ 	.byte	0x03, 0x5f
        /*0022*/ 	.short	0x0101


	//----- nvinfo : EIATTR_EXIT_INSTR_OFFSETS
	.align		4
        /*0024*/ 	.byte	0x04, 0x1c
        /*0026*/ 	.short	(.L_810 - .L_809)


	//   ....[0]....
.L_809:
        /*0028*/ 	.word	0x00000010


	//----- nvinfo : EIATTR_MAX_THREADS
	.align		4
.L_810:
        /*002c*/ 	.byte	0x04, 0x05
        /*002e*/ 	.short	(.L_812 - .L_811)
.L_811:
        /*0030*/ 	.word	0x00000100
        /*0034*/ 	.word	0x00000001
        /*0038*/ 	.word	0x00000001


	//----- nvinfo : EIATTR_CBANK_PARAM_SIZE
	.align		4
.L_812:
        /*003c*/ 	.byte	0x03, 0x19
        /*003e*/ 	.short	0x0278


	//----- nvinfo : EIATTR_PARAM_CBANK
	.align		4
        /*0040*/ 	.byte	0x04, 0x0a
        /*0042*/ 	.short	(.L_814 - .L_813)
	.align		4
.L_813:
        /*0044*/ 	.word	index@(.nv.constant0._ZN7cutlass13device_kernelIN5flash19enable_sm80_to_sm89INS1_16FlashAttnBwdSm80INS1_25CollectiveMainloopBwdSm80ILi2ELi2EN4cute5tupleIJNS5_1CILi128EEES8_NS7_ILi64EEEEEENS_6half_tEfNS_4arch4Sm80ELb0ELb1ELb1ELb0ELb1ELb0ELb0ELb0ELi2ELi4ELi4ELi4ELb0EEENS1_24CollectiveEpilogueBwdGQAISA_fSD_Li256ELb0ELb1EEENS1_19SingleTileSchedulerILb0ELb0ELb0ELi128EEEEEEEEEvNT_6ParamsE)
        /*0048*/ 	.short	0x0210
        /*004a*/ 	.short	0x0278


	//----- nvinfo : EIATTR_SW_WAR
	.align		4
.L_814:
        /*004c*/ 	.byte	0x04, 0x36
        /*004e*/ 	.short	(.L_816 - .L_815)
.L_815:
        /*0050*/ 	.word	0x00000008
.L_816:


//--------------------- .nv.info._ZN7cutlass13device_kernelIN5flash19enable_sm80_to_sm89INS1_16FlashAttnBwdSm80INS1_25CollectiveMainloopBwdSm80ILi2ELi2EN4cute5tupleIJNS5_1CILi128EEES8_NS7_ILi64EEEEEENS_6half_tEfNS_4arch4Sm80ELb0ELb1ELb1ELb1ELb0ELb0ELb0ELb0ELi2ELi4ELi4ELi4ELb0EEENS1_21CollectiveEpilogueBwdISA_SB_SD_Li256ELb1ELb0ELi2EEENS1_19SingleTileSchedulerILb1ELb0ELb0ELi128EEEEEEEEEvNT_6ParamsE --------------------------
	.section	.nv.info._ZN7cutlass13device_kernelIN5flash19enable_sm80_to_sm89INS1_16FlashAttnBwdSm80INS1_25CollectiveMainloopBwdSm80ILi2ELi2EN4cute5tupleIJNS5_1CILi128EEES8_NS7_ILi64EEEEEENS_6half_tEfNS_4arch4Sm80ELb0ELb1ELb1ELb1ELb0ELb0ELb0ELb0ELi2ELi4ELi4ELi4ELb0EEENS1_21CollectiveEpilogueBwdISA_SB_SD_Li256ELb1ELb0ELi2EEENS1_19SingleTileSchedulerILb1ELb0ELb0ELi128EEEEEEEEEvNT_6ParamsE,"",@"SHT_CUDA_INFO"
	.sectionflags	@""
	.align	4


	//----- nvinfo : EIATTR_CUDA_API_VERSION
	.align		4
        /*0000*/ 	.byte	0x04, 0x37
        /*0002*/ 	.short	(.L_818 - .L_817)
.L_817:
        /*0004*/ 	.word	0x00000082


	//----- nvinfo : EIATTR_KPARAM_INFO
	.align		4
.L_818:
        /*0008*/ 	.byte	0x04, 0x17
        /*000a*/ 	.short	(.L_820 - .L_819)
.L_819:
        /*000c*/ 	.word	0x00000000
        /*0010*/ 	.short	0x0000
        /*0012*/ 	.short	0x0000
        /*0014*/ 	.byte	0x00, 0xf0, 0xc1, 0x09


	//----- nvinfo : EIATTR_SPARSE_MMA_MASK
	.align		4
.L_820:
        /*0018*/ 	.byte	0x03, 0x50
        /*001a*/ 	.short	0x0000


	//----- nvinfo : EIATTR_MAXREG_COUNT
	.align		4
        /*001c*/ 	.byte	0x03, 0x1b
        /*001e*/ 	.short	0x00ff


	//----- nvinfo : EIATTR_MERCURY_ISA_VERSION
	.align		4
        /*0020*/ 	.byte	0x03, 0x5f
        /*0022*/ 	.short	0x0101


	//----- nvinfo : EIATTR_EXIT_INSTR_OFFSETS
	.align		4
        /*0024*/ 	.byte	0x04, 0x1c
        /*0026*/ 	.short	(.L_822 - .L_821)


	//   ....[0]....
.L_821:
        /*0028*/ 	.word	0x00000010


	//----- nvinfo : EIATTR_MAX_THREADS
	.align		4
.L_822:
        /*002c*/ 	.byte	0x04, 0x05
        /*002e*/ 	.short	(.L_824 - .L_823)
.L_823:
        /*0030*/ 	.word	0x00000100
        /*0034*/ 	.word	0x00000001
        /*0038*/ 	.word	0x00000001


	//----- nvinfo : EIATTR_CBANK_PARAM_SIZE
	.align		4
.L_824:
        /*003c*/ 	.byte	0x03, 0x19
        /*003e*/ 	.short	0x0270


	//----- nvinfo : EIATTR_PARAM_CBANK
	.align		4
        /*0040*/ 	.byte	0x04, 0x0a
        /*0042*/ 	.short	(.L_826 - .L_825)
	.align		4
.L_825:
        /*0044*/ 	.word	index@(.nv.constant0._ZN7cutlass13device_kernelIN5flash19enable_sm80_to_sm89INS1_16FlashAttnBwdSm80INS1_25CollectiveMainloopBwdSm80ILi2ELi2EN4cute5tupleIJNS5_1CILi128EEES8_NS7_ILi64EEEEEENS_6half_tEfNS_4arch4Sm80ELb0ELb1ELb1ELb1ELb0ELb0ELb0ELb0ELi2ELi4ELi4ELi4ELb0EEENS1_21CollectiveEpilogueBwdISA_SB_SD_Li256ELb1ELb0ELi2EEENS1_19SingleTileSchedulerILb1ELb0ELb0ELi128EEEEEEEEEvNT_6ParamsE)
        /*0048*/ 	.short	0x0210
        /*004a*/ 	.short	0x0270


	//----- nvinfo : EIATTR_SW_WAR
	.align		4
.L_826:
        /*004c*/ 	.byte	0x04, 0x36
        /*004e*/ 	.short	(.L_828 - .L_827)
.L_827:
        /*0050*/ 	.word	0x00000008
.L_828:


//--------------------- .nv.info._ZN7cutlass13device_kernelIN5flash19enable_sm80_to_sm89INS1_16FlashAttnBwdSm80INS1_25CollectiveMainloopBwdSm80ILi2ELi2EN4cute5tupleIJNS5_1CILi128EEES8_NS7_ILi64EEEEEENS_6half_tEfNS_4arch4Sm80ELb0ELb1ELb1ELb1ELb1ELb0ELb0ELb0ELi2ELi4ELi4ELi4ELb0EEENS1_21CollectiveEpilogueBwdISA_SB_SD_Li256ELb1ELb0ELi2EEENS1_19SingleTileSchedulerILb1ELb0ELb0ELi128EEEEEEEEEvNT_6ParamsE --------------------------
	.section	.nv.info._ZN7cutlass13device_kernelIN5flash19enable_sm80_to_sm89INS1_16FlashAttnBwdSm80INS1_25CollectiveMainloopBwdSm80ILi2ELi2EN4cute5tupleIJNS5_1CILi128EEES8_NS7_ILi64EEEEEENS_6half_tEfNS_4arch4Sm80ELb0ELb1ELb1ELb1ELb1ELb0ELb0ELb0ELi2ELi4ELi4ELi4ELb0EEENS1_21CollectiveEpilogueBwdISA_SB_SD_Li256ELb1ELb0ELi2EEENS1_19SingleTileSchedulerILb1ELb0ELb0ELi128EEEEEEEEEvNT_6ParamsE,"",@"SHT_CUDA_INFO"
	.sectionflags	@""
	.align	4


	//----- nvinfo : EIATTR_CUDA_API_VERSION
	.align		4
        /*0000*/ 	.byte	0x04, 0x37
        /*0002*/ 	.short	(.L_830 - .L_829)
.L_829:
        /*0004*/ 	.word	0x00000082


	//----- nvinfo : EIATTR_KPARAM_INFO
	.align		4
.L_830:
        /*0008*/ 	.byte	0x04, 0x17
        /*000a*/ 	.short	(.L_832 - .L_831)
.L_831:
        /*000c*/ 	.word	0x00000000
        /*0010*/ 	.short	0x0000
        /*0012*/ 	.short	0x0000
        /*0014*/ 	.byte	0x00, 0xf0, 0xc1, 0x09


	//----- nvinfo : EIATTR_SPARSE_MMA_MASK
	.align		4
.L_832:
        /*0018*/ 	.byte	0x03, 0x50
        /*001a*/ 	.short	0x0000


	//----- nvinfo : EIATTR_MAXREG_COUNT
	.align		4
        /*001c*/ 	.byte	0x03, 0x1b
        /*001e*/ 	.short	0x00ff


	//----- nvinfo : EIATTR_MERCURY_ISA_VERSION
	.align		4
        /*0020*/ 	.byte	0x03, 0x5f
        /*0022*/ 	.short	0x0101


	//----- nvinfo : EIATTR_EXIT_INSTR_OFFSETS
	.align		4
        /*0024*/ 	.byte	0x04, 0x1c
        /*0026*/ 	.short	(.L_834 - .L_833)


	//   ....[0]....
.L_833:
        /*0028*/ 	.word	0x00000010


	//----- nvinfo : EIATTR_MAX_THREADS
	.align		4
.L_834:
        /*002c*/ 	.byte	0x04, 0x05
        /*002e*/ 	.short	(.L_836 - .L_835)
.L_835:
        /*0030*/ 	.word	0x00000100
        /*0034*/ 	.word	0x00000001
        /*0038*/ 	.word	0x00000001


	//----- nvinfo : EIATTR_CBANK_PARAM_SIZE
	.align		4
.L_836:
        /*003c*/ 	.byte	0x03, 0x19
        /*003e*/ 	.short	0x0270


	//----- nvinfo : EIATTR_PARAM_CBANK
	.align		4
        /*0040*/ 	.byte	0x04, 0x0a
        /*0042*/ 	.short	(.L_838 - .L_837)
	.align		4
.L_837:
        /*0044*/ 	.word	index@(.nv.constant0._ZN7cutlass13device_kernelIN5flash19enable_sm80_to_sm89INS1_16FlashAttnBwdSm80INS1_25CollectiveMainloopBwdSm80ILi2ELi2EN4cute5tupleIJNS5_1CILi128EEES8_NS7_ILi64EEEEEENS_6half_tEfNS_4arch4Sm80ELb0ELb1ELb1ELb1ELb1ELb0ELb0ELb0ELi2ELi4ELi4ELi4ELb0EEENS1_21CollectiveEpilogueBwdISA_SB_SD_Li256ELb1ELb0ELi2EEENS1_19SingleTileSchedulerILb1ELb0ELb0ELi128EEEEEEEEEvNT_6ParamsE)
        /*0048*/ 	.short	0x0210
        /*004a*/ 	.short	0x0270


	//----- nvinfo : EIATTR_SW_WAR
	.align		4
.L_838:
        /*004c*/ 	.byte	0x04, 0x36
        /*004e*/ 	.short	(.L_840 - .L_839)
.L_839:
        /*0050*/ 	.word	0x00000008
.L_840:


//--------------------- .nv.info._ZN7cutlass13device_kernelIN5flash19enable_sm80_to_sm89INS1_16FlashAttnBwdSm80INS1_25CollectiveMainloopBwdSm80ILi2ELi2EN4cute5tupleIJNS5_1CILi128EEES8_NS7_ILi64EEEEEENS_6half_tEfNS_4arch4Sm80ELb0ELb1ELb1ELb1ELb0ELb0ELb0ELb0ELi2ELi4ELi4ELi4ELb0EEENS1_24CollectiveEpilogueBwdGQAISA_fSD_Li256ELb1ELb0EEENS1_19SingleTileSchedulerILb1ELb0ELb0ELi128EEEEEEEEEvNT_6ParamsE --------------------------
	.section	.nv.info._ZN7cutlass13device_kernelIN5flash19enable_sm80_to_sm89INS1_16FlashAttnBwdSm80INS1_25CollectiveMainloopBwdSm80ILi2ELi2EN4cute5tupleIJNS5_1CILi128EEES8_NS7_ILi64EEEEEENS_6half_tEfNS_4arch4Sm80ELb0ELb1ELb1ELb1ELb0ELb0ELb0ELb0ELi2ELi4ELi4ELi4ELb0EEENS1_24CollectiveEpilogueBwdGQAISA_fSD_Li256ELb1ELb0EEENS1_19SingleTileSchedulerILb1ELb0ELb0ELi128EEEEEEEEEvNT_6ParamsE,"",@"SHT_CUDA_INFO"
	.sectionflags	@""
	.align	4


	//----- nvinfo : EIATTR_CUDA_API_VERSION
	.align		4
        /*0000*/ 	.byte	0x04, 0x37
        /*0002*/ 	.short	(.L_842 - .L_841)
.L_841:
        /*0004*/ 	.word	0x00000082


	//----- nvinfo : EIATTR_KPARAM_INFO
	.align		4
.L_842:
        /*0008*/ 	.byte	0x04, 0x17
        /*000a*/ 	.short	(.L_844 - .L_843)
.L_843:
        /*000c*/ 	.word	0x00000000
        /*0010*/ 	.short	0x0000
        /*0012*/ 	.short	0x0000
        /*0014*/ 	.byte	0x00, 0xf0, 0xe1, 0x09


	//----- nvinfo : EIATTR_SPARSE_MMA_MASK
	.align		4
.L_844:
        /*0018*/ 	.byte	0x03, 0x50
        /*001a*/ 	.short	0x0000


	//----- nvinfo : EIATTR_MAXREG_COUNT
	.align		4
        /*001c*/ 	.byte	0x03, 0x1b
        /*001e*/ 	.short	0x00ff


	//----- nvinfo : EIATTR_MERCURY_ISA_VERSION
	.align		4
        /*0020*/ 	.byte	0x03, 0x5f
        /*0022*/ 	.short	0x0101


	//----- nvinfo : EIATTR_EXIT_INSTR_OFFSETS
	.align		4
        /*0024*/ 	.byte	0x04, 0x1c
        /*0026*/ 	.short	(.L_846 - .L_845)


	//   ....[0]....
.L_845:
        /*0028*/ 	.word	0x00000010


	//----- nvinfo : EIATTR_MAX_THREADS
	.align		4
.L_846:
        /*002c*/ 	.byte	0x04, 0x05
        /*002e*/ 	.short	(.L_848 - .L_847)
.L_847:
        /*0030*/ 	.word	0x00000100
        /*0034*/ 	.word	0x00000001
        /*0038*/ 	.word	0x00000001


	//----- nvinfo : EIATTR_CBANK_PARAM_SIZE
	.align		4
.L_848:
        /*003c*/ 	.byte	0x03, 0x19
        /*003e*/ 	.short	0x0278


	//----- nvinfo : EIATTR_PARAM_CBANK
	.align		4
        /*0040*/ 	.byte	0x04, 0x0a
        /*0042*/ 	.short	(.L_850 - .L_849)
	.align		4
.L_849:
        /*0044*/ 	.word	index@(.nv.constant0._ZN7cutlass13device_kernelIN5flash19enable_sm80_to_sm89INS1_16FlashAttnBwdSm80INS1_25CollectiveMainloopBwdSm80ILi2ELi2EN4cute5tupleIJNS5_1CILi128EEES8_NS7_ILi64EEEEEENS_6half_tEfNS_4arch4Sm80ELb0ELb1ELb1ELb1ELb0ELb0ELb0ELb0ELi2ELi4ELi4ELi4ELb0EEENS1_24CollectiveEpilogueBwdGQAISA_fSD_Li256ELb1ELb0EEENS1_19SingleTileSchedulerILb1ELb0ELb0ELi128EEEEEEEEEvNT_6ParamsE)
        /*0048*/ 	.short	0x0210
        /*004a*/ 	.short	0x0278


	//----- nvinfo : EIATTR_SW_WAR
	.align		4
.L_850:
        /*004c*/ 	.byte	0x04, 0x36
        /*004e*/ 	.short	(.L_852 - .L_851)
.L_851:
        /*0050*/ 	.word	0x00000008
.L_852:


//--------------------- .nv.info._ZN7cutlass13device_kernelIN5flash19enable_sm80_to_sm89INS1_16FlashAttnBwdSm80INS1_25CollectiveMainloopBwdSm80ILi2ELi2EN4cute5tupleIJNS5_1CILi128EEES8_NS7_ILi64EEEEEENS_6half_tEfNS_4arch4Sm80ELb0ELb1ELb1ELb1ELb1ELb0ELb0ELb0ELi2ELi4ELi4ELi4ELb0EEENS1_24CollectiveEpilogueBwdGQAISA_fSD_Li256ELb1ELb1EEENS1_19SingleTileSchedulerILb1ELb0ELb0ELi128EEEEEEEEEvNT_6ParamsE --------------------------
	.section	.nv.info._ZN7cutlass13device_kernelIN5flash19enable_sm80_to_sm89INS1_16FlashAttnBwdSm80INS1_25CollectiveMainloopBwdSm80ILi2ELi2EN4cute5tupleIJNS5_1CILi128EEES8_NS7_ILi64EEEEEENS_6half_tEfNS_4arch4Sm80ELb0ELb1ELb1ELb1ELb1ELb0ELb0ELb0ELi2ELi4ELi4ELi4ELb0EEENS1_24CollectiveEpilogueBwdGQAISA_fSD_Li256ELb1ELb1EEENS1_19SingleTileSchedulerILb1ELb0ELb0ELi128EEEEEEEEEvNT_6ParamsE,"",@"SHT_CUDA_INFO"
	.sectionflags	@""
	.align	4


	//----- nvinfo : EIATTR_CUDA_API_VERSION
	.align		4
        /*0000*/ 	.byte	0x04, 0x37
        /*0002*/ 	.short	(.L_854 - .L_853)
.L_853:
        /*0004*/ 	.word	0x00000082


	//----- nvinfo : EIATTR_KPARAM_INFO
	.align		4
.L_854:
        /*0008*/ 	.byte	0x04, 0x17
        /*000a*/ 	.short	(.L_856 - .L_855)
.L_855:
        /*000c*/ 	.word	0x00000000
        /*0010*/ 	.short	0x0000
        /*0012*/ 	.short	0x0000
        /*0014*/ 	.byte	0x00, 0xf0, 0xe1, 0x09


	//----- nvinfo : EIATTR_SPARSE_MMA_MASK
	.align		4
.L_856:
        /*0018*/ 	.byte	0x03, 0x50
        /*001a*/ 	.short	0x0000


	//----- nvinfo : EIATTR_MAXREG_COUNT
	.align		4
        /*001c*/ 	.byte	0x03, 0x1b
        /*001e*/ 	.short	0x00ff


	//----- nvinfo : EIATTR_MERCURY_ISA_VERSION
	.align		4
        /*0020*/ 	.byte	0x03, 0x5f
        /*0022*/ 	.short	0x0101


	//----- nvinfo : EIATTR_EXIT_INSTR_OFFSETS
	.align		4
        /*0024*/ 	.byte	0x04, 0x1c
        /*0026*/ 	.short	(.L_858 - .L_857)


	//   ....[0]....
.L_857:
        /*0028*/ 	.word	0x00000010


	//----- nvinfo : EIATTR_MAX_THREADS
	.align		4
.L_858:
        /*002c*/ 	.byte	0x04, 0x05
        /*002e*/ 	.short	(.L_860 - .L_859)
.L_859:
        /*0030*/ 	.word	0x00000100
        /*0034*/ 	.word	0x00000001
        /*0038*/ 	.word	0x00000001


	//----- nvinfo : EIATTR_CBANK_PARAM_SIZE
	.align		4
.L_860:
        /*003c*/ 	.byte	0x03, 0x19
        /*003e*/ 	.short	0x0278


	//----- nvinfo : EIATTR_PARAM_CBANK
	.align		4
        /*0040*/ 	.byte	0x04, 0x0a
        /*0042*/ 	.short	(.L_862 - .L_861)
	.align		4
.L_861:
        /*0044*/ 	.word	index@(.nv.constant0._ZN7cutlass13device_kernelIN5flash19enable_sm80_to_sm89INS1_16FlashAttnBwdSm80INS1_25CollectiveMainloopBwdSm80ILi2ELi2EN4cute5tupleIJNS5_1CILi128EEES8_NS7_ILi64EEEEEENS_6half_tEfNS_4arch4Sm80ELb0ELb1ELb1ELb1ELb1ELb0ELb0ELb0ELi2ELi4ELi4ELi4ELb0EEENS1_24CollectiveEpilogueBwdGQAISA_fSD_Li256ELb1ELb1EEENS1_19SingleTileSchedulerILb1ELb0ELb0ELi128EEEEEEEEEvNT_6ParamsE)
        /*0048*/ 	.short	0x0210
        /*004a*/ 	.short	0x0278


	//----- nvinfo : EIATTR_SW_WAR
	.align		4
.L_862:
        /*004c*/ 	.byte	0x04, 0x36
        /*004e*/ 	.short	(.L_864 - .L_863)
.L_863:
        /*0050*/ 	.word	0x00000008
.L_864:


//--------------------- .nv.info._ZN7cutlass13device_kernelIN5flash19enable_sm80_to_sm89INS1_16FlashAttnBwdSm80INS1_25CollectiveMainloopBwdSm80ILi2ELi2EN4cute5tupleIJNS5_1CILi128EEES8_NS7_ILi64EEEEEENS_6half_tEfNS_4arch4Sm80ELb1ELb0ELb1ELb0ELb0ELb0ELb0ELb0ELi2ELi4ELi4ELi4ELb0EEENS1_21CollectiveEpilogueBwdISA_SB_SD_Li256ELb0ELb0ELi2EEENS1_25SingleTileBwdLPTSchedulerILb0ELi128ELb0EEEEEEEEEvNT_6ParamsE --------------------------
	.section	.nv.info._ZN7cutlass13device_kernelIN5flash19enable_sm80_to_sm89INS1_16FlashAttnBwdSm80INS1_25CollectiveMainloopBwdSm80ILi2ELi2EN4cute5tupleIJNS5_1CILi128EEES8_NS7_ILi64EEEEEENS_6half_tEfNS_4arch4Sm80ELb1ELb0ELb1ELb0ELb0ELb0ELb0ELb0ELi2ELi4ELi4ELi4ELb0EEENS1_21CollectiveEpilogueBwdISA_SB_SD_Li256ELb0ELb0ELi2EEENS1_25SingleTileBwdLPTSchedulerILb0ELi128ELb0EEEEEEEEEvNT_6ParamsE,"",@"SHT_CUDA_INFO"
	.sectionflags	@""
	.align	4


	//----- nvinfo : EIATTR_CUDA_API_VERSION
	.align		4
        /*0000*/ 	.byte	0x04, 0x37
        /*0002*/ 	.short	(.L_866 - .L_865)
.L_865:
        /*0004*/ 	.word	0x00000082


	//----- nvinfo : EIATTR_KPARAM_INFO
	.align		4
.L_866:
        /*0008*/ 	.byte	0x04, 0x17
        /*000a*/ 	.short	(.L_868 - .L_867)
.L_867:
        /*000c*/ 	.word	0x00000000
        /*0010*/ 	.short	0x0000
        /*0012*/ 	.short	0x0000
        /*0014*/ 	.byte	0x00, 0xf0, 0x21, 0x0a


	//----- nvinfo : EIATTR_SPARSE_MMA_MASK
	.align		4
.L_868:
        /*0018*/ 	.byte	0x03, 0x50
        /*001a*/ 	.short	0x0000


	//----- nvinfo : EIATTR_MAXREG_COUNT
	.align		4
        /*001c*/ 	.byte	0x03, 0x1b
        /*001e*/ 	.short	0x00ff


	//----- nvinfo : EIATTR_MERCURY_ISA_VERSION
	.align		4
        /*0020*/ 	.byte	0x03, 0x5f
        /*0022*/ 	.short	0x0101


	//----- nvinfo : EIATTR_EXIT_INSTR_OFFSETS
	.align		4
        /*0024*/ 	.byte	0x04, 0x1c
        /*0026*/ 	.short	(.L_870 - .L_869)


	//   ....[0]....
.L_869:
        /*0028*/ 	.word	0x00000010


	//----- nvinfo : EIATTR_MAX_THREADS
	.align		4
.L_870:
        /*002c*/ 	.byte	0x04, 0x05
        /*002e*/ 	.short	(.L_872 - .L_871)
.L_871:
        /*0030*/ 	.word	0x00000100
        /*0034*/ 	.word	0x00000001
        /*0038*/ 	.word	0x00000001


	//----- nvinfo : EIATTR_CBANK_PARAM_SIZE
	.align		4
.L_872:
        /*003c*/ 	.byte	0x03, 0x19
        /*003e*/ 	.short	0x0288


	//----- nvinfo : EIATTR_PARAM_CBANK
	.align		4
        /*0040*/ 	.byte	0x04, 0x0a
        /*0042*/ 	.short	(.L_874 - .L_873)
	.align		4
.L_873:
        /*0044*/ 	.word	index@(.nv.constant0._ZN7cutlass13device_kernelIN5flash19enable_sm80_to_sm89INS1_16FlashAttnBwdSm80INS1_25CollectiveMainloopBwdSm80ILi2ELi2EN4cute5tupleIJNS5_1CILi128EEES8_NS7_ILi64EEEEEENS_6half_tEfNS_4arch4Sm80ELb1ELb0ELb1ELb0ELb0ELb0ELb0ELb0ELi2ELi4ELi4ELi4ELb0EEENS1_21CollectiveEpilogueBwdISA_SB_SD_Li256ELb0ELb0ELi2EEENS1_25SingleTileBwdLPTSchedulerILb0ELi128ELb0EEEEEEEEEvNT_6ParamsE)
        /*0048*/ 	.short	0x0210
        /*004a*/ 	.short	0x0288


	//----- nvinfo : EIATTR_SW_WAR
	.align		4
.L_874:
        /*004c*/ 	.byte	0x04, 0x36
        /*004e*/ 	.short	(.L_876 - .L_875)
.L_875:
        /*0050*/ 	.word	0x00000008
.L_876:


//--------------------- .nv.info._ZN7cutlass13device_kernelIN5flash19enable_sm80_to_sm89INS1_16FlashAttnBwdSm80INS1_25CollectiveMainloopBwdSm80ILi2ELi2EN4cute5tupleIJNS5_1CILi128EEES8_NS7_ILi64EEEEEENS_6half_tEfNS_4arch4Sm80ELb1ELb0ELb1ELb0ELb1ELb0ELb0ELb0ELi2ELi4ELi4ELi4ELb0EEENS1_21CollectiveEpilogueBwdISA_SB_SD_Li256ELb0ELb0ELi2EEENS1_25SingleTileBwdLPTSchedulerILb0ELi128ELb1EEEEEEEEEvNT_6ParamsE --------------------------
	.section	.nv.info._ZN7cutlass13device_kernelIN5flash19enable_sm80_to_sm89INS1_16FlashAttnBwdSm80INS1_25CollectiveMainloopBwdSm80ILi2ELi2EN4cute5tupleIJNS5_1CILi128EEES8_NS7_ILi64EEEEEENS_6half_tEfNS_4arch4Sm80ELb1ELb0ELb1ELb0ELb1ELb0ELb0ELb0ELi2ELi4ELi4ELi4ELb0EEENS1_21CollectiveEpilogueBwdISA_SB_SD_Li256ELb0ELb0ELi2EEENS1_25SingleTileBwdLPTSchedulerILb0ELi128ELb1EEEEEEEEEvNT_6ParamsE,"",@"SHT_CUDA_INFO"
	.sectionflags	@""
	.align	4


	//----- nvinfo : EIATTR_CUDA_API_VERSION
	.align		4
        /*0000*/ 	.byte	0x04, 0x37
        /*0002*/ 	.short	(.L_878 - .L_877)
.L_877:
        /*0004*/ 	.word	0x00000082


	//----- nvinfo : EIATTR_KPARAM_INFO
	.align		4
.L_878:
        /*0008*/ 	.byte	0x04, 0x17
        /*000a*/ 	.short	(.L_880 - .L_879)
.L_879:
        /*000c*/ 	.word	0x00000000
        /*0010*/ 	.short	0x0000
        /*0012*/ 	.short	0x0000
        /*0014*/ 	.byte	0x00, 0xf0, 0x21, 0x0a


	//----- nvinfo : EIATTR_SPARSE_MMA_MASK
	.align		4
.L_880:
        /*0018*/ 	.byte	0x03, 0x50
        /*001a*/ 	.short	0x0000


	//----- nvinfo : EIATTR_MAXREG_COUNT
	.align		4
        /*001c*/ 	.byte	0x03, 0x1b
        /*001e*/ 	.short	0x00ff


	//----- nvinfo : EIATTR_MERCURY_ISA_VERSION
	.align		4
        /*0020*/ 	.byte	0x03, 0x5f
        /*0022*/ 	.short	0x0101


	//----- nvinfo : EIATTR_EXIT_INSTR_OFFSETS
	.align		4
        /*0024*/ 	.byte	0x04, 0x1c
        /*0026*/ 	.short	(.L_882 - .L_881)


	//   ....[0]....
.L_881:
        /*0028*/ 	.word	0x00000010


	//----- nvinfo : EIATTR_MAX_THREADS
	.align		4
.L_882:
        /*002c*/ 	.byte	0x04, 0x05
        /*002e*/ 	.short	(.L_884 - .L_883)
.L_883:
        /*0030*/ 	.word	0x00000100
        /*0034*/ 	.word	0x00000001
        /*0038*/ 	.word	0x00000001


	//----- nvinfo : EIATTR_CBANK_PARAM_SIZE
	.align		4
.L_884:
        /*003c*/ 	.byte	0x03, 0x19
        /*003e*/ 	.short	0x0288


	//----- nvinfo : EIATTR_PARAM_CBANK
	.align		4
        /*0040*/ 	.byte	0x04, 0x0a
        /*0042*/ 	.short	(.L_886 - .L_885)
	.align		4
.L_885:
        /*0044*/ 	.word	index@(.nv.constant0._ZN7cutlass13device_kernelIN5flash19enable_sm80_to_sm89INS1_16FlashAttnBwdSm80INS1_25CollectiveMainloopBwdSm80ILi2ELi2EN4cute5tupleIJNS5_1CILi128EEES8_NS7_ILi64EEEEEENS_6half_tEfNS_4arch4Sm80ELb1ELb0ELb1ELb0ELb1ELb0ELb0ELb0ELi2ELi4ELi4ELi4ELb0EEENS1_21CollectiveEpilogueBwdISA_SB_SD_Li256ELb0ELb0ELi2EEENS1_25SingleTileBwdLPTSchedulerILb0ELi128ELb1EEEEEEEEEvNT_6ParamsE)
        /*0048*/ 	.short	0x0210
        /*004a*/ 	.short	0x0288


	//----- nvinfo : EIATTR_SW_WAR
	.align		4
.L_886:
        /*004c*/ 	.byte	0x04, 0x36
        /*004e*/ 	.short	(.L_888 - .L_887)
.L_887:
        /*0050*/ 	.word	0x00000008
.L_888:


//--------------------- .nv.info._ZN7cutlass13device_kernelIN5flash19enable_sm80_to_sm89INS1_16FlashAttnBwdSm80INS1_25CollectiveMainloopBwdSm80ILi2ELi2EN4cute5tupleIJNS5_1CILi128EEES8_NS7_ILi64EEEEEENS_6half_tEfNS_4arch4Sm80ELb1ELb0ELb1ELb0ELb0ELb0ELb0ELb0ELi2ELi4ELi4ELi4ELb0EEENS1_24CollectiveEpilogueBwdGQAISA_fSD_Li256ELb0ELb0EEENS1_25SingleTileBwdLPTSchedulerILb0ELi128ELb0EEEEEEEEEvNT_6ParamsE --------------------------
	.section	.nv.info._ZN7cutlass13device_kernelIN5flash19enable_sm80_to_sm89INS1_16FlashAttnBwdSm80INS1_25CollectiveMainloopBwdSm80ILi2ELi2EN4cute5tupleIJNS5_1CILi128EEES8_NS7_ILi64EEEEEENS_6half_tEfNS_4arch4Sm80ELb1ELb0ELb1ELb0ELb0ELb0ELb0ELb0ELi2ELi4ELi4ELi4ELb0EEENS1_24CollectiveEpilogueBwdGQAISA_fSD_Li256ELb0ELb0EEENS1_25SingleTileBwdLPTSchedulerILb0ELi128ELb0EEEEEEEEEvNT_6ParamsE,"",@"SHT_CUDA_INFO"
	.sectionflags	@""
	.align	4


	//----- nvinfo : EIATTR_CUDA_API_VERSION
	.align		4
        /*0000*/ 	.byte	0x04, 0x37
        /*0002*/ 	.short	(.L_890 - .L_889)
.L_889:
        /*0004*/ 	.word	0x00000082


	//----- nvinfo : EIATTR_KPARAM_INFO
	.align		4
.L_890:
        /*0008*/ 	.byte	0x04, 0x17
        /*000a*/ 	.short	(.L_892 - .L_891)
.L_891:
        /*000c*/ 	.word	0x00000000
        /*0010*/ 	.short	0x0000
        /*0012*/ 	.short	0x0000
        /*0014*/ 	.byte	0x00, 0xf0, 0x41, 0x0a


	//----- nvinfo : EIATTR_SPARSE_MMA_MASK
	.align		4
.L_892:
        /*0018*/ 	.byte	0x03, 0x50
        /*001a*/ 	.short	0x0000


	//----- nvinfo : EIATTR_MAXREG_COUNT
	.align		4
        /*001c*/ 	.byte	0x03, 0x1b
        /*001e*/ 	.short	0x00ff


	//----- nvinfo : EIATTR_MERCURY_ISA_VERSION
	.align		4
        /*0020*/ 	.byte	0x03, 0x5f
        /*0022*/ 	.short	0x0101


	//----- nvinfo : EIATTR_EXIT_INSTR_OFFSETS
	.align		4
        /*0024*/ 	.byte	0x04, 0x1c
        /*0026*/ 	.short	(.L_894 - .L_893)


	//   ....[0]....
.L_893:
        /*0028*/ 	.word	0x00000010


	//----- nvinfo : EIATTR_MAX_THREADS
	.align		4
.L_894:
        /*002c*/ 	.byte	0x04, 0x05
        /*002e*/ 	.short	(.L_896 - .L_895)
.L_895:
        /*0030*/ 	.word	0x00000100
        /*0034*/ 	.word	0x00000001
        /*0038*/ 	.word	0x00000001


	//----- nvinfo : EIATTR_CBANK_PARAM_SIZE
	.align		4
.L_896:
        /*003c*/ 	.byte	0x03, 0x19
        /*003e*/ 	.short	0x0290


	//----- nvinfo : EIATTR_PARAM_CBANK
	.align		4
        /*0040*/ 	.byte	0x04, 0x0a
        /*0042*/ 	.short	(.L_898 - .L_897)
	.align		4
.L_897:
        /*0044*/ 	.word	index@(.nv.constant0._ZN7cutlass13device_kernelIN5flash19enable_sm80_to_sm89INS1_16FlashAttnBwdSm80INS1_25CollectiveMainloopBwdSm80ILi2ELi2EN4cute5tupleIJNS5_1CILi128EEES8_NS7_ILi64EEEEEENS_6half_tEfNS_4arch4Sm80ELb1ELb0ELb1ELb0ELb0ELb0ELb0ELb0ELi2ELi4ELi4ELi4ELb0EEENS1_24CollectiveEpilogueBwdGQAISA_fSD_Li256ELb0ELb0EEENS1_25SingleTileBwdLPTSchedulerILb0ELi128ELb0EEEEEEEEEvNT_6ParamsE)
        /*0048*/ 	.short	0x0210
        /*004a*/ 	.short	0x0290


	//----- nvinfo : EIATTR_SW_WAR
	.align		4
.L_898:
        /*004c*/ 	.byte	0x04, 0x36
        /*004e*/ 	.short	(.L_900 - .L_899)
.L_899:
        /*0050*/ 	.word	0x00000008
.L_900:


//--------------------- .nv.info._ZN7cutlass13device_kernelIN5flash19enable_sm80_to_sm89INS1_16FlashAttnBwdSm80INS1_25CollectiveMainloopBwdSm80ILi2ELi2EN4cute5tupleIJNS5_1CILi128EEES8_NS7_ILi64EEEEEENS_6half_tEfNS_4arch4Sm80ELb1ELb0ELb1ELb0ELb1ELb0ELb0ELb0ELi2ELi4ELi4ELi4ELb0EEENS1_24CollectiveEpilogueBwdGQAISA_fSD_Li256ELb0ELb1EEENS1_25SingleTileBwdLPTSchedulerILb0ELi128ELb1EEEEEEEEEvNT_6ParamsE --------------------------
	.section	.nv.info._ZN7cutlass13device_kernelIN5flash19enable_sm80_to_sm89INS1_16FlashAttnBwdSm80INS1_25CollectiveMainloopBwdSm80ILi2ELi2EN4cute5tupleIJNS5_1CILi128EEES8_NS7_ILi64EEEEEENS_6half_tEfNS_4arch4Sm80ELb1ELb0ELb1ELb0ELb1ELb0ELb0ELb0ELi2ELi4ELi4ELi4ELb0EEENS1_24CollectiveEpilogueBwdGQAISA_fSD_Li256ELb0ELb1EEENS1_25SingleTileBwdLPTSchedulerILb0ELi128ELb1EEEEEEEEEvNT_6ParamsE,"",@"SHT_CUDA_INFO"
	.sectionflags	@""
	.align	4


	//----- nvinfo : EIATTR_CUDA_API_VERSION
	.align		4
        /*0000*/ 	.byte	0x04, 0x37
        /*0002*/ 	.short	(.L_902 - .L_901)
.L_901:
        /*0004*/ 	.word	0x00000082


	//----- nvinfo : EIATTR_KPARAM_INFO
	.align		4
.L_902:
        /*0008*/ 	.byte	0x04, 0x17
        /*000a*/ 	.short	(.L_904 - .L_903)
.L_903:
        /*000c*/ 	.word	0x00000000
        /*0010*/ 	.short	0x0000
        /*0012*/ 	.short	0x0000
        /*0014*/ 	.byte	0x00, 0xf0, 0x41, 0x0a


	//----- nvinfo : EIATTR_SPARSE_MMA_MASK
	.align		4
.L_904:
        /*0018*/ 	.byte	0x03, 0x50
        /*001a*/ 	.short	0x0000


	//----- nvinfo : EIATTR_MAXREG_COUNT
	.align		4
        /*001c*/ 	.byte	0x03, 0x1b
        /*001e*/ 	.short	0x00ff


	//----- nvinfo : EIATTR_MERCURY_ISA_VERSION
	.align		4
        /*0020*/ 	.byte	0x03, 0x5f
        /*0022*/ 	.short	0x0101


	//----- nvinfo : EIATTR_EXIT_INSTR_OFFSETS
	.align		4
        /*0024*/ 	.byte	0x04, 0x1c
        /*0026*/ 	.short	(.L_906 - .L_905)


	//   ....[0]....
.L_905:
        /*0028*/ 	.word	0x00000010


	//----- nvinfo : EIATTR_MAX_THREADS
	.align		4
.L_906:
        /*002c*/ 	.byte	0x04, 0x05
        /*002e*/ 	.short	(.L_908 - .L_907)
.L_907:
        /*0030*/ 	.word	0x00000100
        /*0034*/ 	.word	0x00000001
        /*0038*/ 	.word	0x00000001


	//----- nvinfo : EIATTR_CBANK_PARAM_SIZE
	.align		4
.L_908:
        /*003c*/ 	.byte	0x03, 0x19
        /*003e*/ 	.short	0x0290


	//----- nvinfo : EIATTR_PARAM_CBANK
	.align		4
        /*0040*/ 	.byte	0x04, 0x0a
        /*0042*/ 	.short	(.L_910 - .L_909)
	.align		4
.L_909:
        /*0044*/ 	.word	index@(.nv.constant0._ZN7cutlass13device_kernelIN5flash19enable_sm80_to_sm89INS1_16FlashAttnBwdSm80INS1_25CollectiveMainloopBwdSm80ILi2ELi2EN4cute5tupleIJNS5_1CILi128EEES8_NS7_ILi64EEEEEENS_6half_tEfNS_4arch4Sm80ELb1ELb0ELb1ELb0ELb1ELb0ELb0ELb0ELi2ELi4ELi4ELi4ELb0EEENS1_24CollectiveEpilogueBwdGQAISA_fSD_Li256ELb0ELb1EEENS1_25SingleTileBwdLPTSchedulerILb0ELi128ELb1EEEEEEEEEvNT_6ParamsE)
        /*0048*/ 	.short	0x0210
        /*004a*/ 	.short	0x0290


	//----- nvinfo : EIATTR_SW_WAR
	.align		4
.L_910:
        /*004c*/ 	.byte	0x04, 0x36
        /*004e*/ 	.short	(.L_912 - .L_911)
.L_911:
        /*0050*/ 	.word	0x00000008
.L_912:


//--------------------- .nv.info._ZN7cutlass13device_kernelIN5flash22FlashAttnBwdPreprocessIN4cute5tupleIJNS3_1CILi128EEENS5_ILi64EEEEEENS_6half_tEfNS_4arch4Sm80ELb1ELb0EEEEEvNT_6ParamsE --------------------------
	.section	.nv.info._ZN7cutlass13device_kernelIN5flash22FlashAttnBwdPreprocessIN4cute5tupleIJNS3_1CILi128EEENS5_ILi64EEEEEENS_6half_tEfNS_4arch4Sm80ELb1ELb0EEEEEvNT_6ParamsE,"",@"SHT_CUDA_INFO"
	.sectionflags	@""
	.align	4


	//----- nvinfo : EIATTR_CUDA_API_VERSION
	.align		4
        /*0000*/ 	.byte	0x04, 0x37
        /*0002*/ 	.short	(.L_914 - .L_913)
.L_913:
        /*0004*/ 	.word	0x00000082


	//----- nvinfo : EIATTR_KPARAM_INFO
	.align		4
.L_914:
        /*0008*/ 	.byte	0x04, 0x17
        /*000a*/ 	.short	(.L_916 - .L_915)
.L_915:
        /*000c*/ 	.word	0x00000000
        /*0010*/ 	.short	0x0000
        /*0012*/ 	.short	0x0000
        /*0014*/ 	.byte	0x00, 0xf0, 0xc1, 0x03


	//----- nvinfo : EIATTR_SPARSE_MMA_MASK
	.align		4
.L_916:
        /*0018*/ 	.byte	0x03, 0x50
        /*001a*/ 	.short	0x0000


	//----- nvinfo : EIATTR_MAXREG_COUNT
	.align		4
        /*001c*/ 	.byte	0x03, 0x1b
        /*001e*/ 	.short	0x0080


	//----- nvinfo : EIATTR_MERCURY_ISA_VERSION
	.align		4
        /*0020*/ 	.byte	0x03, 0x5f
        /*0022*/ 	.short	0x0101


	//----- nvinfo : EIATTR_COOP_GROUP_MASK_REGIDS
	.align		4
        /*0024*/ 	.byte	0x04, 0x29
        /*0026*/ 	.short	(.L_918 - .L_917)


	//   ....[0]....
.L_917:
        /*0028*/ 	.word	0xffffffff


	//   ....[1]....
        /*002c*/ 	.word	0xffffffff


	//   ....[2]....
        /*0030*/ 	.word	0xffffffff


	//   ....[3]....
        /*0034*/ 	.word	0xffffffff


	//   ....[4]....
        /*0038*/ 	.word	0xffffffff


	//   ....[5]....
        /*003c*/ 	.word	0xffffffff


	//   ....[6]....
        /*0040*/ 	.word	0xffffffff


	//   ....[7]....
        /*0044*/ 	.word	0xffffffff


	//   ....[8]....
        /*0048*/ 	.word	0xffffffff


	//   ....[9]....
        /*004c*/ 	.word	0xffffffff


	//   ....[10]....
        /*0050*/ 	.word	0xffffffff


	//   ....[11]....
        /*0054*/ 	.word	0xffffffff


	//----- nvinfo : EIATTR_COOP_GROUP_INSTR_OFFSETS
	.align		4
.L_918:
        /*0058*/ 	.byte	0x04, 0x28
        /*005a*/ 	.short	(.L_920 - .L_919)


	//   ....[0]....
.L_919:
        /*005c*/ 	.word	0x00001110


	//   ....[1]....
        /*0060*/ 	.word	0x00001120


	//   ....[2]....
        /*0064*/ 	.word	0x00001130


	//   ....[3]....
        /*0068*/ 	.word	0x00001140


	//   ....[4]....
        /*006c*/ 	.word	0x00001190


	//   ....[5]....
        /*0070*/ 	.word	0x000011a0


	//   ....[6]....
        /*0074*/ 	.word	0x000011b0


	//   ....[7]....
        /*0078*/ 	.word	0x000011c0


	//   ....[8]....
        /*007c*/ 	.word	0x00001230


	//   ....[9]....
        /*0080*/ 	.word	0x00001250


	//   ....[10]....
        /*0084*/ 	.word	0x00001260


	//   ....[11]....
        /*0088*/ 	.word	0x00001280


	//----- nvinfo : EIATTR_EXIT_INSTR_OFFSETS
	.align		4
.L_920:
        /*008c*/ 	.byte	0x04, 0x1c
        /*008e*/ 	.short	(.L_922 - .L_921)


	//   ....[0]....
.L_921:
        /*0090*/ 	.word	0x00001840


	//   ....[1]....
        /*0094*/ 	.word	0x000018c0


	//----- nvinfo : EIATTR_MAX_THREADS
	.align		4
.L_922:
        /*0098*/ 	.byte	0x04, 0x05
        /*009a*/ 	.short	(.L_924 - .L_923)
.L_923:
        /*009c*/ 	.word	0x00000100
        /*00a0*/ 	.word	0x00000001
        /*00a4*/ 	.word	0x00000001


	//----- nvinfo : EIATTR_CRS_STACK_SIZE
	.align		4
.L_924:
        /*00a8*/ 	.byte	0x04, 0x1e
        /*00aa*/ 	.short	(.L_926 - .L_925)
.L_925:
        /*00ac*/ 	.word	0x00000000


	//----- nvinfo : EIATTR_CBANK_PARAM_SIZE
	.align		4
.L_926:
        /*00b0*/ 	.byte	0x03, 0x19
        /*00b2*/ 	.short	0x00f0


	//----- nvinfo : EIATTR_PARAM_CBANK
	.align		4
        /*00b4*/ 	.byte	0x04, 0x0a
        /*00b6*/ 	.short	(.L_928 - .L_927)
	.align		4
.L_927:
        /*00b8*/ 	.word	index@(.nv.constant0._ZN7cutlass13device_kernelIN5flash22FlashAttnBwdPreprocessIN4cute5tupleIJNS3_1CILi128EEENS5_ILi64EEEEEENS_6half_tEfNS_4arch4Sm80ELb1ELb0EEEEEvNT_6ParamsE)
        /*00bc*/ 	.short	0x0210
        /*00be*/ 	.short	0x00f0


	//----- nvinfo : EIATTR_SW_WAR
	.align		4
.L_928:
        /*00c0*/ 	.byte	0x04, 0x36
        /*00c2*/ 	.short	(.L_930 - .L_929)
.L_929:
        /*00c4*/ 	.word	0x00000008
.L_930:


//--------------------- .nv.info._ZN7cutlass13device_kernelIN5flash19enable_sm80_to_sm89INS1_16FlashAttnBwdSm80INS1_25CollectiveMainloopBwdSm80ILi2ELi2EN4cute5tupleIJNS5_1CILi128EEES8_NS7_ILi64EEEEEENS_6half_tEfNS_4arch4Sm80ELb1ELb0ELb1ELb1ELb0ELb0ELb0ELb0ELi2ELi4ELi4ELi4ELb0EEENS1_21CollectiveEpilogueBwdISA_SB_SD_Li256ELb1ELb0ELi2EEENS1_25SingleTileBwdLPTSchedulerILb1ELi128ELb0EEEEEEEEEvNT_6ParamsE --------------------------
	.section	.nv.info._ZN7cutlass13device_kernelIN5flash19enable_sm80_to_sm89INS1_16FlashAttnBwdSm80INS1_25CollectiveMainloopBwdSm80ILi2ELi2EN4cute5tupleIJNS5_1CILi128EEES8_NS7_ILi64EEEEEENS_6half_tEfNS_4arch4Sm80ELb1ELb0ELb1ELb1ELb0ELb0ELb0ELb0ELi2ELi4ELi4ELi4ELb0EEENS1_21CollectiveEpilogueBwdISA_SB_SD_Li256ELb1ELb0ELi2EEENS1_25SingleTileBwdLPTSchedulerILb1ELi128ELb0EEEEEEEEEvNT_6ParamsE,"",@"SHT_CUDA_INFO"
	.sectionflags	@""
	.align	4


	//----- nvinfo : EIATTR_CUDA_API_VERSION
	.align		4
        /*0000*/ 	.byte	0x04, 0x37
        /*0002*/ 	.short	(.L_932 - .L_931)
.L_931:
        /*0004*/ 	.word	0x00000082


	//----- nvinfo : EIATTR_KPARAM_INFO
	.align		4
.L_932:
        /*0008*/ 	.byte	0x04, 0x17
        /*000a*/ 	.short	(.L_934 - .L_933)
.L_933:
        /*000c*/ 	.word	0x00000000
        /*0010*/ 	.short	0x0000
        /*0012*/ 	.short	0x0000
        /*0014*/ 	.byte	0x00, 0xf0, 0x21, 0x0a


	//----- nvinfo : EIATTR_SPARSE_MMA_MASK
	.align		4
.L_934:
        /*0018*/ 	.byte	0x03, 0x50
        /*001a*/ 	.short	0x0000


	//----- nvinfo : EIATTR_MAXREG_COUNT
	.align		4
        /*001c*/ 	.byte	0x03, 0x1b
        /*001e*/ 	.short	0x00ff


	//----- nvinfo : EIATTR_MERCURY_ISA_VERSION
	.align		4
        /*0020*/ 	.byte	0x03, 0x5f
        /*0022*/ 	.short	0x0101


	//----- nvinfo : EIATTR_EXIT_INSTR_OFFSETS
	.align		4
        /*0024*/ 	.byte	0x04, 0x1c
        /*0026*/ 	.short	(.L_936 - .L_935)


	//   ....[0]....
.L_935:
        /*0028*/ 	.word	0x00000010


	//----- nvinfo : EIATTR_MAX_THREADS
	.align		4
.L_936:
        /*002c*/ 	.byte	0x04, 0x05
        /*002e*/ 	.short	(.L_938 - .L_937)
.L_937:
        /*0030*/ 	.word	0x00000100
        /*0034*/ 	.word	0x00000001
        /*0038*/ 	.word	0x00000001


	//----- nvinfo : EIATTR_CBANK_PARAM_SIZE
	.align		4
.L_938:
        /*003c*/ 	.byte	0x03, 0x19
        /*003e*/ 	.short	0x0288


	//----- nvinfo : EIATTR_PARAM_CBANK
	.align		4
        /*0040*/ 	.byte	0x04, 0x0a
        /*0042*/ 	.short	(.L_940 - .L_939)
	.align		4
.L_939:
        /*0044*/ 	.word	index@(.nv.constant0._ZN7cutlass13device_kernelIN5flash19enable_sm80_to_sm89INS1_16FlashAttnBwdSm80INS1_25CollectiveMainloopBwdSm80ILi2ELi2EN4cute5tupleIJNS5_1CILi128EEES8_NS7_ILi64EEEEEENS_6half_tEfNS_4arch4Sm80ELb1ELb0ELb1ELb1ELb0ELb0ELb0ELb0ELi2ELi4ELi4ELi4ELb0EEENS1_21CollectiveEpilogueBwdISA_SB_SD_Li256ELb1ELb0ELi2EEENS1_25SingleTileBwdLPTSchedulerILb1ELi128ELb0EEEEEEEEEvNT_6ParamsE)
        /*0048*/ 	.short	0x0210
        /*004a*/ 	.short	0x0288


	//----- nvinfo : EIATTR_SW_WAR
	.align		4
.L_940:
        /*004c*/ 	.byte	0x04, 0x36
        /*004e*/ 	.short	(.L_942 - .L_941)
.L_941:
        /*0050*/ 	.word	0x00000008
.L_942:


//--------------------- .nv.info._ZN7cutlass13device_kernelIN5flash19enable_sm80_to_sm89INS1_16FlashAttnBwdSm80INS1_25CollectiveMainloopBwdSm80ILi2ELi2EN4cute5tupleIJNS5_1CILi128EEES8_NS7_ILi64EEEEEENS_6half_tEfNS_4arch4Sm80ELb1ELb0ELb1ELb1ELb1ELb0ELb0ELb0ELi2ELi4ELi4ELi4ELb0EEENS1_21CollectiveEpilogueBwdISA_SB_SD_Li256ELb1ELb0ELi2EEENS1_25SingleTileBwdLPTSchedulerILb1ELi128ELb1EEEEEEEEEvNT_6ParamsE --------------------------
	.section	.nv.info._ZN7cutlass13device_kernelIN5flash19enable_sm80_to_sm89INS1_16FlashAttnBwdSm80INS1_25CollectiveMainloopBwdSm80ILi2ELi2EN4cute5tupleIJNS5_1CILi128EEES8_NS7_ILi64EEEEEENS_6half_tEfNS_4arch4Sm80ELb1ELb0ELb1ELb1ELb1ELb0ELb0ELb0ELi2ELi4ELi4ELi4ELb0EEENS1_21CollectiveEpilogueBwdISA_SB_SD_Li256ELb1ELb0ELi2EEENS1_25SingleTileBwdLPTSchedulerILb1ELi128ELb1EEEEEEEEEvNT_6ParamsE,"",@"SHT_CUDA_INFO"
	.sectionflags	@""
	.align	4


	//----- nvinfo : EIATTR_CUDA_API_VERSION
	.align		4
        /*0000*/ 	.byte	0x04, 0x37
        /*0002*/ 	.short	(.L_944 - .L_943)
.L_943:
        /*0004*/ 	.word	0x00000082


	//----- nvinfo : EIATTR_KPARAM_INFO
	.align		4
.L_944:
        /*0008*/ 	.byte	0x04, 0x17
        /*000a*/ 	.short	(.L_946 - .L_945)
.L_945:
        /*000c*/ 	.word	0x00000000
        /*0010*/ 	.short	0x0000
        /*0012*/ 	.short	0x0000
        /*0014*/ 	.byte	0x00, 0xf0, 0x21, 0x0a


	//----- nvinfo : EIATTR_SPARSE_MMA_MASK
	.align		4
.L_946:
        /*0018*/ 	.byte	0x03, 0x50
        /*001a*/ 	.short	0x0000


	//----- nvinfo : EIATTR_MAXREG_COUNT
	.align		4
        /*001c*/ 	.byte	0x03, 0x1b
        /*001e*/ 	.short	0x00ff


	//----- nvinfo : EIATTR_MERCURY_ISA_VERSION
	.align		4
        /*0020*/ 	.byte	0x03, 0x5f
        /*0022*/ 	.short	0x0101


	//----- nvinfo : EIATTR_EXIT_INSTR_OFFSETS
	.align		4
        /*0024*/ 	.byte	0x04, 0x1c
        /*0026*/ 	.short	(.L_948 - .L_947)


	//   ....[0]....
.L_947:
        /*0028*/ 	.word	0x00000010


	//----- nvinfo : EIATTR_MAX_THREADS
	.align		4
.L_948:
        /*002c*/ 	.byte	0x04, 0x05
        /*002e*/ 	.short	(.L_950 - .L_949)
.L_949:
        /*0030*/ 	.word	0x00000100
        /*0034*/ 	.word	0x00000001
        /*0038*/ 	.word	0x00000001


	//----- nvinfo : EIATTR_CBANK_PARAM_SIZE
	.align		4
.L_950:
        /*003c*/ 	.byte	0x03, 0x19
        /*003e*/ 	.short	0x0288


	//----- nvinfo : EIATTR_PARAM_CBANK
	.align		4
        /*0040*/ 	.byte	0x04, 0x0a
        /*0042*/ 	.short	(.L_952 - .L_951)
	.align		4
.L_951:
        /*0044*/ 	.word	index@(.nv.constant0._ZN7cutlass13device_kernelIN5flash19enable_sm80_to_sm89INS1_16FlashAttnBwdSm80INS1_25CollectiveMainloopBwdSm80ILi2ELi2EN4cute5tupleIJNS5_1CILi128EEES8_NS7_ILi64EEEEEENS_6half_tEfNS_4arch4Sm80ELb1ELb0ELb1ELb1ELb1ELb0ELb0ELb0ELi2ELi4ELi4ELi4ELb0EEENS1_21CollectiveEpilogueBwdISA_SB_SD_Li256ELb1ELb0ELi2EEENS1_25SingleTileBwdLPTSchedulerILb1ELi128ELb1EEEEEEEEEvNT_6ParamsE)
        /*0048*/ 	.short	0x0210
        /*004a*/ 	.short	0x0288


	//----- nvinfo : EIATTR_SW_WAR
	.align		4
.L_952:
        /*004c*/ 	.byte	0x04, 0x36
        /*004e*/ 	.short	(.L_954 - .L_953)
.L_953:
        /*0050*/ 	.word	0x00000008
.L_954:


//--------------------- .nv.info._ZN7cutlass13device_kernelIN5flash19enable_sm80_to_sm89INS1_16FlashAttnBwdSm80INS1_25CollectiveMainloopBwdSm80ILi2ELi2EN4cute5tupleIJNS5_1CILi128EEES8_NS7_ILi64EEEEEENS_6half_tEfNS_4arch4Sm80ELb1ELb0ELb1ELb1ELb0ELb0ELb0ELb0ELi2ELi4ELi4ELi4ELb0EEENS1_24CollectiveEpilogueBwdGQAISA_fSD_Li256ELb1ELb0EEENS1_25SingleTileBwdLPTSchedulerILb1ELi128ELb0EEEEEEEEEvNT_6ParamsE --------------------------
	.section	.nv.info._ZN7cutlass13device_kernelIN5flash19enable_sm80_to_sm89INS1_16FlashAttnBwdSm80INS1_25CollectiveMainloopBwdSm80ILi2ELi2EN4cute5tupleIJNS5_1CILi128EEES8_NS7_ILi64EEEEEENS_6half_tEfNS_4arch4Sm80ELb1ELb0ELb1ELb1ELb0ELb0ELb0ELb0ELi2ELi4ELi4ELi4ELb0EEENS1_24CollectiveEpilogueBwdGQAISA_fSD_Li256ELb1ELb0EEENS1_25SingleTileBwdLPTSchedulerILb1ELi128ELb0EEEEEEEEEvNT_6ParamsE,"",@"SHT_CUDA_INFO"
	.sectionflags	@""
	.align	4


	//----- nvinfo : EIATTR_CUDA_API_VERSION
	.align		4
        /*0000*/ 	.byte	0x04, 0x37
        /*0002*/ 	.short	(.L_956 - .L_955)
.L_955:
        /*0004*/ 	.word	0x00000082


	//----- nvinfo : EIATTR_KPARAM_INFO
	.align		4
.L_956:
        /*0008*/ 	.byte	0x04, 0x17
        /*000a*/ 	.short	(.L_958 - .L_957)
.L_957:
        /*000c*/ 	.word	0x00000000
        /*0010*/ 	.short	0x0000
        /*0012*/ 	.short	0x0000
        /*0014*/ 	.byte	0x00, 0xf0, 0x41, 0x0a


	//----- nvinfo : EIATTR_SPARSE_MMA_MASK
	.align		4
.L_958:
        /*0018*/ 	.byte	0x03, 0x50
        /*001a*/ 	.short	0x0000


	//----- nvinfo : EIATTR_MAXREG_COUNT
	.align		4
        /*001c*/ 	.byte	0x03, 0x1b
        /*001e*/ 	.short	0x00ff


	//----- nvinfo : EIATTR_MERCURY_ISA_VERSION
	.align		4
        /*0020*/ 	.byte	0x03, 0x5f
        /*0022*/ 	.short	0x0101


	//----- nvinfo : EIATTR_EXIT_INSTR_OFFSETS
	.align		4
        /*0024*/ 	.byte	0x04, 0x1c
        /*0026*/ 	.short	(.L_960 - .L_959)


	//   ....[0]....
.L_959:
        /*0028*/ 	.word	0x00000010


	//----- nvinfo : EIATTR_MAX_THREADS
	.align		4
.L_960:
        /*002c*/ 	.byte	0x04, 0x05
        /*002e*/ 	.short	(.L_962 - .L_961)
.L_961:
        /*0030*/ 	.word	0x00000100
        /*0034*/ 	.word	0x00000001
        /*0038*/ 	.word	0x00000001


	//----- nvinfo : EIATTR_CBANK_PARAM_SIZE
	.align		4
.L_962:
        /*003c*/ 	.byte	0x03, 0x19
        /*003e*/ 	.short	0x0290


	//----- nvinfo : EIATTR_PARAM_CBANK
	.align		4
        /*0040*/ 	.byte	0x04, 0x0a
        /*0042*/ 	.short	(.L_964 - .L_963)
	.align		4
.L_963:
        /*0044*/ 	.word	index@(.nv.constant0._ZN7cutlass13device_kernelIN5flash19enable_sm80_to_sm89INS1_16FlashAttnBwdSm80INS1_25CollectiveMainloopBwdSm80ILi2ELi2EN4cute5tupleIJNS5_1CILi128EEES8_NS7_ILi64EEEEEENS_6half_tEfNS_4arch4Sm80ELb1ELb0ELb1ELb1ELb0ELb0ELb0ELb0ELi2ELi4ELi4ELi4ELb0EEENS1_24CollectiveEpilogueBwdGQAISA_fSD_Li256ELb1ELb0EEENS1_25SingleTileBwdLPTSchedulerILb1ELi128ELb0EEEEEEEEEvNT_6ParamsE)
        /*0048*/ 	.short	0x0210
        /*004a*/ 	.short	0x0290


	//----- nvinfo : EIATTR_SW_WAR
	.align		4
.L_964:
        /*004c*/ 	.byte	0x04, 0x36
        /*004e*/ 	.short	(.L_966 - .L_965)
.L_965:
        /*0050*/ 	.word	0x00000008
.L_966:


//--------------------- .nv.info._ZN7cutlass13device_kernelIN5flash32FlashAttnBwdPostprocessConvertdQIN4cute5tupleIJNS3_1CILi128EEENS5_ILi64EEEEEENS_6half_tEfNS_4arch4Sm80ELi256ENS3_8TiledMMAINS3_8MMA_AtomIJNS3_28SM80_16x8x16_F32F16F16F32_TNEEEENS3_6LayoutINS4_IJNS5_ILi4EEENS5_ILi2EEENS5_ILi1EEEEEENS4_IJSJ_SH_NS5_ILi0EEEEEEEENS4_IJS7_NS5_ILi32EEENS5_ILi16EEEEEEEELb0EEEEEvNT_6ParamsE --------------------------
	.section	.nv.info._ZN7cutlass13device_kernelIN5flash32FlashAttnBwdPostprocessConvertdQIN4cute5tupleIJNS3_1CILi128EEENS5_ILi64EEEEEENS_6half_tEfNS_4arch4Sm80ELi256ENS3_8TiledMMAINS3_8MMA_AtomIJNS3_28SM80_16x8x16_F32F16F16F32_TNEEEENS3_6LayoutINS4_IJNS5_ILi4EEENS5_ILi2EEENS5_ILi1EEEEEENS4_IJSJ_SH_NS5_ILi0EEEEEEEENS4_IJS7_NS5_ILi32EEENS5_ILi16EEEEEEEELb0EEEEEvNT_6ParamsE,"",@"SHT_CUDA_INFO"
	.sectionflags	@""
	.align	4


	//----- nvinfo : EIATTR_CUDA_API_VERSION
	.align		4
        /*0000*/ 	.byte	0x04, 0x37
        /*0002*/ 	.short	(.L_968 - .L_967)
.L_967:
        /*0004*/ 	.word	0x00000082


	//----- nvinfo : EIATTR_KPARAM_INFO
	.align		4
.L_968:
        /*0008*/ 	.byte	0x04, 0x17
        /*000a*/ 	.short	(.L_970 - .L_969)
.L_969:
        /*000c*/ 	.word	0x00000000
        /*0010*/ 	.short	0x0000
        /*0012*/ 	.short	0x0000
        /*0014*/ 	.byte	0x00, 0xf0, 0xc1, 0x01


	//----- nvinfo : EIATTR_SPARSE_MMA_MASK
	.align		4
.L_970:
        /*0018*/ 	.byte	0x03, 0x50
        /*001a*/ 	.short	0x0000


	//----- nvinfo : EIATTR_MAXREG_COUNT
	.align		4
        /*001c*/ 	.byte	0x03, 0x1b
        /*001e*/ 	.short	0x0080


	//----- nvinfo : EIATTR_NUM_BARRIERS
	.align		4
        /*0020*/ 	.byte	0x02, 0x4c
        /*0022*/ 	.byte	0x01
	.zero		1


	//----- nvinfo : EIATTR_MERCURY_ISA_VERSION
	.align		4
        /*0024*/ 	.byte	0x03, 0x5f
        /*0026*/ 	.short	0x0101


	//----- nvinfo : EIATTR_EXIT_INSTR_OFFSETS
	.align		4
        /*0028*/ 	.byte	0x04, 0x1c
        /*002a*/ 	.short	(.L_972 - .L_971)


	//   ....[0]....
.L_971:
        /*002c*/ 	.word	0x000001b0


	//   ....[1]....
        /*0030*/ 	.word	0x00001370


	//   ....[2]....
        /*0034*/ 	.word	0x00001440


	//----- nvinfo : EIATTR_MAX_THREADS
	.align		4
.L_972:
        /*0038*/ 	.byte	0x04, 0x05
        /*003a*/ 	.short	(.L_974 - .L_973)
.L_973:
        /*003c*/ 	.word	0x00000100
        /*0040*/ 	.word	0x00000001
        /*0044*/ 	.word	0x00000001


	//----- nvinfo : EIATTR_CRS_STACK_SIZE
	.align		4
.L_974:
        /*0048*/ 	.byte	0x04, 0x1e
        /*004a*/ 	.short	(.L_976 - .L_975)
.L_975:
        /*004c*/ 	.word	0x00000000


	//----- nvinfo : EIATTR_CBANK_PARAM_SIZE
	.align		4
.L_976:
        /*0050*/ 	.byte	0x03, 0x19
        /*0052*/ 	.short	0x0070


	//----- nvinfo : EIATTR_PARAM_CBANK
	.align		4
        /*0054*/ 	.byte	0x04, 0x0a
        /*0056*/ 	.short	(.L_978 - .L_977)
	.align		4
.L_977:
        /*0058*/ 	.word	index@(.nv.constant0._ZN7cutlass13device_kernelIN5flash32FlashAttnBwdPostprocessConvertdQIN4cute5tupleIJNS3_1CILi128EEENS5_ILi64EEEEEENS_6half_tEfNS_4arch4Sm80ELi256ENS3_8TiledMMAINS3_8MMA_AtomIJNS3_28SM80_16x8x16_F32F16F16F32_TNEEEENS3_6LayoutINS4_IJNS5_ILi4EEENS5_ILi2EEENS5_ILi1EEEEEENS4_IJSJ_SH_NS5_ILi0EEEEEEEENS4_IJS7_NS5_ILi32EEENS5_ILi16EEEEEEEELb0EEEEEvNT_6ParamsE)
        /*005c*/ 	.short	0x0210
        /*005e*/ 	.short	0x0070


	//----- nvinfo : EIATTR_SW_WAR
	.align		4
.L_978:
        /*0060*/ 	.byte	0x04, 0x36
        /*0062*/ 	.short	(.L_980 - .L_979)
.L_979:
        /*0064*/ 	.word	0x00000008
.L_980:


//--------------------- .nv.info._ZN7cutlass13device_kernelIN5flash19enable_sm80_to_sm89INS1_16FlashAttnBwdSm80INS1_25CollectiveMainloopBwdSm80ILi2ELi2EN4cute5tupleIJNS5_1CILi128EEES8_NS7_ILi64EEEEEENS_6half_tEfNS_4arch4Sm80ELb1ELb0ELb1ELb1ELb1ELb0ELb0ELb0ELi2ELi4ELi4ELi4ELb0EEENS1_24CollectiveEpilogueBwdGQAISA_fSD_Li256ELb1ELb1EEENS1_25SingleTileBwdLPTSchedulerILb1ELi128ELb1EEEEEEEEEvNT_6ParamsE --------------------------
	.section	.nv.info._ZN7cutlass13device_kernelIN5flash19enable_sm80_to_sm89INS1_16FlashAttnBwdSm80INS1_25CollectiveMainloopBwdSm80ILi2ELi2EN4cute5tupleIJNS5_1CILi128EEES8_NS7_ILi64EEEEEENS_6half_tEfNS_4arch4Sm80ELb1ELb0ELb1ELb1ELb1ELb0ELb0ELb0ELi2ELi4ELi4ELi4ELb0EEENS1_24CollectiveEpilogueBwdGQAISA_fSD_Li256ELb1ELb1EEENS1_25SingleTileBwdLPTSchedulerILb1ELi128ELb1EEEEEEEEEvNT_6ParamsE,"",@"SHT_CUDA_INFO"
	.sectionflags	@""
	.align	4


	//----- nvinfo : EIATTR_CUDA_API_VERSION
	.align		4
        /*0000*/ 	.byte	0x04, 0x37
        /*0002*/ 	.short	(.L_982 - .L_981)
.L_981:
        /*0004*/ 	.word	0x00000082


	//----- nvinfo : EIATTR_KPARAM_INFO
	.align		4
.L_982:
        /*0008*/ 	.byte	0x04, 0x17
        /*000a*/ 	.short	(.L_984 - .L_983)
.L_983:
        /*000c*/ 	.word	0x00000000
        /*0010*/ 	.short	0x0000
        /*0012*/ 	.short	0x0000
        /*0014*/ 	.byte	0x00, 0xf0, 0x41, 0x0a


	//----- nvinfo : EIATTR_SPARSE_MMA_MASK
	.align		4
.L_984:
        /*0018*/ 	.byte	0x03, 0x50
        /*001a*/ 	.short	0x0000


	//----- nvinfo : EIATTR_MAXREG_COUNT
	.align		4
        /*001c*/ 	.byte	0x03, 0x1b
        /*001e*/ 	.short	0x00ff


	//----- nvinfo : EIATTR_MERCURY_ISA_VERSION
	.align		4
        /*0020*/ 	.byte	0x03, 0x5f
        /*0022*/ 	.short	0x0101


	//----- nvinfo : EIATTR_EXIT_INSTR_OFFSETS
	.align		4
        /*0024*/ 	.byte	0x04, 0x1c
        /*0026*/ 	.short	(.L_986 - .L_985)


	//   ....[0]....
.L_985:
        /*0028*/ 	.word	0x00000010


	//----- nvinfo : EIATTR_MAX_THREADS
	.align		4
.L_986:
        /*002c*/ 	.byte	0x04, 0x05
        /*002e*/ 	.short	(.L_988 - .L_987)
.L_987:
        /*0030*/ 	.word	0x00000100
        /*0034*/ 	.word	0x00000001
        /*0038*/ 	.word	0x00000001


	//----- nvinfo : EIATTR_CBANK_PARAM_SIZE
	.align		4
.L_988:
        /*003c*/ 	.byte	0x03, 0x19
        /*003e*/ 	.short	0x0290


	//----- nvinfo : EIATTR_PARAM_CBANK
	.align		4
        /*0040*/ 	.byte	0x04, 0x0a
        /*0042*/ 	.short	(.L_990 - .L_989)
	.align		4
.L_989:
        /*0044*/ 	.word	index@(.nv.constant0._ZN7cutlass13device_kernelIN5flash19enable_sm80_to_sm89INS1_16FlashAttnBwdSm80INS1_25CollectiveMainloopBwdSm80ILi2ELi2EN4cute5tupleIJNS5_1CILi128EEES8_NS7_ILi64EEEEEENS_6half_tEfNS_4arch4Sm80ELb1ELb0ELb1ELb1ELb1ELb0ELb0ELb0ELi2ELi4ELi4ELi4ELb0EEENS1_24CollectiveEpilogueBwdGQAISA_fSD_Li256ELb1ELb1EEENS1_25SingleTileBwdLPTSchedulerILb1ELi128ELb1EEEEEEEEEvNT_6ParamsE)
        /*0048*/ 	.short	0x0210
        /*004a*/ 	.short	0x0290


	//----- nvinfo : EIATTR_SW_WAR
	.align		4
.L_990:
        /*004c*/ 	.byte	0x04, 0x36
        /*004e*/ 	.short	(.L_992 - .L_991)
.L_991:
        /*0050*/ 	.word	0x00000008
.L_992:


//--------------------- .nv.info._ZN7cutlass13device_kernelIN5flash22FlashAttnBwdPreprocessIN4cute5tupleIJNS3_1CILi128EEENS5_ILi64EEEEEENS_6half_tEfNS_4arch4Sm80ELb1ELb1EEEEEvNT_6ParamsE --------------------------
	.section	.nv.info._ZN7cutlass13device_kernelIN5flash22FlashAttnBwdPreprocessIN4cute5tupleIJNS3_1CILi128EEENS5_ILi64EEEEEENS_6half_tEfNS_4arch4Sm80ELb1ELb1EEEEEvNT_6ParamsE,"",@"SHT_CUDA_INFO"
	.sectionflags	@""
	.align	4


	//----- nvinfo : EIATTR_CUDA_API_VERSION
	.align		4
        /*0000*/ 	.byte	0x04, 0x37
        /*0002*/ 	.short	(.L_994 - .L_993)
.L_993:
        /*0004*/ 	.word	0x00000082


	//----- nvinfo : EIATTR_KPARAM_INFO
	.align		4
.L_994:
        /*0008*/ 	.byte	0x04, 0x17
        /*000a*/ 	.short	(.L_996 - .L_995)
.L_995:
        /*000c*/ 	.word	0x00000000
        /*0010*/ 	.short	0x0000
        /*0012*/ 	.short	0x0000
        /*0014*/ 	.byte	0x00, 0xf0, 0xc1, 0x03


	//----- nvinfo : EIATTR_SPARSE_MMA_MASK
	.align		4
.L_996:
        /*0018*/ 	.byte	0x03, 0x50
        /*001a*/ 	.short	0x0000


	//----- nvinfo : EIATTR_MAXREG_COUNT
	.align		4
        /*001c*/ 	.byte	0x03, 0x1b
        /*001e*/ 	.short	0x0080


	//----- nvinfo : EIATTR_MERCURY_ISA_VERSION
	.align		4
        /*0020*/ 	.byte	0x03, 0x5f
        /*0022*/ 	.short	0x0101


	//----- nvinfo : EIATTR_COOP_GROUP_MASK_REGIDS
	.align		4
        /*0024*/ 	.byte	0x04, 0x29
        /*0026*/ 	.short	(.L_998 - .L_997)


	//   ....[0]....
.L_997:
        /*0028*/ 	.word	0xffffffff


	//   ....[1]....
        /*002c*/ 	.word	0xffffffff


	//   ....[2]....
        /*0030*/ 	.word	0xffffffff


	//   ....[3]....
        /*0034*/ 	.word	0xffffffff


	//   ....[4]....
        /*0038*/ 	.word	0xffffffff


	//   ....[5]....
        /*003c*/ 	.word	0xffffffff


	//   ....[6]....
        /*0040*/ 	.word	0xffffffff


	//   ....[7]....
        /*0044*/ 	.word	0xffffffff


	//   ....[8]....
        /*0048*/ 	.word	0xffffffff


	//   ....[9]....
        /*004c*/ 	.word	0xffffffff


	//   ....[10]....
        /*0050*/ 	.word	0xffffffff


	//   ....[11]....
        /*0054*/ 	.word	0xffffffff


	//----- nvinfo : EIATTR_COOP_GROUP_INSTR_OFFSETS
	.align		4
.L_998:
        /*0058*/ 	.byte	0x04, 0x28
        /*005a*/ 	.short	(.L_1000 - .L_999)


	//   ....[0]....
.L_999:
        /*005c*/ 	.word	0x000013a0


	//   ....[1]....
        /*0060*/ 	.word	0x000013b0


	//   ....[2]....
        /*0064*/ 	.word	0x000013c0


	//   ....[3]....
        /*0068*/ 	.word	0x000013d0


	//   ....[4]....
        /*006c*/ 	.word	0x00001420


	//   ....[5]....
        /*0070*/ 	.word	0x00001430


	//   ....[6]....
        /*0074*/ 	.word	0x00001440


	//   ....[7]....
        /*0078*/ 	.word	0x00001450


	//   ....[8]....
        /*007c*/ 	.word	0x000014b0


	//   ....[9]....
        /*0080*/ 	.word	0x000014c0


	//   ....[10]....
        /*0084*/ 	.word	0x000014d0


	//   ....[11]....
        /*0088*/ 	.word	0x000014e0


	//----- nvinfo : EIATTR_EXIT_INSTR_OFFSETS
	.align		4
.L_1000:
        /*008c*/ 	.byte	0x04, 0x1c
        /*008e*/ 	.short	(.L_1002 - .L_1001)


	//   ....[0]....
.L_1001:
        /*0090*/ 	.word	0x000001c0


	//   ....[1]....
        /*0094*/ 	.word	0x00001b30


	//   ....[2]....
        /*0098*/ 	.word	0x00001bb0


	//----- nvinfo : EIATTR_MAX_THREADS
	.align		4
.L_1002:
        /*009c*/ 	.byte	0x04, 0x05
        /*009e*/ 	.short	(.L_1004 - .L_1003)
.L_1003:
        /*00a0*/ 	.word	0x00000100
        /*00a4*/ 	.word	0x00000001
        /*00a8*/ 	.word	0x00000001


	//----- nvinfo : EIATTR_CRS_STACK_SIZE
	.align		4
.L_1004:
        /*00ac*/ 	.byte	0x04, 0x1e
        /*00ae*/ 	.short	(.L_1006 - .L_1005)
.L_1005:
        /*00b0*/ 	.word	0x00000000


	//----- nvinfo : EIATTR_CBANK_PARAM_SIZE
	.align		4
.L_1006:
        /*00b4*/ 	.byte	0x03, 0x19
        /*00b6*/ 	.short	0x00f0


	//----- nvinfo : EIATTR_PARAM_CBANK
	.align		4
        /*00b8*/ 	.byte	0x04, 0x0a
        /*00ba*/ 	.short	(.L_1008 - .L_1007)
	.align		4
.L_1007:
        /*00bc*/ 	.word	index@(.nv.constant0._ZN7cutlass13device_kernelIN5flash22FlashAttnBwdPreprocessIN4cute5tupleIJNS3_1CILi128EEENS5_ILi64EEEEEENS_6half_tEfNS_4arch4Sm80ELb1ELb1EEEEEvNT_6ParamsE)
        /*00c0*/ 	.short	0x0210
        /*00c2*/ 	.short	0x00f0


	//----- nvinfo : EIATTR_SW_WAR
	.align		4
.L_1008:
        /*00c4*/ 	.byte	0x04, 0x36
        /*00c6*/ 	.short	(.L_1010 - .L_1009)
.L_1009:
        /*00c8*/ 	.word	0x00000008
.L_1010:


//--------------------- .nv.callgraph             --------------------------
	.section	.nv.callgraph,"",@"SHT_CUDA_CALLGRAPH"
	.align	4
	.sectionentsize	8
	.align		4
        /*0000*/ 	.word	0x00000000
	.align		4
        /*0004*/ 	.word	0xffffffff
	.align		4
        /*0008*/ 	.word	0x00000000
	.align		4
        /*000c*/ 	.word	0xfffffffe
	.align		4
        /*0010*/ 	.word	0x00000000
	.align		4
        /*0014*/ 	.word	0xfffffffd
	.align		4
        /*0018*/ 	.word	0x00000000
	.align		4
        /*001c*/ 	.word	0xfffffffc


//--------------------- .nv.constant4             --------------------------
	.section	.nv.constant4,"a",@progbits
	.align	8
	.align		8
.nv.constant4:
        /*0000*/ 	.dword	_ZN73_INTERNAL_e48e4f46_37_flash_bwd_hdim64_fp16_softcap_sm80_cu_8e232a79_34934cuda3std3__45__cpo5beginE
	.align		8
        /*0008*/ 	.dword	_ZN73_INTERNAL_e48e4f46_37_flash_bwd_hdim64_fp16_softcap_sm80_cu_8e232a79_34934cuda3std3__45__cpo3endE
	.align		8
        /*0010*/ 	.dword	_ZN73_INTERNAL_e48e4f46_37_flash_bwd_hdim64_fp16_softcap_sm80_cu_8e232a79_34934cuda3std3__45__cpo6cbeginE
	.align		8
        /*0018*/ 	.dword	_ZN73_INTERNAL_e48e4f46_37_flash_bwd_hdim64_fp16_softcap_sm80_cu_8e232a79_34934cuda3std3__45__cpo4cendE
	.align		8
        /*0020*/ 	.dword	_ZN73_INTERNAL_e48e4f46_37_flash_bwd_hdim64_fp16_softcap_sm80_cu_8e232a79_34934cuda3std3__475_GLOBAL__N__e48e4f46_37_flash_bwd_hdim64_fp16_softcap_sm80_cu_8e232a79_34936ignoreE
	.align		8
        /*0028*/ 	.dword	_ZN73_INTERNAL_e48e4f46_37_flash_bwd_hdim64_fp16_softcap_sm80_cu_8e232a79_34934cuda3std3__419piecewise_constructE
	.align		8
        /*0030*/ 	.dword	_ZN73_INTERNAL_e48e4f46_37_flash_bwd_hdim64_fp16_softcap_sm80_cu_8e232a79_34934cuda3std3__48in_placeE
	.align		8
        /*0038*/ 	.dword	_ZN73_INTERNAL_e48e4f46_37_flash_bwd_hdim64_fp16_softcap_sm80_cu_8e232a79_34934cuda3std6ranges3__45__cpo4swapE
	.align		8
        /*0040*/ 	.dword	_ZN73_INTERNAL_e48e4f46_37_flash_bwd_hdim64_fp16_softcap_sm80_cu_8e232a79_34934cuda3std6ranges3__45__cpo9iter_moveE
	.align		8
        /*0048*/ 	.dword	_ZN73_INTERNAL_e48e4f46_37_flash_bwd_hdim64_fp16_softcap_sm80_cu_8e232a79_34934cute7productE
	.align		8
        /*0050*/ 	.dword	_ZN73_INTERNAL_e48e4f46_37_flash_bwd_hdim64_fp16_softcap_sm80_cu_8e232a79_34934cute1_E


//--------------------- .text._ZN7cutlass13device_kernelIN5flash19enable_sm80_to_sm89INS1_16FlashAttnBwdSm80INS1_25CollectiveMainloopBwdSm80ILi2ELi2EN4cute5tupleIJNS5_1CILi64EEENS7_ILi128EEES8_EEENS_6half_tEfNS_4arch4Sm80ELb0ELb0ELb1ELb0ELb0ELb0ELb0ELb0ELi2ELi2ELi4ELi2ELb1EEENS1_21CollectiveEpilogueBwdISA_SB_SD_Li256ELb0ELb0ELi2EEENS1_19SingleTileSchedulerILb0ELb0ELb0ELi128EEEEEEEEEvNT_6ParamsE --------------------------
	.section	.text._ZN7cutlass13device_kernelIN5flash19enable_sm80_to_sm89INS1_16FlashAttnBwdSm80INS1_25CollectiveMainloopBwdSm80ILi2ELi2EN4cute5tupleIJNS5_1CILi64EEENS7_ILi128EEES8_EEENS_6half_tEfNS_4arch4Sm80ELb0ELb0ELb1ELb0ELb0ELb0ELb0ELb0ELi2ELi2ELi4ELi2ELb1EEENS1_21CollectiveEpilogueBwdISA_SB_SD_Li256ELb0ELb0ELi2EEENS1_19SingleTileSchedulerILb0ELb0ELb0ELi128EEEEEEEEEvNT_6ParamsE,"ax",@progbits
	.align	128
.text._ZN7cutlass13device_kernelIN5flash19enable_sm80_to_sm89INS1_16FlashAttnBwdSm80INS1_25CollectiveMainloopBwdSm80ILi2ELi2EN4cute5tupleIJNS5_1CILi64EEENS7_ILi128EEES8_EEENS_6half_tEfNS_4arch4Sm80ELb0ELb0ELb1ELb0ELb0ELb0ELb0ELb0ELi2ELi2ELi4ELi2ELb1EEENS1_21CollectiveEpilogueBwdISA_SB_SD_Li256ELb0ELb0ELi2EEENS1_19SingleTileSchedulerILb0ELb0ELb0ELi128EEEEEEEEEvNT_6ParamsE:
        .type           _ZN7cutlass13device_kernelIN5flash19enable_sm80_to_sm89INS1_16FlashAttnBwdSm80INS1_25CollectiveMainloopBwdSm80ILi2ELi2EN4cute5tupleIJNS5_1CILi64EEENS7_ILi128EEES8_EEENS_6half_tEfNS_4arch4Sm80ELb0ELb0ELb1ELb0ELb0ELb0ELb0ELb0ELi2ELi2ELi4ELi2ELb1EEENS1_21CollectiveEpilogueBwdISA_SB_SD_Li256ELb0ELb0ELi2EEENS1_19SingleTileSchedulerILb0ELb0ELb0ELi128EEEEEEEEEvNT_6ParamsE,@function
        .size           _ZN7cutlass13device_kernelIN5flash19enable_sm80_to_sm89INS1_16FlashAttnBwdSm80INS1_25CollectiveMainloopBwdSm80ILi2ELi2EN4cute5tupleIJNS5_1CILi64EEENS7_ILi128EEES8_EEENS_6half_tEfNS_4arch4Sm80ELb0ELb0ELb1ELb0ELb0ELb0ELb0ELb0ELi2ELi2ELi4ELi2ELb1EEENS1_21CollectiveEpilogueBwdISA_SB_SD_Li256ELb0ELb0ELi2EEENS1_19SingleTileSchedulerILb0ELb0ELb0ELi128EEEEEEEEEvNT_6ParamsE,(.L_x_86 - _ZN7cutlass13device_kernelIN5flash19enable_sm80_to_sm89INS1_16FlashAttnBwdSm80INS1_25CollectiveMainloopBwdSm80ILi2ELi2EN4cute5tupleIJNS5_1CILi64EEENS7_ILi128EEES8_EEENS_6half_tEfNS_4arch4Sm80ELb0ELb0ELb1ELb0ELb0ELb0ELb0ELb0ELi2ELi2ELi4ELi2ELb1EEENS1_21CollectiveEpilogueBwdISA_SB_SD_Li256ELb0ELb0ELi2EEENS1_19SingleTileSchedulerILb0ELb0ELb0ELi128EEEEEEEEEvNT_6ParamsE)
        .other          _ZN7cutlass13device_kernelIN5flash19enable_sm80_to_sm89INS1_16FlashAttnBwdSm80INS1_25CollectiveMainloopBwdSm80ILi2ELi2EN4cute5tupleIJNS5_1CILi64EEENS7_ILi128EEES8_EEENS_6half_tEfNS_4arch4Sm80ELb0ELb0ELb1ELb0ELb0ELb0ELb0ELb0ELi2ELi2ELi4ELi2ELb1EEENS1_21CollectiveEpilogueBwdISA_SB_SD_Li256ELb0ELb0ELi2EEENS1_19SingleTileSchedulerILb0ELb0ELb0ELi128EEEEEEEEEvNT_6ParamsE,@"STO_CUDA_ENTRY STV_DEFAULT"
_ZN7cutlass13device_kernelIN5flash19enable_sm80_to_sm89INS1_16FlashAttnBwdSm80INS1_25CollectiveMainloopBwdSm80ILi2ELi2EN4cute5tupleIJNS5_1CILi64EEENS7_ILi128EEES8_EEENS_6half_tEfNS_4arch4Sm80ELb0ELb0ELb1ELb0ELb0ELb0ELb0ELb0ELi2ELi2ELi4ELi2ELb1EEENS1_21CollectiveEpilogueBwdISA_SB_SD_Li256ELb0ELb0ELi2EEENS1_19SingleTileSchedulerILb0ELb0ELb0ELi128EEEEEEEEEvNT_6ParamsE:
[----:B------:R-:W-:Y:S01]  /*0000*/  LDC R1, c[0x0][0x28] ;  /* 0x00000a00ff017b82 */ /* 0x000fe20000000800 */
[----:B------:R-:W-:Y:S05]  /*0010*/  EXIT ;  /* 0x000000000000794d */ /* 0x000fea0003800000 */
.L_x_0:
[----:B------:R-:W-:-:S00]  /*0020*/  BRA `(.L_x_0) ;  /* 0xfffffffc00fc7947 */ /* 0x000fc0000383ffff */
[----:B------:R-:W-:-:S00]  /*0030*/  NOP ;  /* 0x0000000000007918 */ /* 0x000fc00000000000 */
        /* <DEDUP_REMOVED lines=12> */
.L_x_86:


//--------------------- .text._ZN7cutlass13device_kernelIN5flash19enable_sm80_to_sm89INS1_16FlashAttnBwdSm80INS1_25CollectiveMainloopBwdSm80ILi2ELi2EN4cute5tupleIJNS5_1CILi64EEENS7_ILi128EEES8_EEENS_6half_tEfNS_4arch4Sm80ELb0ELb0ELb1ELb0ELb1ELb0ELb0ELb0ELi2ELi2ELi4ELi2ELb1EEENS1_21CollectiveEpilogueBwdISA_SB_SD_Li256ELb0ELb0ELi2EEENS1_19SingleTileSchedulerILb0ELb0ELb0ELi128EEEEEEEEEvNT_6ParamsE --------------------------
	.section	.text._ZN7cutlass13device_kernelIN5flash19enable_sm80_to_sm89INS1_16FlashAttnBwdSm80INS1_25CollectiveMainloopBwdSm80ILi2ELi2EN4cute5tupleIJNS5_1CILi64EEENS7_ILi128EEES8_EEENS_6half_tEfNS_4arch4Sm80ELb0ELb0ELb1ELb0ELb1ELb0ELb0ELb0ELi2ELi2ELi4ELi2ELb1EEENS1_21CollectiveEpilogueBwdISA_SB_SD_Li256ELb0ELb0ELi2EEENS1_19SingleTileSchedulerILb0ELb0ELb0ELi128EEEEEEEEEvNT_6ParamsE,"ax",@progbits
	.align	128
.text._ZN7cutlass13device_kernelIN5flash19enable_sm80_to_sm89INS1_16FlashAttnBwdSm80INS1_25CollectiveMainloopBwdSm80ILi2ELi2EN4cute5tupleIJNS5_1CILi64EEENS7_ILi128EEES8_EEENS_6half_tEfNS_4arch4Sm80ELb0ELb0ELb1ELb0ELb1ELb0ELb0ELb0ELi2ELi2ELi4ELi2ELb1EEENS1_21CollectiveEpilogueBwdISA_SB_SD_Li256ELb0ELb0ELi2EEENS1_19SingleTileSchedulerILb0ELb0ELb0ELi128EEEEEEEEEvNT_6ParamsE:
        .type           _ZN7cutlass13device_kernelIN5flash19enable_sm80_to_sm89INS1_16FlashAttnBwdSm80INS1_25CollectiveMainloopBwdSm80ILi2ELi2EN4cute5tupleIJNS5_1CILi64EEENS7_ILi128EEES8_EEENS_6half_tEfNS_4arch4Sm80ELb0ELb0ELb1ELb0ELb1ELb0ELb0ELb0ELi2ELi2ELi4ELi2ELb1EEENS1_21CollectiveEpilogueBwdISA_SB_SD_Li256ELb0ELb0ELi2EEENS1_19SingleTileSchedulerILb0ELb0ELb0ELi128EEEEEEEEEvNT_6ParamsE,@function
        .size           _ZN7cutlass13device_kernelIN5flash19enable_sm80_to_sm89INS1_16FlashAttnBwdSm80INS1_25CollectiveMainloopBwdSm80ILi2ELi2EN4cute5tupleIJNS5_1CILi64EEENS7_ILi128EEES8_EEENS_6half_tEfNS_4arch4Sm80ELb0ELb0ELb1ELb0ELb1ELb0ELb0ELb0ELi2ELi2ELi4ELi2ELb1EEENS1_21CollectiveEpilogueBwdISA_SB_SD_Li256ELb0ELb0ELi2EEENS1_19SingleTileSchedulerILb0ELb0ELb0ELi128EEEEEEEEEvNT_6ParamsE,(.L_x_87 - _ZN7cutlass13device_kernelIN5flash19enable_sm80_to_sm89INS1_16FlashAttnBwdSm80INS1_25CollectiveMainloopBwdSm80ILi2ELi2EN4cute5tupleIJNS5_1CILi64EEENS7_ILi128EEES8_EEENS_6half_tEfNS_4arch4Sm80ELb0ELb0ELb1ELb0ELb1ELb0ELb0ELb0ELi2ELi2ELi4ELi2ELb1EEENS1_21CollectiveEpilogueBwdISA_SB_SD_Li256ELb0ELb0ELi2EEENS1_19SingleTileSchedulerILb0ELb0ELb0ELi128EEEEEEEEEvNT_6ParamsE)
        .other          _ZN7cutlass13device_kernelIN5flash19enable_sm80_to_sm89INS1_16FlashAttnBwdSm80INS1_25CollectiveMainloopBwdSm80ILi2ELi2EN4cute5tupleIJNS5_1CILi64EEENS7_ILi128EEES8_EEENS_6half_tEfNS_4arch4Sm80ELb0ELb0ELb1ELb0ELb1ELb0ELb0ELb0ELi2ELi2ELi4ELi2ELb1EEENS1_21CollectiveEpilogueBwdISA_SB_SD_Li256ELb0ELb0ELi2EEENS1_19SingleTileSchedulerILb0ELb0ELb0ELi128EEEEEEEEEvNT_6ParamsE,@"STO_CUDA_ENTRY STV_DEFAULT"
_ZN7cutlass13device_kernelIN5flash19enable_sm80_to_sm89INS1_16FlashAttnBwdSm80INS1_25CollectiveMainloopBwdSm80ILi2ELi2EN4cute5tupleIJNS5_1CILi64EEENS7_ILi128EEES8_EEENS_6half_tEfNS_4arch4Sm80ELb0ELb0ELb1ELb0ELb1ELb0ELb0ELb0ELi2ELi2ELi4ELi2ELb1EEENS1_21CollectiveEpilogueBwdISA_SB_SD_Li256ELb0ELb0ELi2EEENS1_19SingleTileSchedulerILb0ELb0ELb0ELi128EEEEEEEEEvNT_6ParamsE:
[----:B------:R-:W-:Y:S01]  /*0000*/  LDC R1, c[0x0][0x28] ;  /* 0x00000a00ff017b82 */ /* 0x000fe20000000800 */
[----:B------:R-:W-:Y:S05]  /*0010*/  EXIT ;  /* 0x000000000000794d */ /* 0x000fea0003800000 */
.L_x_1:
        /* <DEDUP_REMOVED lines=14> */
.L_x_87:


//--------------------- .text._ZN7cutlass13device_kernelIN5flash19enable_sm80_to_sm89INS1_16FlashAttnBwdSm80INS1_25CollectiveMainloopBwdSm80ILi2ELi2EN4cute5tupleIJNS5_1CILi64EEENS7_ILi128EEES8_EEENS_6half_tEfNS_4arch4Sm80ELb0ELb0ELb1ELb0ELb0ELb0ELb0ELb0ELi2ELi2ELi4ELi2ELb1EEENS1_24CollectiveEpilogueBwdGQAISA_fSD_Li256ELb0ELb0EEENS1_19SingleTileSchedulerILb0ELb0ELb0ELi128EEEEEEEEEvNT_6ParamsE --------------------------
	.section	.text._ZN7cutlass13device_kernelIN5flash19enable_sm80_to_sm89INS1_16FlashAttnBwdSm80INS1_25CollectiveMainloopBwdSm80ILi2ELi2EN4cute5tupleIJNS5_1CILi64EEENS7_ILi128EEES8_EEENS_6half_tEfNS_4arch4Sm80ELb0ELb0ELb1ELb0ELb0ELb0ELb0ELb0ELi2ELi2ELi4ELi2ELb1EEENS1_24CollectiveEpilogueBwdGQAISA_fSD_Li256ELb0ELb0EEENS1_19SingleTileSchedulerILb0ELb0ELb0ELi128EEEEEEEEEvNT_6ParamsE,"ax",@progbits
	.align	128
.text._ZN7cutlass13device_kernelIN5flash19enable_sm80_to_sm89INS1_16FlashAttnBwdSm80INS1_25CollectiveMainloopBwdSm80ILi2ELi2EN4cute5tupleIJNS5_1CILi64EEENS7_ILi128EEES8_EEENS_6half_tEfNS_4arch4Sm80ELb0ELb0ELb1ELb0ELb0ELb0ELb0ELb0ELi2ELi2ELi4ELi2ELb1EEENS1_24CollectiveEpilogueBwdGQAISA_fSD_Li256ELb0ELb0EEENS1_19SingleTileSchedulerILb0ELb0ELb0ELi128EEEEEEEEEvNT_6ParamsE:
        .type           _ZN7cutlass13device_kernelIN5flash19enable_sm80_to_sm89INS1_16FlashAttnBwdSm80INS1_25CollectiveMainloopBwdSm80ILi2ELi2EN4cute5tupleIJNS5_1CILi64EEENS7_ILi128EEES8_EEENS_6half_tEfNS_4arch4Sm80ELb0ELb0ELb1ELb0ELb0ELb0ELb0ELb0ELi2ELi2ELi4ELi2ELb1EEENS1_24CollectiveEpilogueBwdGQAISA_fSD_Li256ELb0ELb0EEENS1_19SingleTileSchedulerILb0ELb0ELb0ELi128EEEEEEEEEvNT_6ParamsE,@function
        .size           _ZN7cutlass13device_kernelIN5flash19enable_sm80_to_sm89INS1_16FlashAttnBwdSm80INS1_25CollectiveMainloopBwdSm80ILi2ELi2EN4cute5tupleIJNS5_1CILi64EEENS7_ILi128EEES8_EEENS_6half_tEfNS_4arch4Sm80ELb0ELb0ELb1ELb0ELb0ELb0ELb0ELb0ELi2ELi2ELi4ELi2ELb1EEENS1_24CollectiveEpilogueBwdGQAISA_fSD_Li256ELb0ELb0EEENS1_19SingleTileSchedulerILb0ELb0ELb0ELi128EEEEEEEEEvNT_6ParamsE,(.L_x_88 - _ZN7cutlass13device_kernelIN5flash19enable_sm80_to_sm89INS1_16FlashAttnBwdSm80INS1_25CollectiveMainloopBwdSm80ILi2ELi2EN4cute5tupleIJNS5_1CILi64EEENS7_ILi128EEES8_EEENS_6half_tEfNS_4arch4Sm80ELb0ELb0ELb1ELb0ELb0ELb0ELb0ELb0ELi2ELi2ELi4ELi2ELb1EEENS1_24CollectiveEpilogueBwdGQAISA_fSD_Li256ELb0ELb0EEENS1_19SingleTileSchedulerILb0ELb0ELb0ELi128EEEEEEEEEvNT_6ParamsE)
        .other          _ZN7cutlass13device_kernelIN5flash19enable_sm80_to_sm89INS1_16FlashAttnBwdSm80INS1_25CollectiveMainloopBwdSm80ILi2ELi2EN4cute5tupleIJNS5_1CILi64EEENS7_ILi128EEES8_EEENS_6half_tEfNS_4arch4Sm80ELb0ELb0ELb1ELb0ELb0ELb0ELb0ELb0ELi2ELi2ELi4ELi2ELb1EEENS1_24CollectiveEpilogueBwdGQAISA_fSD_Li256ELb0ELb0EEENS1_19SingleTileSchedulerILb0ELb0ELb0ELi128EEEEEEEEEvNT_6ParamsE,@"STO_CUDA_ENTRY STV_DEFAULT"
_ZN7cutlass13device_kernelIN5flash19enable_sm80_to_sm89INS1_16FlashAttnBwdSm80INS1_25CollectiveMainloopBwdSm80ILi2ELi2EN4cute5tupleIJNS5_1CILi64EEENS7_ILi128EEES8_EEENS_6half_tEfNS_4arch4Sm80ELb0ELb0ELb1ELb0ELb0ELb0ELb0ELb0ELi2ELi2ELi4ELi2ELb1EEENS1_24CollectiveEpilogueBwdGQAISA_fSD_Li256ELb0ELb0EEENS1_19SingleTileSchedulerILb0ELb0ELb0ELi128EEEEEEEEEvNT_6ParamsE:
[----:B------:R-:W-:Y:S01]  /*0000*/  LDC R1, c[0x0][0x28] ;  /* 0x00000a00ff017b82 */ /* 0x000fe20000000800 */
[----:B------:R-:W-:Y:S05]  /*0010*/  EXIT ;  /* 0x000000000000794d */ /* 0x000fea0003800000 */
.L_x_2:
        /* <DEDUP_REMOVED lines=14> */
.L_x_88:


//--------------------- .text._ZN7cutlass13device_kernelIN5flash19enable_sm80_to_sm89INS1_16FlashAttnBwdSm80INS1_25CollectiveMainloopBwdSm80ILi2ELi2EN4cute5tupleIJNS5_1CILi64EEENS7_ILi128EEES8_EEENS_6half_tEfNS_4arch4Sm80ELb0ELb0ELb1ELb0ELb1ELb0ELb0ELb0ELi2ELi2ELi4ELi2ELb1EEENS1_24CollectiveEpilogueBwdGQAISA_fSD_Li256ELb0ELb1EEENS1_19SingleTileSchedulerILb0ELb0ELb0ELi128EEEEEEEEEvNT_6ParamsE --------------------------
	.section	.text._ZN7cutlass13device_kernelIN5flash19enable_sm80_to_sm89INS1_16FlashAttnBwdSm80INS1_25CollectiveMainloopBwdSm80ILi2ELi2EN4cute5tupleIJNS5_1CILi64EEENS7_ILi128EEES8_EEENS_6half_tEfNS_4arch4Sm80ELb0ELb0ELb1ELb0ELb1ELb0ELb0ELb0ELi2ELi2ELi4ELi2ELb1EEENS1_24CollectiveEpilogueBwdGQAISA_fSD_Li256ELb0ELb1EEENS1_19SingleTileSchedulerILb0ELb0ELb0ELi128EEEEEEEEEvNT_6ParamsE,"ax",@progbits
	.align	128
.text._ZN7cutlass13device_kernelIN5flash19enable_sm80_to_sm89INS1_16FlashAttnBwdSm80INS1_25CollectiveMainloopBwdSm80ILi2ELi2EN4cute5tupleIJNS5_1CILi64EEENS7_ILi128EEES8_EEENS_6half_tEfNS_4arch4Sm80ELb0ELb0ELb1ELb0ELb1ELb0ELb0ELb0ELi2ELi2ELi4ELi2ELb1EEENS1_24CollectiveEpilogueBwdGQAISA_fSD_Li256ELb0ELb1EEENS1_19SingleTileSchedulerILb0ELb0ELb0ELi128EEEEEEEEEvNT_6ParamsE:
        .type           _ZN7cutlass13device_kernelIN5flash19enable_sm80_to_sm89INS1_16FlashAttnBwdSm80INS1_25CollectiveMainloopBwdSm80ILi2ELi2EN4cute5tupleIJNS5_1CILi64EEENS7_ILi128EEES8_EEENS_6half_tEfNS_4arch4Sm80ELb0ELb0ELb1ELb0ELb1ELb0ELb0ELb0ELi2ELi2ELi4ELi2ELb1EEENS1_24CollectiveEpilogueBwdGQAISA_fSD_Li256ELb0ELb1EEENS1_19SingleTileSchedulerILb0ELb0ELb0ELi128EEEEEEEEEvNT_6ParamsE,@function
        .size           _ZN7cutlass13device_kernelIN5flash19enable_sm80_to_sm89INS1_16FlashAttnBwdSm80INS1_25CollectiveMainloopBwdSm80ILi2ELi2EN4cute5tupleIJNS5_1CILi64EEENS7_ILi128EEES8_EEENS_6half_tEfNS_4arch4Sm80ELb0ELb0ELb1ELb0ELb1ELb0ELb0ELb0ELi2ELi2ELi4ELi2ELb1EEENS1_24CollectiveEpilogueBwdGQAISA_fSD_Li256ELb0ELb1EEENS1_19SingleTileSchedulerILb0ELb0ELb0ELi128EEEEEEEEEvNT_6ParamsE,(.L_x_89 - _ZN7cutlass13device_kernelIN5flash19enable_sm80_to_sm89INS1_16FlashAttnBwdSm80INS1_25CollectiveMainloopBwdSm80ILi2ELi2EN4cute5tupleIJNS5_1CILi64EEENS7_ILi128EEES8_EEENS_6half_tEfNS_4arch4Sm80ELb0ELb0ELb1ELb0ELb1ELb0ELb0ELb0ELi2ELi2ELi4ELi2ELb1EEENS1_24CollectiveEpilogueBwdGQAISA_fSD_Li256ELb0ELb1EEENS1_19SingleTileSchedulerILb0ELb0ELb0ELi128EEEEEEEEEvNT_6ParamsE)
        .other          _ZN7cutlass13device_kernelIN5flash19enable_sm80_to_sm89INS1_16FlashAttnBwdSm80INS1_25CollectiveMainloopBwdSm80ILi2ELi2EN4cute5tupleIJNS5_1CILi64EEENS7_ILi128EEES8_EEENS_6half_tEfNS_4arch4Sm80ELb0ELb0ELb1ELb0ELb1ELb0ELb0ELb0ELi2ELi2ELi4ELi2ELb1EEENS1_24CollectiveEpilogueBwdGQAISA_fSD_Li256ELb0ELb1EEENS1_19SingleTileSchedulerILb0ELb0ELb0ELi128EEEEEEEEEvNT_6ParamsE,@"STO_CUDA_ENTRY STV_DEFAULT"
_ZN7cutlass13device_kernelIN5flash19enable_sm80_to_sm89INS1_16FlashAttnBwdSm80INS1_25CollectiveMainloopBwdSm80ILi2ELi2EN4cute5tupleIJNS5_1CILi64EEENS7_ILi128EEES8_EEENS_6half_tEfNS_4arch4Sm80ELb0ELb0ELb1ELb0ELb1ELb0ELb0ELb0ELi2ELi2ELi4ELi2ELb1EEENS1_24CollectiveEpilogueBwdGQAISA_fSD_Li256ELb0ELb1EEENS1_19SingleTileSchedulerILb0ELb0ELb0ELi128EEEEEEEEEvNT_6ParamsE:
[----:B------:R-:W-:Y:S01]  /*0000*/  LDC R1, c[0x0][0x28] ;  /* 0x00000a00ff017b82 */ /* 0x000fe20000000800 */
[----:B------:R-:W-:Y:S05]  /*0010*/  EXIT ;  /* 0x000000000000794d */ /* 0x000fea0003800000 */
.L_x_3:
        /* <DEDUP_REMOVED lines=14> */
.L_x_89:


//--------------------- .text._ZN7cutlass13device_kernelIN5flash19enable_sm80_to_sm89INS1_16FlashAttnBwdSm80INS1_25CollectiveMainloopBwdSm80ILi2ELi2EN4cute5tupleIJNS5_1CILi64EEENS7_ILi128EEES8_EEENS_6half_tEfNS_4arch4Sm80ELb0ELb0ELb1ELb1ELb0ELb0ELb0ELb0ELi2ELi2ELi4ELi2ELb1EEENS1_21CollectiveEpilogueBwdISA_SB_SD_Li256ELb1ELb0ELi2EEENS1_19SingleTileSchedulerILb1ELb0ELb0ELi128EEEEEEEEEvNT_6ParamsE --------------------------
	.section	.text._ZN7cutlass13device_kernelIN5flash19enable_sm80_to_sm89INS1_16FlashAttnBwdSm80INS1_25CollectiveMainloopBwdSm80ILi2ELi2EN4cute5tupleIJNS5_1CILi64EEENS7_ILi128EEES8_EEENS_6half_tEfNS_4arch4Sm80ELb0ELb0ELb1ELb1ELb0ELb0ELb0ELb0ELi2ELi2ELi4ELi2ELb1EEENS1_21CollectiveEpilogueBwdISA_SB_SD_Li256ELb1ELb0ELi2EEENS1_19SingleTileSchedulerILb1ELb0ELb0ELi128EEEEEEEEEvNT_6ParamsE,"ax",@progbits
	.align	128
.text._ZN7cutlass13device_kernelIN5flash19enable_sm80_to_sm89INS1_16FlashAttnBwdSm80INS1_25CollectiveMainloopBwdSm80ILi2ELi2EN4cute5tupleIJNS5_1CILi64EEENS7_ILi128EEES8_EEENS_6half_tEfNS_4arch4Sm80ELb0ELb0ELb1ELb1ELb0ELb0ELb0ELb0ELi2ELi2ELi4ELi2ELb1EEENS1_21CollectiveEpilogueBwdISA_SB_SD_Li256ELb1ELb0ELi2EEENS1_19SingleTileSchedulerILb1ELb0ELb0ELi128EEEEEEEEEvNT_6ParamsE:
        .type           _ZN7cutlass13device_kernelIN5flash19enable_sm80_to_sm89INS1_16FlashAttnBwdSm80INS1_25CollectiveMainloopBwdSm80ILi2ELi2EN4cute5tupleIJNS5_1CILi64EEENS7_ILi128EEES8_EEENS_6half_tEfNS_4arch4Sm80ELb0ELb0ELb1ELb1ELb0ELb0ELb0ELb0ELi2ELi2ELi4ELi2ELb1EEENS1_21CollectiveEpilogueBwdISA_SB_SD_Li256ELb1ELb0ELi2EEENS1_19SingleTileSchedulerILb1ELb0ELb0ELi128EEEEEEEEEvNT_6ParamsE,@function
        .size           _ZN7cutlass13device_kernelIN5flash19enable_sm80_to_sm89INS1_16FlashAttnBwdSm80INS1_25CollectiveMainloopBwdSm80ILi2ELi2EN4cute5tupleIJNS5_1CILi64EEENS7_ILi128EEES8_EEENS_6half_tEfNS_4arch4Sm80ELb0ELb0ELb1ELb1ELb0ELb0ELb0ELb0ELi2ELi2ELi4ELi2ELb1EEENS1_21CollectiveEpilogueBwdISA_SB_SD_Li256ELb1ELb0ELi2EEENS1_19SingleTileSchedulerILb1ELb0ELb0ELi128EEEEEEEEEvNT_6ParamsE,(.L_x_90 - _ZN7cutlass13device_kernelIN5flash19enable_sm80_to_sm89INS1_16FlashAttnBwdSm80INS1_25CollectiveMainloopBwdSm80ILi2ELi2EN4cute5tupleIJNS5_1CILi64EEENS7_ILi128EEES8_EEENS_6half_tEfNS_4arch4Sm80ELb0ELb0ELb1ELb1ELb0ELb0ELb0ELb0ELi2ELi2ELi4ELi2ELb1EEENS1_21CollectiveEpilogueBwdISA_SB_SD_Li256ELb1ELb0ELi2EEENS1_19SingleTileSchedulerILb1ELb0ELb0ELi128EEEEEEEEEvNT_6ParamsE)
        .other          _ZN7cutlass13device_kernelIN5flash19enable_sm80_to_sm89INS1_16FlashAttnBwdSm80INS1_25CollectiveMainloopBwdSm80ILi2ELi2EN4cute5tupleIJNS5_1CILi64EEENS7_ILi128EEES8_EEENS_6half_tEfNS_4arch4Sm80ELb0ELb0ELb1ELb1ELb0ELb0ELb0ELb0ELi2ELi2ELi4ELi2ELb1EEENS1_21CollectiveEpilogueBwdISA_SB_SD_Li256ELb1ELb0ELi2EEENS1_19SingleTileSchedulerILb1ELb0ELb0ELi128EEEEEEEEEvNT_6ParamsE,@"STO_CUDA_ENTRY STV_DEFAULT"
_ZN7cutlass13device_kernelIN5flash19enable_sm80_to_sm89INS1_16FlashAttnBwdSm80INS1_25CollectiveMainloopBwdSm80ILi2ELi2EN4cute5tupleIJNS5_1CILi64EEENS7_ILi128EEES8_EEENS_6half_tEfNS_4arch4Sm80ELb0ELb0ELb1ELb1ELb0ELb0ELb0ELb0ELi2ELi2ELi4ELi2ELb1EEENS1_21CollectiveEpilogueBwdISA_SB_SD_Li256ELb1ELb0ELi2EEENS1_19SingleTileSchedulerILb1ELb0ELb0ELi128EEEEEEEEEvNT_6ParamsE:
[----:B------:R-:W-:Y:S01]  /*0000*/  LDC R1, c[0x0][0x28] ;  /* 0x00000a00ff017b82 */ /* 0x000fe20000000800 */
[----:B------:R-:W-:Y:S05]  /*0010*/  EXIT ;  /* 0x000000000000794d */ /* 0x000fea0003800000 */
.L_x_4:
        /* <DEDUP_REMOVED lines=14> */
.L_x_90:


//--------------------- .text._ZN7cutlass13device_kernelIN5flash19enable_sm80_to_sm89INS1_16FlashAttnBwdSm80INS1_25CollectiveMainloopBwdSm80ILi2ELi2EN4cute5tupleIJNS5_1CILi64EEENS7_ILi128EEES8_EEENS_6half_tEfNS_4arch4Sm80ELb0ELb0ELb1ELb1ELb1ELb0ELb0ELb0ELi2ELi2ELi4ELi2ELb1EEENS1_21CollectiveEpilogueBwdISA_SB_SD_Li256ELb1ELb0ELi2EEENS1_19SingleTileSchedulerILb1ELb0ELb0ELi128EEEEEEEEEvNT_6ParamsE --------------------------
	.section	.text._ZN7cutlass13device_kernelIN5flash19enable_sm80_to_sm89INS1_16FlashAttnBwdSm80INS1_25CollectiveMainloopBwdSm80ILi2ELi2EN4cute5tupleIJNS5_1CILi64EEENS7_ILi128EEES8_EEENS_6half_tEfNS_4arch4Sm80ELb0ELb0ELb1ELb1ELb1ELb0ELb0ELb0ELi2ELi2ELi4ELi2ELb1EEENS1_21CollectiveEpilogueBwdISA_SB_SD_Li256ELb1ELb0ELi2EEENS1_19SingleTileSchedulerILb1ELb0ELb0ELi128EEEEEEEEEvNT_6ParamsE,"ax",@progbits
	.align	128
.text._ZN7cutlass13device_kernelIN5flash19enable_sm80_to_sm89INS1_16FlashAttnBwdSm80INS1_25CollectiveMainloopBwdSm80ILi2ELi2EN4cute5tupleIJNS5_1CILi64EEENS7_ILi128EEES8_EEENS_6half_tEfNS_4arch4Sm80ELb0ELb0ELb1ELb1ELb1ELb0ELb0ELb0ELi2ELi2ELi4ELi2ELb1EEENS1_21CollectiveEpilogueBwdISA_SB_SD_Li256ELb1ELb0ELi2EEENS1_19SingleTileSchedulerILb1ELb0ELb0ELi128EEEEEEEEEvNT_6ParamsE:
        .type           _ZN7cutlass13device_kernelIN5flash19enable_sm80_to_sm89INS1_16FlashAttnBwdSm80INS1_25CollectiveMainloopBwdSm80ILi2ELi2EN4cute5tupleIJNS5_1CILi64EEENS7_ILi128EEES8_EEENS_6half_tEfNS_4arch4Sm80ELb0ELb0ELb1ELb1ELb1ELb0ELb0ELb0ELi2ELi2ELi4ELi2ELb1EEENS1_21CollectiveEpilogueBwdISA_SB_SD_Li256ELb1ELb0ELi2EEENS1_19SingleTileSchedulerILb1ELb0ELb0ELi128EEEEEEEEEvNT_6ParamsE,@function
        .size           _ZN7cutlass13device_kernelIN5flash19enable_sm80_to_sm89INS1_16FlashAttnBwdSm80INS1_25CollectiveMainloopBwdSm80ILi2ELi2EN4cute5tupleIJNS5_1CILi64EEENS7_ILi128EEES8_EEENS_6half_tEfNS_4arch4Sm80ELb0ELb0ELb1ELb1ELb1ELb0ELb0ELb0ELi2ELi2ELi4ELi2ELb1EEENS1_21CollectiveEpilogueBwdISA_SB_SD_Li256ELb1ELb0ELi2EEENS1_19SingleTileSchedulerILb1ELb0ELb0ELi128EEEEEEEEEvNT_6ParamsE,(.L_x_91 - _ZN7cutlass13device_kernelIN5flash19enable_sm80_to_sm89INS1_16FlashAttnBwdSm80INS1_25CollectiveMainloopBwdSm80ILi2ELi2EN4cute5tupleIJNS5_1CILi64EEENS7_ILi128EEES8_EEENS_6half_tEfNS_4arch4Sm80ELb0ELb0ELb1ELb1ELb1ELb0ELb0ELb0ELi2ELi2ELi4ELi2ELb1EEENS1_21CollectiveEpilogueBwdISA_SB_SD_Li256ELb1ELb0ELi2EEENS1_19SingleTileSchedulerILb1ELb0ELb0ELi128EEEEEEEEEvNT_6ParamsE)
        .other          _ZN7cutlass13device_kernelIN5flash19enable_sm80_to_sm89INS1_16FlashAttnBwdSm80INS1_25CollectiveMainloopBwdSm80ILi2ELi2EN4cute5tupleIJNS5_1CILi64EEENS7_ILi128EEES8_EEENS_6half_tEfNS_4arch4Sm80ELb0ELb0ELb1ELb1ELb1ELb0ELb0ELb0ELi2ELi2ELi4ELi2ELb1EEENS1_21CollectiveEpilogueBwdISA_SB_SD_Li256ELb1ELb0ELi2EEENS1_19SingleTileSchedulerILb1ELb0ELb0ELi128EEEEEEEEEvNT_6ParamsE,@"STO_CUDA_ENTRY STV_DEFAULT"
_ZN7cutlass13device_kernelIN5flash19enable_sm80_to_sm89INS1_16FlashAttnBwdSm80INS1_25CollectiveMainloopBwdSm80ILi2ELi2EN4cute5tupleIJNS5_1CILi64EEENS7_ILi128EEES8_EEENS_6half_tEfNS_4arch4Sm80ELb0ELb0ELb1ELb1ELb1ELb0ELb0ELb0ELi2ELi2ELi4ELi2ELb1EEENS1_21CollectiveEpilogueBwdISA_SB_SD_Li256ELb1ELb0ELi2EEENS1_19SingleTileSchedulerILb1ELb0ELb0ELi128EEEEEEEEEvNT_6ParamsE:
[----:B------:R-:W-:Y:S01]  /*0000*/  LDC R1, c[0x0][0x28] ;  /* 0x00000a00ff017b82 */ /* 0x000fe20000000800 */
[----:B------:R-:W-:Y:S05]  /*0010*/  EXIT ;  /* 0x000000000000794d */ /* 0x000fea0003800000 */
.L_x_5:
        /* <DEDUP_REMOVED lines=14> */
.L_x_91:


//--------------------- .text._ZN7cutlass13device_kernelIN5flash19enable_sm80_to_sm89INS1_16FlashAttnBwdSm80INS1_25CollectiveMainloopBwdSm80ILi2ELi2EN4cute5tupleIJNS5_1CILi64EEENS7_ILi128EEES8_EEENS_6half_tEfNS_4arch4Sm80ELb0ELb0ELb1ELb1ELb0ELb0ELb0ELb0ELi2ELi2ELi4ELi2ELb1EEENS1_24CollectiveEpilogueBwdGQAISA_fSD_Li256ELb1ELb0EEENS1_19SingleTileSchedulerILb1ELb0ELb0ELi128EEEEEEEEEvNT_6ParamsE --------------------------
	.section	.text._ZN7cutlass13device_kernelIN5flash19enable_sm80_to_sm89INS1_16FlashAttnBwdSm80INS1_25CollectiveMainloopBwdSm80ILi2ELi2EN4cute5tupleIJNS5_1CILi64EEENS7_ILi128EEES8_EEENS_6half_tEfNS_4arch4Sm80ELb0ELb0ELb1ELb1ELb0ELb0ELb0ELb0ELi2ELi2ELi4ELi2ELb1EEENS1_24CollectiveEpilogueBwdGQAISA_fSD_Li256ELb1ELb0EEENS1_19SingleTileSchedulerILb1ELb0ELb0ELi128EEEEEEEEEvNT_6ParamsE,"ax",@progbits
	.align	128
.text._ZN7cutlass13device_kernelIN5flash19enable_sm80_to_sm89INS1_16FlashAttnBwdSm80INS1_25CollectiveMainloopBwdSm80ILi2ELi2EN4cute5tupleIJNS5_1CILi64EEENS7_ILi128EEES8_EEENS_6half_tEfNS_4arch4Sm80ELb0ELb0ELb1ELb1ELb0ELb0ELb0ELb0ELi2ELi2ELi4ELi2ELb1EEENS1_24CollectiveEpilogueBwdGQAISA_fSD_Li256ELb1ELb0EEENS1_19SingleTileSchedulerILb1ELb0ELb0ELi128EEEEEEEEEvNT_6ParamsE:
        .type           _ZN7cutlass13device_kernelIN5flash19enable_sm80_to_sm89INS1_16FlashAttnBwdSm80INS1_25CollectiveMainloopBwdSm80ILi2ELi2EN4cute5tupleIJNS5_1CILi64EEENS7_ILi128EEES8_EEENS_6half_tEfNS_4arch4Sm80ELb0ELb0ELb1ELb1ELb0ELb0ELb0ELb0ELi2ELi2ELi4ELi2ELb1EEENS1_24CollectiveEpilogueBwdGQAISA_fSD_Li256ELb1ELb0EEENS1_19SingleTileSchedulerILb1ELb0ELb0ELi128EEEEEEEEEvNT_6ParamsE,@function
        .size           _ZN7cutlass13device_kernelIN5flash19enable_sm80_to_sm89INS1_16FlashAttnBwdSm80INS1_25CollectiveMainloopBwdSm80ILi2ELi2EN4cute5tupleIJNS5_1CILi64EEENS7_ILi128EEES8_EEENS_6half_tEfNS_4arch4Sm80ELb0ELb0ELb1ELb1ELb0ELb0ELb0ELb0ELi2ELi2ELi4ELi2ELb1EEENS1_24CollectiveEpilogueBwdGQAISA_fSD_Li256ELb1ELb0EEENS1_19SingleTileSchedulerILb1ELb0ELb0ELi128EEEEEEEEEvNT_6ParamsE,(.L_x_92 - _ZN7cutlass13device_kernelIN5flash19enable_sm80_to_sm89INS1_16FlashAttnBwdSm80INS1_25CollectiveMainloopBwdSm80ILi2ELi2EN4cute5tupleIJNS5_1CILi64EEENS7_ILi128EEES8_EEENS_6half_tEfNS_4arch4Sm80ELb0ELb0ELb1ELb1ELb0ELb0ELb0ELb0ELi2ELi2ELi4ELi2ELb1EEENS1_24CollectiveEpilogueBwdGQAISA_fSD_Li256ELb1ELb0EEENS1_19SingleTileSchedulerILb1ELb0ELb0ELi128EEEEEEEEEvNT_6ParamsE)
        .other          _ZN7cutlass13device_kernelIN5flash19enable_sm80_to_sm89INS1_16FlashAttnBwdSm80INS1_25CollectiveMainloopBwdSm80ILi2ELi2EN4cute5tupleIJNS5_1CILi64EEENS7_ILi128EEES8_EEENS_6half_tEfNS_4arch4Sm80ELb0ELb0ELb1ELb1ELb0ELb0ELb0ELb0ELi2ELi2ELi4ELi2ELb1EEENS1_24CollectiveEpilogueBwdGQAISA_fSD_Li256ELb1ELb0EEENS1_19SingleTileSchedulerILb1ELb0ELb0ELi128EEEEEEEEEvNT_6ParamsE,@"STO_CUDA_ENTRY STV_DEFAULT"
_ZN7cutlass13device_kernelIN5flash19enable_sm80_to_sm89INS1_16FlashAttnBwdSm80INS1_25CollectiveMainloopBwdSm80ILi2ELi2EN4cute5tupleIJNS5_1CILi64EEENS7_ILi128EEES8_EEENS_6half_tEfNS_4arch4Sm80ELb0ELb0ELb1ELb1ELb0ELb0ELb0ELb0ELi2ELi2ELi4ELi2ELb1EEENS1_24CollectiveEpilogueBwdGQAISA_fSD_Li256ELb1ELb0EEENS1_19SingleTileSchedulerILb1ELb0ELb0ELi128EEEEEEEEEvNT_6ParamsE:
[----:B------:R-:W-:Y:S01]  /*0000*/  LDC R1, c[0x0][0x28] ;  /* 0x00000a00ff017b82 */ /* 0x000fe20000000800 */
[----:B------:R-:W-:Y:S05]  /*0010*/  EXIT ;  /* 0x000000000000794d */ /* 0x000fea0003800000 */
.L_x_6:
        /* <DEDUP_REMOVED lines=14> */
.L_x_92:


//--------------------- .text._ZN7cutlass13device_kernelIN5flash19enable_sm80_to_sm89INS1_16FlashAttnBwdSm80INS1_25CollectiveMainloopBwdSm80ILi2ELi2EN4cute5tupleIJNS5_1CILi64EEENS7_ILi128EEES8_EEENS_6half_tEfNS_4arch4Sm80ELb0ELb0ELb1ELb1ELb1ELb0ELb0ELb0ELi2ELi2ELi4ELi2ELb1EEENS1_24CollectiveEpilogueBwdGQAISA_fSD_Li256ELb1ELb1EEENS1_19SingleTileSchedulerILb1ELb0ELb0ELi128EEEEEEEEEvNT_6ParamsE --------------------------
	.section	.text._ZN7cutlass13device_kernelIN5flash19enable_sm80_to_sm89INS1_16FlashAttnBwdSm80INS1_25CollectiveMainloopBwdSm80ILi2ELi2EN4cute5tupleIJNS5_1CILi64EEENS7_ILi128EEES8_EEENS_6half_tEfNS_4arch4Sm80ELb0ELb0ELb1ELb1ELb1ELb0ELb0ELb0ELi2ELi2ELi4ELi2ELb1EEENS1_24CollectiveEpilogueBwdGQAISA_fSD_Li256ELb1ELb1EEENS1_19SingleTileSchedulerILb1ELb0ELb0ELi128EEEEEEEEEvNT_6ParamsE,"ax",@progbits
	.align	128
.text._ZN7cutlass13device_kernelIN5flash19enable_sm80_to_sm89INS1_16FlashAttnBwdSm80INS1_25CollectiveMainloopBwdSm80ILi2ELi2EN4cute5tupleIJNS5_1CILi64EEENS7_ILi128EEES8_EEENS_6half_tEfNS_4arch4Sm80ELb0ELb0ELb1ELb1ELb1ELb0ELb0ELb0ELi2ELi2ELi4ELi2ELb1EEENS1_24CollectiveEpilogueBwdGQAISA_fSD_Li256ELb1ELb1EEENS1_19SingleTileSchedulerILb1ELb0ELb0ELi128EEEEEEEEEvNT_6ParamsE:
        .type           _ZN7cutlass13device_kernelIN5flash19enable_sm80_to_sm89INS1_16FlashAttnBwdSm80INS1_25CollectiveMainloopBwdSm80ILi2ELi2EN4cute5tupleIJNS5_1CILi64EEENS7_ILi128EEES8_EEENS_6half_tEfNS_4arch4Sm80ELb0ELb0ELb1ELb1ELb1ELb0ELb0ELb0ELi2ELi2ELi4ELi2ELb1EEENS1_24CollectiveEpilogueBwdGQAISA_fSD_Li256ELb1ELb1EEENS1_19SingleTileSchedulerILb1ELb0ELb0ELi128EEEEEEEEEvNT_6ParamsE,@function
        .size           _ZN7cutlass13device_kernelIN5flash19enable_sm80_to_sm89INS1_16FlashAttnBwdSm80INS1_25CollectiveMainloopBwdSm80ILi2ELi2EN4cute5tupleIJNS5_1CILi64EEENS7_ILi128EEES8_EEENS_6half_tEfNS_4arch4Sm80ELb0ELb0ELb1ELb1ELb1ELb0ELb0ELb0ELi2ELi2ELi4ELi2ELb1EEENS1_24CollectiveEpilogueBwdGQAISA_fSD_Li256ELb1ELb1EEENS1_19SingleTileSchedulerILb1ELb0ELb0ELi128EEEEEEEEEvNT_6ParamsE,(.L_x_93 - _ZN7cutlass13device_kernelIN5flash19enable_sm80_to_sm89INS1_16FlashAttnBwdSm80INS1_25CollectiveMainloopBwdSm80ILi2ELi2EN4cute5tupleIJNS5_1CILi64EEENS7_ILi128EEES8_EEENS_6half_tEfNS_4arch4Sm80ELb0ELb0ELb1ELb1ELb1ELb0ELb0ELb0ELi2ELi2ELi4ELi2ELb1EEENS1_24CollectiveEpilogueBwdGQAISA_fSD_Li256ELb1ELb1EEENS1_19SingleTileSchedulerILb1ELb0ELb0ELi128EEEEEEEEEvNT_6ParamsE)
        .other          _ZN7cutlass13device_kernelIN5flash19enable_sm80_to_sm89INS1_16FlashAttnBwdSm80INS1_25CollectiveMainloopBwdSm80ILi2ELi2EN4cute5tupleIJNS5_1CILi64EEENS7_ILi128EEES8_EEENS_6half_tEfNS_4arch4Sm80ELb0ELb0ELb1ELb1ELb1ELb0ELb0ELb0ELi2ELi2ELi4ELi2ELb1EEENS1_24CollectiveEpilogueBwdGQAISA_fSD_Li256ELb1ELb1EEENS1_19SingleTileSchedulerILb1ELb0ELb0ELi128EEEEEEEEEvNT_6ParamsE,@"STO_CUDA_ENTRY STV_DEFAULT"
_ZN7cutlass13device_kernelIN5flash19enable_sm80_to_sm89INS1_16FlashAttnBwdSm80INS1_25CollectiveMainloopBwdSm80ILi2ELi2EN4cute5tupleIJNS5_1CILi64EEENS7_ILi128EEES8_EEENS_6half_tEfNS_4arch4Sm80ELb0ELb0ELb1ELb1ELb1ELb0ELb0ELb0ELi2ELi2ELi4ELi2ELb1EEENS1_24CollectiveEpilogueBwdGQAISA_fSD_Li256ELb1ELb1EEENS1_19SingleTileSchedulerILb1ELb0ELb0ELi128EEEEEEEEEvNT_6ParamsE:
[----:B------:R-:W-:Y:S01]  /*0000*/  LDC R1, c[0x0][0x28] ;  /* 0x00000a00ff017b82 */ /* 0x000fe20000000800 */
[----:B------:R-:W-:Y:S05]  /*0010*/  EXIT ;  /* 0x000000000000794d */ /* 0x000fea0003800000 */
.L_x_7:
        /* <DEDUP_REMOVED lines=14> */
.L_x_93:


//--------------------- .text._ZN7cutlass13device_kernelIN5flash19enable_sm80_to_sm89INS1_16FlashAttnBwdSm80INS1_25CollectiveMainloopBwdSm80ILi2ELi2EN4cute5tupleIJNS5_1CILi64EEENS7_ILi128EEES8_EEENS_6half_tEfNS_4arch4Sm80ELb0ELb1ELb1ELb0ELb0ELb0ELb0ELb0ELi2ELi2ELi4ELi2ELb1EEENS1_21CollectiveEpilogueBwdISA_SB_SD_Li256ELb0ELb0ELi2EEENS1_19SingleTileSchedulerILb0ELb0ELb0ELi128EEEEEEEEEvNT_6ParamsE --------------------------
	.section	.text._ZN7cutlass13device_kernelIN5flash19enable_sm80_to_sm89INS1_16FlashAttnBwdSm80INS1_25CollectiveMainloopBwdSm80ILi2ELi2EN4cute5tupleIJNS5_1CILi64EEENS7_ILi128EEES8_EEENS_6half_tEfNS_4arch4Sm80ELb0ELb1ELb1ELb0ELb0ELb0ELb0ELb0ELi2ELi2ELi4ELi2ELb1EEENS1_21CollectiveEpilogueBwdISA_SB_SD_Li256ELb0ELb0ELi2EEENS1_19SingleTileSchedulerILb0ELb0ELb0ELi128EEEEEEEEEvNT_6ParamsE,"ax",@progbits
	.align	128
.text._ZN7cutlass13device_kernelIN5flash19enable_sm80_to_sm89INS1_16FlashAttnBwdSm80INS1_25CollectiveMainloopBwdSm80ILi2ELi2EN4cute5tupleIJNS5_1CILi64EEENS7_ILi128EEES8_EEENS_6half_tEfNS_4arch4Sm80ELb0ELb1ELb1ELb0ELb0ELb0ELb0ELb0ELi2ELi2ELi4ELi2ELb1EEENS1_21CollectiveEpilogueBwdISA_SB_SD_Li256ELb0ELb0ELi2EEENS1_19SingleTileSchedulerILb0ELb0ELb0ELi128EEEEEEEEEvNT_6ParamsE:
        .type           _ZN7cutlass13device_kernelIN5flash19enable_sm80_to_sm89INS1_16FlashAttnBwdSm80INS1_25CollectiveMainloopBwdSm80ILi2ELi2EN4cute5tupleIJNS5_1CILi64EEENS7_ILi128EEES8_EEENS_6half_tEfNS_4arch4Sm80ELb0ELb1ELb1ELb0ELb0ELb0ELb0ELb0ELi2ELi2ELi4ELi2ELb1EEENS1_21CollectiveEpilogueBwdISA_SB_SD_Li256ELb0ELb0ELi2EEENS1_19SingleTileSchedulerILb0ELb0ELb0ELi128EEEEEEEEEvNT_6ParamsE,@function
        .size           _ZN7cutlass13device_kernelIN5flash19enable_sm80_to_sm89INS1_16FlashAttnBwdSm80INS1_25CollectiveMainloopBwdSm80ILi2ELi2EN4cute5tupleIJNS5_1CILi64EEENS7_ILi128EEES8_EEENS_6half_tEfNS_4arch4Sm80ELb0ELb1ELb1ELb0ELb0ELb0ELb0ELb0ELi2ELi2ELi4ELi2ELb1EEENS1_21CollectiveEpilogueBwdISA_SB_SD_Li256ELb0ELb0ELi2EEENS1_19SingleTileSchedulerILb0ELb0ELb0ELi128EEEEEEEEEvNT_6ParamsE,(.L_x_94 - _ZN7cutlass13device_kernelIN5flash19enable_sm80_to_sm89INS1_16FlashAttnBwdSm80INS1_25CollectiveMainloopBwdSm80ILi2ELi2EN4cute5tupleIJNS5_1CILi64EEENS7_ILi128EEES8_EEENS_6half_tEfNS_4arch4Sm80ELb0ELb1ELb1ELb0ELb0ELb0ELb0ELb0ELi2ELi2ELi4ELi2ELb1EEENS1_21CollectiveEpilogueBwdISA_SB_SD_Li256ELb0ELb0ELi2EEENS1_19SingleTileSchedulerILb0ELb0ELb0ELi128EEEEEEEEEvNT_6ParamsE)
        .other          _ZN7cutlass13device_kernelIN5flash19enable_sm80_to_sm89INS1_16FlashAttnBwdSm80INS1_25CollectiveMainloopBwdSm80ILi2ELi2EN4cute5tupleIJNS5_1CILi64EEENS7_ILi128EEES8_EEENS_6half_tEfNS_4arch4Sm80ELb0ELb1ELb1ELb0ELb0ELb0ELb0ELb0ELi2ELi2ELi4ELi2ELb1EEENS1_21CollectiveEpilogueBwdISA_SB_SD_Li256ELb0ELb0ELi2EEENS1_19SingleTileSchedulerILb0ELb0ELb0ELi128EEEEEEEEEvNT_6ParamsE,@"STO_CUDA_ENTRY STV_DEFAULT"
_ZN7cutlass13device_kernelIN5flash19enable_sm80_to_sm89INS1_16FlashAttnBwdSm80INS1_25CollectiveMainloopBwdSm80ILi2ELi2EN4cute5tupleIJNS5_1CILi64EEENS7_ILi128EEES8_EEENS_6half_tEfNS_4arch4Sm80ELb0ELb1ELb1ELb0ELb0ELb0ELb0ELb0ELi2ELi2ELi4ELi2ELb1EEENS1_21CollectiveEpilogueBwdISA_SB_SD_Li256ELb0ELb0ELi2EEENS1_19SingleTileSchedulerILb0ELb0ELb0ELi128EEEEEEEEEvNT_6ParamsE:
[----:B------:R-:W-:Y:S01]  /*0000*/  LDC R1, c[0x0][0x28] ;  /* 0x00000a00ff017b82 */ /* 0x000fe20000000800 */
[----:B------:R-:W-:Y:S05]  /*0010*/  EXIT ;  /* 0x000000000000794d */ /* 0x000fea0003800000 */
.L_x_8:
        /* <DEDUP_REMOVED lines=14> */
.L_x_94:


//--------------------- .text._ZN7cutlass13device_kernelIN5flash19enable_sm80_to_sm89INS1_16FlashAttnBwdSm80INS1_25CollectiveMainloopBwdSm80ILi2ELi2EN4cute5tupleIJNS5_1CILi64EEENS7_ILi128EEES8_EEENS_6half_tEfNS_4arch4Sm80ELb0ELb1ELb1ELb0ELb1ELb0ELb0ELb0ELi2ELi2ELi4ELi2ELb1EEENS1_21CollectiveEpilogueBwdISA_SB_SD_Li256ELb0ELb0ELi2EEENS1_19SingleTileSchedulerILb0ELb0ELb0ELi128EEEEEEEEEvNT_6ParamsE --------------------------
	.section	.text._ZN7cutlass13device_kernelIN5flash19enable_sm80_to_sm89INS1_16FlashAttnBwdSm80INS1_25CollectiveMainloopBwdSm80ILi2ELi2EN4cute5tupleIJNS5_1CILi64EEENS7_ILi128EEES8_EEENS_6half_tEfNS_4arch4Sm80ELb0ELb1ELb1ELb0ELb1ELb0ELb0ELb0ELi2ELi2ELi4ELi2ELb1EEENS1_21CollectiveEpilogueBwdISA_SB_SD_Li256ELb0ELb0ELi2EEENS1_19SingleTileSchedulerILb0ELb0ELb0ELi128EEEEEEEEEvNT_6ParamsE,"ax",@progbits
	.align	128
.text._ZN7cutlass13device_kernelIN5flash19enable_sm80_to_sm89INS1_16FlashAttnBwdSm80INS1_25CollectiveMainloopBwdSm80ILi2ELi2EN4cute5tupleIJNS5_1CILi64EEENS7_ILi128EEES8_EEENS_6half_tEfNS_4arch4Sm80ELb0ELb1ELb1ELb0ELb1ELb0ELb0ELb0ELi2ELi2ELi4ELi2ELb1EEENS1_21CollectiveEpilogueBwdISA_SB_SD_Li256ELb0ELb0ELi2EEENS1_19SingleTileSchedulerILb0ELb0ELb0ELi128EEEEEEEEEvNT_6ParamsE:
        .type           _ZN7cutlass13device_kernelIN5flash19enable_sm80_to_sm89INS1_16FlashAttnBwdSm80INS1_25CollectiveMainloopBwdSm80ILi2ELi2EN4cute5tupleIJNS5_1CILi64EEENS7_ILi128EEES8_EEENS_6half_tEfNS_4arch4Sm80ELb0ELb1ELb1ELb0ELb1ELb0ELb0ELb0ELi2ELi2ELi4ELi2ELb1EEENS1_21CollectiveEpilogueBwdISA_SB_SD_Li256ELb0ELb0ELi2EEENS1_19SingleTileSchedulerILb0ELb0ELb0ELi128EEEEEEEEEvNT_6ParamsE,@function
        .size           _ZN7cutlass13device_kernelIN5flash19enable_sm80_to_sm89INS1_16FlashAttnBwdSm80INS1_25CollectiveMainloopBwdSm80ILi2ELi2EN4cute5tupleIJNS5_1CILi64EEENS7_ILi128EEES8_EEENS_6half_tEfNS_4arch4Sm80ELb0ELb1ELb1ELb0ELb1ELb0ELb0ELb0ELi2ELi2ELi4ELi2ELb1EEENS1_21CollectiveEpilogueBwdISA_SB_SD_Li256ELb0ELb0ELi2EEENS1_19SingleTileSchedulerILb0ELb0ELb0ELi128EEEEEEEEEvNT_6ParamsE,(.L_x_95 - _ZN7cutlass13device_kernelIN5flash19enable_sm80_to_sm89INS1_16FlashAttnBwdSm80INS1_25CollectiveMainloopBwdSm80ILi2ELi2EN4cute5tupleIJNS5_1CILi64EEENS7_ILi128EEES8_EEENS_6half_tEfNS_4arch4Sm80ELb0ELb1ELb1ELb0ELb1ELb0ELb0ELb0ELi2ELi2ELi4ELi2ELb1EEENS1_21CollectiveEpilogueBwdISA_SB_SD_Li256ELb0ELb0ELi2EEENS1_19SingleTileSchedulerILb0ELb0ELb0ELi128EEEEEEEEEvNT_6ParamsE)
        .other          _ZN7cutlass13device_kernelIN5flash19enable_sm80_to_sm89INS1_16FlashAttnBwdSm80INS1_25CollectiveMainloopBwdSm80ILi2ELi2EN4cute5tupleIJNS5_1CILi64EEENS7_ILi128EEES8_EEENS_6half_tEfNS_4arch4Sm80ELb0ELb1ELb1ELb0ELb1ELb0ELb0ELb0ELi2ELi2ELi4ELi2ELb1EEENS1_21CollectiveEpilogueBwdISA_SB_SD_Li256ELb0ELb0ELi2EEENS1_19SingleTileSchedulerILb0ELb0ELb0ELi128EEEEEEEEEvNT_6ParamsE,@"STO_CUDA_ENTRY STV_DEFAULT"
_ZN7cutlass13device_kernelIN5flash19enable_sm80_to_sm89INS1_16FlashAttnBwdSm80INS1_25CollectiveMainloopBwdSm80ILi2ELi2EN4cute5tupleIJNS5_1CILi64EEENS7_ILi128EEES8_EEENS_6half_tEfNS_4arch4Sm80ELb0ELb1ELb1ELb0ELb1ELb0ELb0ELb0ELi2ELi2ELi4ELi2ELb1EEENS1_21CollectiveEpilogueBwdISA_SB_SD_Li256ELb0ELb0ELi2EEENS1_19SingleTileSchedulerILb0ELb0ELb0ELi128EEEEEEEEEvNT_6ParamsE:
[----:B------:R-:W-:Y:S01]  /*0000*/  LDC R1, c[0x0][0x28] ;  /* 0x00000a00ff017b82 */ /* 0x000fe20000000800 */
[----:B------:R-:W-:Y:S05]  /*0010*/  EXIT ;  /* 0x000000000000794d */ /* 0x000fea0003800000 */
.L_x_9:
        /* <DEDUP_REMOVED lines=14> */
.L_x_95:


//--------------------- .text._ZN7cutlass13device_kernelIN5flash19enable_sm80_to_sm89INS1_16FlashAttnBwdSm80INS1_25CollectiveMainloopBwdSm80ILi2ELi2EN4cute5tupleIJNS5_1CILi64EEENS7_ILi128EEES8_EEENS_6half_tEfNS_4arch4Sm80ELb0ELb1ELb1ELb0ELb0ELb0ELb0ELb0ELi2ELi2ELi4ELi2ELb1EEENS1_24CollectiveEpilogueBwdGQAISA_fSD_Li256ELb0ELb0EEENS1_19SingleTileSchedulerILb0ELb0ELb0ELi128EEEEEEEEEvNT_6ParamsE --------------------------
	.section	.text._ZN7cutlass13device_kernelIN5flash19enable_sm80_to_sm89INS1_16FlashAttnBwdSm80INS1_25CollectiveMainloopBwdSm80ILi2ELi2EN4cute5tupleIJNS5_1CILi64EEENS7_ILi128EEES8_EEENS_6half_tEfNS_4arch4Sm80ELb0ELb1ELb1ELb0ELb0ELb0ELb0ELb0ELi2ELi2ELi4ELi2ELb1EEENS1_24CollectiveEpilogueBwdGQAISA_fSD_Li256ELb0ELb0EEENS1_19SingleTileSchedulerILb0ELb0ELb0ELi128EEEEEEEEEvNT_6ParamsE,"ax",@progbits
	.align	128
.text._ZN7cutlass13device_kernelIN5flash19enable_sm80_to_sm89INS1_16FlashAttnBwdSm80INS1_25CollectiveMainloopBwdSm80ILi2ELi2EN4cute5tupleIJNS5_1CILi64EEENS7_ILi128EEES8_EEENS_6half_tEfNS_4arch4Sm80ELb0ELb1ELb1ELb0ELb0ELb0ELb0ELb0ELi2ELi2ELi4ELi2ELb1EEENS1_24CollectiveEpilogueBwdGQAISA_fSD_Li256ELb0ELb0EEENS1_19SingleTileSchedulerILb0ELb0ELb0ELi128EEEEEEEEEvNT_6ParamsE:
        .type           _ZN7cutlass13device_kernelIN5flash19enable_sm80_to_sm89INS1_16FlashAttnBwdSm80INS1_25CollectiveMainloopBwdSm80ILi2ELi2EN4cute5tupleIJNS5_1CILi64EEENS7_ILi128EEES8_EEENS_6half_tEfNS_4arch4Sm80ELb0ELb1ELb1ELb0ELb0ELb0ELb0ELb0ELi2ELi2ELi4ELi2ELb1EEENS1_24CollectiveEpilogueBwdGQAISA_fSD_Li256ELb0ELb0EEENS1_19SingleTileSchedulerILb0ELb0ELb0ELi128EEEEEEEEEvNT_6ParamsE,@function
        .size           _ZN7cutlass13device_kernelIN5flash19enable_sm80_to_sm89INS1_16FlashAttnBwdSm80INS1_25CollectiveMainloopBwdSm80ILi2ELi2EN4cute5tupleIJNS5_1CILi64EEENS7_ILi128EEES8_EEENS_6half_tEfNS_4arch4Sm80ELb0ELb1ELb1ELb0ELb0ELb0ELb0ELb0ELi2ELi2ELi4ELi2ELb1EEENS1_24CollectiveEpilogueBwdGQAISA_fSD_Li256ELb0ELb0EEENS1_19SingleTileSchedulerILb0ELb0ELb0ELi128EEEEEEEEEvNT_6ParamsE,(.L_x_96 - _ZN7cutlass13device_kernelIN5flash19enable_sm80_to_sm89INS1_16FlashAttnBwdSm80INS1_25CollectiveMainloopBwdSm80ILi2ELi2EN4cute5tupleIJNS5_1CILi64EEENS7_ILi128EEES8_EEENS_6half_tEfNS_4arch4Sm80ELb0ELb1ELb1ELb0ELb0ELb0ELb0ELb0ELi2ELi2ELi4ELi2ELb1EEENS1_24CollectiveEpilogueBwdGQAISA_fSD_Li256ELb0ELb0EEENS1_19SingleTileSchedulerILb0ELb0ELb0ELi128EEEEEEEEEvNT_6ParamsE)
        .other          _ZN7cutlass13device_kernelIN5flash19enable_sm80_to_sm89INS1_16FlashAttnBwdSm80INS1_25CollectiveMainloopBwdSm80ILi2ELi2EN4cute5tupleIJNS5_1CILi64EEENS7_ILi128EEES8_EEENS_6half_tEfNS_4arch4Sm80ELb0ELb1ELb1ELb0ELb0ELb0ELb0ELb0ELi2ELi2ELi4ELi2ELb1EEENS1_24CollectiveEpilogueBwdGQAISA_fSD_Li256ELb0ELb0EEENS1_19SingleTileSchedulerILb0ELb0ELb0ELi128EEEEEEEEEvNT_6ParamsE,@"STO_CUDA_ENTRY STV_DEFAULT"
_ZN7cutlass13device_kernelIN5flash19enable_sm80_to_sm89INS1_16FlashAttnBwdSm80INS1_25CollectiveMainloopBwdSm80ILi2ELi2EN4cute5tupleIJNS5_1CILi64EEENS7_ILi128EEES8_EEENS_6half_tEfNS_4arch4Sm80ELb0ELb1ELb1ELb0ELb0ELb0ELb0ELb0ELi2ELi2ELi4ELi2ELb1EEENS1_24CollectiveEpilogueBwdGQAISA_fSD_Li256ELb0ELb0EEENS1_19SingleTileSchedulerILb0ELb0ELb0ELi128EEEEEEEEEvNT_6ParamsE:
[----:B------:R-:W-:Y:S01]  /*0000*/  LDC R1, c[0x0][0x28] ;  /* 0x00000a00ff017b82 */ /* 0x000fe20000000800 */
[----:B------:R-:W-:Y:S05]  /*0010*/  EXIT ;  /* 0x000000000000794d */ /* 0x000fea0003800000 */
.L_x_10:
        /* <DEDUP_REMOVED lines=14> */
.L_x_96:


//--------------------- .text._ZN7cutlass13device_kernelIN5flash19enable_sm80_to_sm89INS1_16FlashAttnBwdSm80INS1_25CollectiveMainloopBwdSm80ILi2ELi2EN4cute5tupleIJNS5_1CILi64EEENS7_ILi128EEES8_EEENS_6half_tEfNS_4arch4Sm80ELb0ELb1ELb1ELb0ELb1ELb0ELb0ELb0ELi2ELi2ELi4ELi2ELb1EEENS1_24CollectiveEpilogueBwdGQAISA_fSD_Li256ELb0ELb1EEENS1_19SingleTileSchedulerILb0ELb0ELb0ELi128EEEEEEEEEvNT_6ParamsE --------------------------
	.section	.text._ZN7cutlass13device_kernelIN5flash19enable_sm80_to_sm89INS1_16FlashAttnBwdSm80INS1_25CollectiveMainloopBwdSm80ILi2ELi2EN4cute5tupleIJNS5_1CILi64EEENS7_ILi128EEES8_EEENS_6half_tEfNS_4arch4Sm80ELb0ELb1ELb1ELb0ELb1ELb0ELb0ELb0ELi2ELi2ELi4ELi2ELb1EEENS1_24CollectiveEpilogueBwdGQAISA_fSD_Li256ELb0ELb1EEENS1_19SingleTileSchedulerILb0ELb0ELb0ELi128EEEEEEEEEvNT_6ParamsE,"ax",@progbits
	.align	128
.text._ZN7cutlass13device_kernelIN5flash19enable_sm80_to_sm89INS1_16FlashAttnBwdSm80INS1_25CollectiveMainloopBwdSm80ILi2ELi2EN4cute5tupleIJNS5_1CILi64EEENS7_ILi128EEES8_EEENS_6half_tEfNS_4arch4Sm80ELb0ELb1ELb1ELb0ELb1ELb0ELb0ELb0ELi2ELi2ELi4ELi2ELb1EEENS1_24CollectiveEpilogueBwdGQAISA_fSD_Li256ELb0ELb1EEENS1_19SingleTileSchedulerILb0ELb0ELb0ELi128EEEEEEEEEvNT_6ParamsE:
        .type           _ZN7cutlass13device_kernelIN5flash19enable_sm80_to_sm89INS1_16FlashAttnBwdSm80INS1_25CollectiveMainloopBwdSm80ILi2ELi2EN4cute5tupleIJNS5_1CILi64EEENS7_ILi128EEES8_EEENS_6half_tEfNS_4arch4Sm80ELb0ELb1ELb1ELb0ELb1ELb0ELb0ELb0ELi2ELi2ELi4ELi2ELb1EEENS1_24CollectiveEpilogueBwdGQAISA_fSD_Li256ELb0ELb1EEENS1_19SingleTileSchedulerILb0ELb0ELb0ELi128EEEEEEEEEvNT_6ParamsE,@function
        .size           _ZN7cutlass13device_kernelIN5flash19enable_sm80_to_sm89INS1_16FlashAttnBwdSm80INS1_25CollectiveMainloopBwdSm80ILi2ELi2EN4cute5tupleIJNS5_1CILi64EEENS7_ILi128EEES8_EEENS_6half_tEfNS_4arch4Sm80ELb0ELb1ELb1ELb0ELb1ELb0ELb0ELb0ELi2ELi2ELi4ELi2ELb1EEENS1_24CollectiveEpilogueBwdGQAISA_fSD_Li256ELb0ELb1EEENS1_19SingleTileSchedulerILb0ELb0ELb0ELi128EEEEEEEEEvNT_6ParamsE,(.L_x_97 - _ZN7cutlass13device_kernelIN5flash19enable_sm80_to_sm89INS1_16FlashAttnBwdSm80INS1_25CollectiveMainloopBwdSm80ILi2ELi2EN4cute5tupleIJNS5_1CILi64EEENS7_ILi128EEES8_EEENS_6half_tEfNS_4arch4Sm80ELb0ELb1ELb1ELb0ELb1ELb0ELb0ELb0ELi2ELi2ELi4ELi2ELb1EEENS1_24CollectiveEpilogueBwdGQAISA_fSD_Li256ELb0ELb1EEENS1_19SingleTileSchedulerILb0ELb0ELb0ELi128EEEEEEEEEvNT_6ParamsE)
        .other          _ZN7cutlass13device_kernelIN5flash19enable_sm80_to_sm89INS1_16FlashAttnBwdSm80INS1_25CollectiveMainloopBwdSm80ILi2ELi2EN4cute5tupleIJNS5_1CILi64EEENS7_ILi128EEES8_EEENS_6half_tEfNS_4arch4Sm80ELb0ELb1ELb1ELb0ELb1ELb0ELb0ELb0ELi2ELi2ELi4ELi2ELb1EEENS1_24CollectiveEpilogueBwdGQAISA_fSD_Li256ELb0ELb1EEENS1_19SingleTileSchedulerILb0ELb0ELb0ELi128EEEEEEEEEvNT_6ParamsE,@"STO_CUDA_ENTRY STV_DEFAULT"
_ZN7cutlass13device_kernelIN5flash19enable_sm80_to_sm89INS1_16FlashAttnBwdSm80INS1_25CollectiveMainloopBwdSm80ILi2ELi2EN4cute5tupleIJNS5_1CILi64EEENS7_ILi128EEES8_EEENS_6half_tEfNS_4arch4Sm80ELb0ELb1ELb1ELb0ELb1ELb0ELb0ELb0ELi2ELi2ELi4ELi2ELb1EEENS1_24CollectiveEpilogueBwdGQAISA_fSD_Li256ELb0ELb1EEENS1_19SingleTileSchedulerILb0ELb0ELb0ELi128EEEEEEEEEvNT_6ParamsE:
[----:B------:R-:W-:Y:S01]  /*0000*/  LDC R1, c[0x0][0x28] ;  /* 0x00000a00ff017b82 */ /* 0x000fe20000000800 */
[----:B------:R-:W-:Y:S05]  /*0010*/  EXIT ;  /* 0x000000000000794d */ /* 0x000fea0003800000 */
.L_x_11:
        /* <DEDUP_REMOVED lines=14> */
.L_x_97:


//--------------------- .text._ZN7cutlass13device_kernelIN5flash19enable_sm80_to_sm89INS1_16FlashAttnBwdSm80INS1_25CollectiveMainloopBwdSm80ILi2ELi2EN4cute5tupleIJNS5_1CILi64EEENS7_ILi128EEES8_EEENS_6half_tEfNS_4arch4Sm80ELb0ELb1ELb1ELb1ELb0ELb0ELb0ELb0ELi2ELi2ELi4ELi2ELb1EEENS1_21CollectiveEpilogueBwdISA_SB_SD_Li256ELb1ELb0ELi2EEENS1_19SingleTileSchedulerILb1ELb0ELb0ELi128EEEEEEEEEvNT_6ParamsE --------------------------
	.section	.text._ZN7cutlass13device_kernelIN5flash19enable_sm80_to_sm89INS1_16FlashAttnBwdSm80INS1_25CollectiveMainloopBwdSm80ILi2ELi2EN4cute5tupleIJNS5_1CILi64EEENS7_ILi128EEES8_EEENS_6half_tEfNS_4arch4Sm80ELb0ELb1ELb1ELb1ELb0ELb0ELb0ELb0ELi2ELi2ELi4ELi2ELb1EEENS1_21CollectiveEpilogueBwdISA_SB_SD_Li256ELb1ELb0ELi2EEENS1_19SingleTileSchedulerILb1ELb0ELb0ELi128EEEEEEEEEvNT_6ParamsE,"ax",@progbits
	.align	128
.text._ZN7cutlass13device_kernelIN5flash19enable_sm80_to_sm89INS1_16FlashAttnBwdSm80INS1_25CollectiveMainloopBwdSm80ILi2ELi2EN4cute5tupleIJNS5_1CILi64EEENS7_ILi128EEES8_EEENS_6half_tEfNS_4arch4Sm80ELb0ELb1ELb1ELb1ELb0ELb0ELb0ELb0ELi2ELi2ELi4ELi2ELb1EEENS1_21CollectiveEpilogueBwdISA_SB_SD_Li256ELb1ELb0ELi2EEENS1_19SingleTileSchedulerILb1ELb0ELb0ELi128EEEEEEEEEvNT_6ParamsE:
        .type           _ZN7cutlass13device_kernelIN5flash19enable_sm80_to_sm89INS1_16FlashAttnBwdSm80INS1_25CollectiveMainloopBwdSm80ILi2ELi2EN4cute5tupleIJNS5_1CILi64EEENS7_ILi128EEES8_EEENS_6half_tEfNS_4arch4Sm80ELb0ELb1ELb1ELb1ELb0ELb0ELb0ELb0ELi2ELi2ELi4ELi2ELb1EEENS1_21CollectiveEpilogueBwdISA_SB_SD_Li256ELb1ELb0ELi2EEENS1_19SingleTileSchedulerILb1ELb0ELb0ELi128EEEEEEEEEvNT_6ParamsE,@function
        .size           _ZN7cutlass13device_kernelIN5flash19enable_sm80_to_sm89INS1_16FlashAttnBwdSm80INS1_25CollectiveMainloopBwdSm80ILi2ELi2EN4cute5tupleIJNS5_1CILi64EEENS7_ILi128EEES8_EEENS_6half_tEfNS_4arch4Sm80ELb0ELb1ELb1ELb1ELb0ELb0ELb0ELb0ELi2ELi2ELi4ELi2ELb1EEENS1_21CollectiveEpilogueBwdISA_SB_SD_Li256ELb1ELb0ELi2EEENS1_19SingleTileSchedulerILb1ELb0ELb0ELi128EEEEEEEEEvNT_6ParamsE,(.L_x_98 - _ZN7cutlass13device_kernelIN5flash19enable_sm80_to_sm89INS1_16FlashAttnBwdSm80INS1_25CollectiveMainloopBwdSm80ILi2ELi2EN4cute5tupleIJNS5_1CILi64EEENS7_ILi128EEES8_EEENS_6half_tEfNS_4arch4Sm80ELb0ELb1ELb1ELb1ELb0ELb0ELb0ELb0ELi2ELi2ELi4ELi2ELb1EEENS1_21CollectiveEpilogueBwdISA_SB_SD_Li256ELb1ELb0ELi2EEENS1_19SingleTileSchedulerILb1ELb0ELb0ELi128EEEEEEEEEvNT_6ParamsE)
        .other          _ZN7cutlass13device_kernelIN5flash19enable_sm80_to_sm89INS1_16FlashAttnBwdSm80INS1_25CollectiveMainloopBwdSm80ILi2ELi2EN4cute5tupleIJNS5_1CILi64EEENS7_ILi128EEES8_EEENS_6half_tEfNS_4arch4Sm80ELb0ELb1ELb1ELb1ELb0ELb0ELb0ELb0ELi2ELi2ELi4ELi2ELb1EEENS1_21CollectiveEpilogueBwdISA_SB_SD_Li256ELb1ELb0ELi2EEENS1_19SingleTileSchedulerILb1ELb0ELb0ELi128EEEEEEEEEvNT_6ParamsE,@"STO_CUDA_ENTRY STV_DEFAULT"
_ZN7cutlass13device_kernelIN5flash19enable_sm80_to_sm89INS1_16FlashAttnBwdSm80INS1_25CollectiveMainloopBwdSm80ILi2ELi2EN4cute5tupleIJNS5_1CILi64EEENS7_ILi128EEES8_EEENS_6half_tEfNS_4arch4Sm80ELb0ELb1ELb1ELb1ELb0ELb0ELb0ELb0ELi2ELi2ELi4ELi2ELb1EEENS1_21CollectiveEpilogueBwdISA_SB_SD_Li256ELb1ELb0ELi2EEENS1_19SingleTileSchedulerILb1ELb0ELb0ELi128EEEEEEEEEvNT_6ParamsE:
[----:B------:R-:W-:Y:S01]  /*0000*/  LDC R1, c[0x0][0x28] ;  /* 0x00000a00ff017b82 */ /* 0x000fe20000000800 */
[----:B------:R-:W-:Y:S05]  /*0010*/  EXIT ;  /* 0x000000000000794d */ /* 0x000fea0003800000 */
.L_x_12:
        /* <DEDUP_REMOVED lines=14> */
.L_x_98:


//--------------------- .text._ZN7cutlass13device_kernelIN5flash19enable_sm80_to_sm89INS1_16FlashAttnBwdSm80INS1_25CollectiveMainloopBwdSm80ILi2ELi2EN4cute5tupleIJNS5_1CILi64EEENS7_ILi128EEES8_EEENS_6half_tEfNS_4arch4Sm80ELb0ELb1ELb1ELb1ELb1ELb0ELb0ELb0ELi2ELi2ELi4ELi2ELb1EEENS1_21CollectiveEpilogueBwdISA_SB_SD_Li256ELb1ELb0ELi2EEENS1_19SingleTileSchedulerILb1ELb0ELb0ELi128EEEEEEEEEvNT_6ParamsE --------------------------
	.section	.text._ZN7cutlass13device_kernelIN5flash19enable_sm80_to_sm89INS1_16FlashAttnBwdSm80INS1_25CollectiveMainloopBwdSm80ILi2ELi2EN4cute5tupleIJNS5_1CILi64EEENS7_ILi128EEES8_EEENS_6half_tEfNS_4arch4Sm80ELb0ELb1ELb1ELb1ELb1ELb0ELb0ELb0ELi2ELi2ELi4ELi2ELb1EEENS1_21CollectiveEpilogueBwdISA_SB_SD_Li256ELb1ELb0ELi2EEENS1_19SingleTileSchedulerILb1ELb0ELb0ELi128EEEEEEEEEvNT_6ParamsE,"ax",@progbits
	.align	128
.text._ZN7cutlass13device_kernelIN5flash19enable_sm80_to_sm89INS1_16FlashAttnBwdSm80INS1_25CollectiveMainloopBwdSm80ILi2ELi2EN4cute5tupleIJNS5_1CILi64EEENS7_ILi128EEES8_EEENS_6half_tEfNS_4arch4Sm80ELb0ELb1ELb1ELb1ELb1ELb0ELb0ELb0ELi2ELi2ELi4ELi2ELb1EEENS1_21CollectiveEpilogueBwdISA_SB_SD_Li256ELb1ELb0ELi2EEENS1_19SingleTileSchedulerILb1ELb0ELb0ELi128EEEEEEEEEvNT_6ParamsE:
        .type           _ZN7cutlass13device_kernelIN5flash19enable_sm80_to_sm89INS1_16FlashAttnBwdSm80INS1_25CollectiveMainloopBwdSm80ILi2ELi2EN4cute5tupleIJNS5_1CILi64EEENS7_ILi128EEES8_EEENS_6half_tEfNS_4arch4Sm80ELb0ELb1ELb1ELb1ELb1ELb0ELb0ELb0ELi2ELi2ELi4ELi2ELb1EEENS1_21CollectiveEpilogueBwdISA_SB_SD_Li256ELb1ELb0ELi2EEENS1_19SingleTileSchedulerILb1ELb0ELb0ELi128EEEEEEEEEvNT_6ParamsE,@function
        .size           _ZN7cutlass13device_kernelIN5flash19enable_sm80_to_sm89INS1_16FlashAttnBwdSm80INS1_25CollectiveMainloopBwdSm80ILi2ELi2EN4cute5tupleIJNS5_1CILi64EEENS7_ILi128EEES8_EEENS_6half_tEfNS_4arch4Sm80ELb0ELb1ELb1ELb1ELb1ELb0ELb0ELb0ELi2ELi2ELi4ELi2ELb1EEENS1_21CollectiveEpilogueBwdISA_SB_SD_Li256ELb1ELb0ELi2EEENS1_19SingleTileSchedulerILb1ELb0ELb0ELi128EEEEEEEEEvNT_6ParamsE,(.L_x_99 - _ZN7cutlass13device_kernelIN5flash19enable_sm80_to_sm89INS1_16FlashAttnBwdSm80INS1_25CollectiveMainloopBwdSm80ILi2ELi2EN4cute5tupleIJNS5_1CILi64EEENS7_ILi128EEES8_EEENS_6half_tEfNS_4arch4Sm80ELb0ELb1ELb1ELb1ELb1ELb0ELb0ELb0ELi2ELi2ELi4ELi2ELb1EEENS1_21CollectiveEpilogueBwdISA_SB_SD_Li256ELb1ELb0ELi2EEENS1_19SingleTileSchedulerILb1ELb0ELb0ELi128EEEEEEEEEvNT_6ParamsE)
        .other          _ZN7cutlass13device_kernelIN5flash19enable_sm80_to_sm89INS1_16FlashAttnBwdSm80INS1_25CollectiveMainloopBwdSm80ILi2ELi2EN4cute5tupleIJNS5_1CILi64EEENS7_ILi128EEES8_EEENS_6half_tEfNS_4arch4Sm80ELb0ELb1ELb1ELb1ELb1ELb0ELb0ELb0ELi2ELi2ELi4ELi2ELb1EEENS1_21CollectiveEpilogueBwdISA_SB_SD_Li256ELb1ELb0ELi2EEENS1_19SingleTileSchedulerILb1ELb0ELb0ELi128EEEEEEEEEvNT_6ParamsE,@"STO_CUDA_ENTRY STV_DEFAULT"
_ZN7cutlass13device_kernelIN5flash19enable_sm80_to_sm89INS1_16FlashAttnBwdSm80INS1_25CollectiveMainloopBwdSm80ILi2ELi2EN4cute5tupleIJNS5_1CILi64EEENS7_ILi128EEES8_EEENS_6half_tEfNS_4arch4Sm80ELb0ELb1ELb1ELb1ELb1ELb0ELb0ELb0ELi2ELi2ELi4ELi2ELb1EEENS1_21CollectiveEpilogueBwdISA_SB_SD_Li256ELb1ELb0ELi2EEENS1_19SingleTileSchedulerILb1ELb0ELb0ELi128EEEEEEEEEvNT_6ParamsE:
[----:B------:R-:W-:Y:S01]  /*0000*/  LDC R1, c[0x0][0x28] ;  /* 0x00000a00ff017b82 */ /* 0x000fe20000000800 */
[----:B------:R-:W-:Y:S05]  /*0010*/  EXIT ;  /* 0x000000000000794d */ /* 0x000fea0003800000 */
.L_x_13:
        /* <DEDUP_REMOVED lines=14> */
.L_x_99:


//--------------------- .text._ZN7cutlass13device_kernelIN5flash19enable_sm80_to_sm89INS1_16FlashAttnBwdSm80INS1_25CollectiveMainloopBwdSm80ILi2ELi2EN4cute5tupleIJNS5_1CILi64EEENS7_ILi128EEES8_EEENS_6half_tEfNS_4arch4Sm80ELb0ELb1ELb1ELb1ELb0ELb0ELb0ELb0ELi2ELi2ELi4ELi2ELb1EEENS1_24CollectiveEpilogueBwdGQAISA_fSD_Li256ELb1ELb0EEENS1_19SingleTileSchedulerILb1ELb0ELb0ELi128EEEEEEEEEvNT_6ParamsE --------------------------
	.section	.text._ZN7cutlass13device_kernelIN5flash19enable_sm80_to_sm89INS1_16FlashAttnBwdSm80INS1_25CollectiveMainloopBwdSm80ILi2ELi2EN4cute5tupleIJNS5_1CILi64EEENS7_ILi128EEES8_EEENS_6half_tEfNS_4arch4Sm80ELb0ELb1ELb1ELb1ELb0ELb0ELb0ELb0ELi2ELi2ELi4ELi2ELb1EEENS1_24CollectiveEpilogueBwdGQAISA_fSD_Li256ELb1ELb0EEENS1_19SingleTileSchedulerILb1ELb0ELb0ELi128EEEEEEEEEvNT_6ParamsE,"ax",@progbits
	.align	128
.text._ZN7cutlass13device_kernelIN5flash19enable_sm80_to_sm89INS1_16FlashAttnBwdSm80INS1_25CollectiveMainloopBwdSm80ILi2ELi2EN4cute5tupleIJNS5_1CILi64EEENS7_ILi128EEES8_EEENS_6half_tEfNS_4arch4Sm80ELb0ELb1ELb1ELb1ELb0ELb0ELb0ELb0ELi2ELi2ELi4ELi2ELb1EEENS1_24CollectiveEpilogueBwdGQAISA_fSD_Li256ELb1ELb0EEENS1_19SingleTileSchedulerILb1ELb0ELb0ELi128EEEEEEEEEvNT_6ParamsE:
        .type           _ZN7cutlass13device_kernelIN5flash19enable_sm80_to_sm89INS1_16FlashAttnBwdSm80INS1_25CollectiveMainloopBwdSm80ILi2ELi2EN4cute5tupleIJNS5_1CILi64EEENS7_ILi128EEES8_EEENS_6half_tEfNS_4arch4Sm80ELb0ELb1ELb1ELb1ELb0ELb0ELb0ELb0ELi2ELi2ELi4ELi2ELb1EEENS1_24CollectiveEpilogueBwdGQAISA_fSD_Li256ELb1ELb0EEENS1_19SingleTileSchedulerILb1ELb0ELb0ELi128EEEEEEEEEvNT_6ParamsE,@function
        .size           _ZN7cutlass13device_kernelIN5flash19enable_sm80_to_sm89INS1_16FlashAttnBwdSm80INS1_25CollectiveMainloopBwdSm80ILi2ELi2EN4cute5tupleIJNS5_1CILi64EEENS7_ILi128EEES8_EEENS_6half_tEfNS_4arch4Sm80ELb0ELb1ELb1ELb1ELb0ELb0ELb0ELb0ELi2ELi2ELi4ELi2ELb1EEENS1_24CollectiveEpilogueBwdGQAISA_fSD_Li256ELb1ELb0EEENS1_19SingleTileSchedulerILb1ELb0ELb0ELi128EEEEEEEEEvNT_6ParamsE,(.L_x_100 - _ZN7cutlass13device_kernelIN5flash19enable_sm80_to_sm89INS1_16FlashAttnBwdSm80INS1_25CollectiveMainloopBwdSm80ILi2ELi2EN4cute5tupleIJNS5_1CILi64EEENS7_ILi128EEES8_EEENS_6half_tEfNS_4arch4Sm80ELb0ELb1ELb1ELb1ELb0ELb0ELb0ELb0ELi2ELi2ELi4ELi2ELb1EEENS1_24CollectiveEpilogueBwdGQAISA_fSD_Li256ELb1ELb0EEENS1_19SingleTileSchedulerILb1ELb0ELb0ELi128EEEEEEEEEvNT_6ParamsE)
        .other          _ZN7cutlass13device_kernelIN5flash19enable_sm80_to_sm89INS1_16FlashAttnBwdSm80INS1_25CollectiveMainloopBwdSm80ILi2ELi2EN4cute5tupleIJNS5_1CILi64EEENS7_ILi128EEES8_EEENS_6half_tEfNS_4arch4Sm80ELb0ELb1ELb1ELb1ELb0ELb0ELb0ELb0ELi2ELi2ELi4ELi2ELb1EEENS1_24CollectiveEpilogueBwdGQAISA_fSD_Li256ELb1ELb0EEENS1_19SingleTileSchedulerILb1ELb0ELb0ELi128EEEEEEEEEvNT_6ParamsE,@"STO_CUDA_ENTRY STV_DEFAULT"
_ZN7cutlass13device_kernelIN5flash19enable_sm80_to_sm89INS1_16FlashAttnBwdSm80INS1_25CollectiveMainloopBwdSm80ILi2ELi2EN4cute5tupleIJNS5_1CILi64EEENS7_ILi128EEES8_EEENS_6half_tEfNS_4arch4Sm80ELb0ELb1ELb1ELb1ELb0ELb0ELb0ELb0ELi2ELi2ELi4ELi2ELb1EEENS1_24CollectiveEpilogueBwdGQAISA_fSD_Li256ELb1ELb0EEENS1_19SingleTileSchedulerILb1ELb0ELb0ELi128EEEEEEEEEvNT_6ParamsE:
[----:B------:R-:W-:Y:S01]  /*0000*/  LDC R1, c[0x0][0x28] ;  /* 0x00000a00ff017b82 */ /* 0x000fe20000000800 */
[----:B------:R-:W-:Y:S05]  /*0010*/  EXIT ;  /* 0x000000000000794d */ /* 0x000fea0003800000 */
.L_x_14:
        /* <DEDUP_REMOVED lines=14> */
.L_x_100:


//--------------------- .text._ZN7cutlass13device_kernelIN5flash19enable_sm80_to_sm89INS1_16FlashAttnBwdSm80INS1_25CollectiveMainloopBwdSm80ILi2ELi2EN4cute5tupleIJNS5_1CILi64EEENS7_ILi128EEES8_EEENS_6half_tEfNS_4arch4Sm80ELb0ELb1ELb1ELb1ELb1ELb0ELb0ELb0ELi2ELi2ELi4ELi2ELb1EEENS1_24CollectiveEpilogueBwdGQAISA_fSD_Li256ELb1ELb1EEENS1_19SingleTileSchedulerILb1ELb0ELb0ELi128EEEEEEEEEvNT_6ParamsE --------------------------
	.section	.text._ZN7cutlass13device_kernelIN5flash19enable_sm80_to_sm89INS1_16FlashAttnBwdSm80INS1_25CollectiveMainloopBwdSm80ILi2ELi2EN4cute5tupleIJNS5_1CILi64EEENS7_ILi128EEES8_EEENS_6half_tEfNS_4arch4Sm80ELb0ELb1ELb1ELb1ELb1ELb0ELb0ELb0ELi2ELi2ELi4ELi2ELb1EEENS1_24CollectiveEpilogueBwdGQAISA_fSD_Li256ELb1ELb1EEENS1_19SingleTileSchedulerILb1ELb0ELb0ELi128EEEEEEEEEvNT_6ParamsE,"ax",@progbits
	.align	128
.text._ZN7cutlass13device_kernelIN5flash19enable_sm80_to_sm89INS1_16FlashAttnBwdSm80INS1_25CollectiveMainloopBwdSm80ILi2ELi2EN4cute5tupleIJNS5_1CILi64EEENS7_ILi128EEES8_EEENS_6half_tEfNS_4arch4Sm80ELb0ELb1ELb1ELb1ELb1ELb0ELb0ELb0ELi2ELi2ELi4ELi2ELb1EEENS1_24CollectiveEpilogueBwdGQAISA_fSD_Li256ELb1ELb1EEENS1_19SingleTileSchedulerILb1ELb0ELb0ELi128EEEEEEEEEvNT_6ParamsE:
        .type           _ZN7cutlass13device_kernelIN5flash19enable_sm80_to_sm89INS1_16FlashAttnBwdSm80INS1_25CollectiveMainloopBwdSm80ILi2ELi2EN4cute5tupleIJNS5_1CILi64EEENS7_ILi128EEES8_EEENS_6half_tEfNS_4arch4Sm80ELb0ELb1ELb1ELb1ELb1ELb0ELb0ELb0ELi2ELi2ELi4ELi2ELb1EEENS1_24CollectiveEpilogueBwdGQAISA_fSD_Li256ELb1ELb1EEENS1_19SingleTileSchedulerILb1ELb0ELb0ELi128EEEEEEEEEvNT_6ParamsE,@function
        .size           _ZN7cutlass13device_kernelIN5flash19enable_sm80_to_sm89INS1_16FlashAttnBwdSm80INS1_25CollectiveMainloopBwdSm80ILi2ELi2EN4cute5tupleIJNS5_1CILi64EEENS7_ILi128EEES8_EEENS_6half_tEfNS_4arch4Sm80ELb0ELb1ELb1ELb1ELb1ELb0ELb0ELb0ELi2ELi2ELi4ELi2ELb1EEENS1_24CollectiveEpilogueBwdGQAISA_fSD_Li256ELb1ELb1EEENS1_19SingleTileSchedulerILb1ELb0ELb0ELi128EEEEEEEEEvNT_6ParamsE,(.L_x_101 - _ZN7cutlass13device_kernelIN5flash19enable_sm80_to_sm89INS1_16FlashAttnBwdSm80INS1_25CollectiveMainloopBwdSm80ILi2ELi2EN4cute5tupleIJNS5_1CILi64EEENS7_ILi128EEES8_EEENS_6half_tEfNS_4arch4Sm80ELb0ELb1ELb1ELb1ELb1ELb0ELb0ELb0ELi2ELi2ELi4ELi2ELb1EEENS1_24CollectiveEpilogueBwdGQAISA_fSD_Li256ELb1ELb1EEENS1_19SingleTileSchedulerILb1ELb0ELb0ELi128EEEEEEEEEvNT_6ParamsE)
        .other          _ZN7cutlass13device_kernelIN5flash19enable_sm80_to_sm89INS1_16FlashAttnBwdSm80INS1_25CollectiveMainloopBwdSm80ILi2ELi2EN4cute5tupleIJNS5_1CILi64EEENS7_ILi128EEES8_EEENS_6half_tEfNS_4arch4Sm80ELb0ELb1ELb1ELb1ELb1ELb0ELb0ELb0ELi2ELi2ELi4ELi2ELb1EEENS1_24CollectiveEpilogueBwdGQAISA_fSD_Li256ELb1ELb1EEENS1_19SingleTileSchedulerILb1ELb0ELb0ELi128EEEEEEEEEvNT_6ParamsE,@"STO_CUDA_ENTRY STV_DEFAULT"
_ZN7cutlass13device_kernelIN5flash19enable_sm80_to_sm89INS1_16FlashAttnBwdSm80INS1_25CollectiveMainloopBwdSm80ILi2ELi2EN4cute5tupleIJNS5_1CILi64EEENS7_ILi128EEES8_EEENS_6half_tEfNS_4arch4Sm80ELb0ELb1ELb1ELb1ELb1ELb0ELb0ELb0ELi2ELi2ELi4ELi2ELb1EEENS1_24CollectiveEpilogueBwdGQAISA_fSD_Li256ELb1ELb1EEENS1_19SingleTileSchedulerILb1ELb0ELb0ELi128EEEEEEEEEvNT_6ParamsE:
[----:B------:R-:W-:Y:S01]  /*0000*/  LDC R1, c[0x0][0x28] ;  /* 0x00000a00ff017b82 */ /* 0x000fe20000000800 */
[----:B------:R-:W-:Y:S05]  /*0010*/  EXIT ;  /* 0x000000000000794d */ /* 0x000fea0003800000 */
.L_x_15:
        /* <DEDUP_REMOVED lines=14> */
.L_x_101:


//--------------------- .text._ZN7cutlass13device_kernelIN5flash19enable_sm80_to_sm89INS1_16FlashAttnBwdSm80INS1_25CollectiveMainloopBwdSm80ILi2ELi2EN4cute5tupleIJNS5_1CILi64EEENS7_ILi128EEES8_EEENS_6half_tEfNS_4arch4Sm80ELb1ELb0ELb1ELb0ELb0ELb0ELb0ELb0ELi2ELi2ELi4ELi2ELb1EEENS1_21CollectiveEpilogueBwdISA_SB_SD_Li256ELb0ELb0ELi2EEENS1_25SingleTileBwdLPTSchedulerILb0ELi128ELb0EEEEEEEEEvNT_6ParamsE --------------------------
	.section	.text._ZN7cutlass13device_kernelIN5flash19enable_sm80_to_sm89INS1_16FlashAttnBwdSm80INS1_25CollectiveMainloopBwdSm80ILi2ELi2EN4cute5tupleIJNS5_1CILi64EEENS7_ILi128EEES8_EEENS_6half_tEfNS_4arch4Sm80ELb1ELb0ELb1ELb0ELb0ELb0ELb0ELb0ELi2ELi2ELi4ELi2ELb1EEENS1_21CollectiveEpilogueBwdISA_SB_SD_Li256ELb0ELb0ELi2EEENS1_25SingleTileBwdLPTSchedulerILb0ELi128ELb0EEEEEEEEEvNT_6ParamsE,"ax",@progbits
	.align	128
.text._ZN7cutlass13device_kernelIN5flash19enable_sm80_to_sm89INS1_16FlashAttnBwdSm80INS1_25CollectiveMainloopBwdSm80ILi2ELi2EN4cute5tupleIJNS5_1CILi64EEENS7_ILi128EEES8_EEENS_6half_tEfNS_4arch4Sm80ELb1ELb0ELb1ELb0ELb0ELb0ELb0ELb0ELi2ELi2ELi4ELi2ELb1EEENS1_21CollectiveEpilogueBwdISA_SB_SD_Li256ELb0ELb0ELi2EEENS1_25SingleTileBwdLPTSchedulerILb0ELi128ELb0EEEEEEEEEvNT_6ParamsE:
        .type           _ZN7cutlass13device_kernelIN5flash19enable_sm80_to_sm89INS1_16FlashAttnBwdSm80INS1_25CollectiveMainloopBwdSm80ILi2ELi2EN4cute5tupleIJNS5_1CILi64EEENS7_ILi128EEES8_EEENS_6half_tEfNS_4arch4Sm80ELb1ELb0ELb1ELb0ELb0ELb0ELb0ELb0ELi2ELi2ELi4ELi2ELb1EEENS1_21CollectiveEpilogueBwdISA_SB_SD_Li256ELb0ELb0ELi2EEENS1_25SingleTileBwdLPTSchedulerILb0ELi128ELb0EEEEEEEEEvNT_6ParamsE,@function
        .size           _ZN7cutlass13device_kernelIN5flash19enable_sm80_to_sm89INS1_16FlashAttnBwdSm80INS1_25CollectiveMainloopBwdSm80ILi2ELi2EN4cute5tupleIJNS5_1CILi64EEENS7_ILi128EEES8_EEENS_6half_tEfNS_4arch4Sm80ELb1ELb0ELb1ELb0ELb0ELb0ELb0ELb0ELi2ELi2ELi4ELi2ELb1EEENS1_21CollectiveEpilogueBwdISA_SB_SD_Li256ELb0ELb0ELi2EEENS1_25SingleTileBwdLPTSchedulerILb0ELi128ELb0EEEEEEEEEvNT_6ParamsE,(.L_x_102 - _ZN7cutlass13device_kernelIN5flash19enable_sm80_to_sm89INS1_16FlashAttnBwdSm80INS1_25CollectiveMainloopBwdSm80ILi2ELi2EN4cute5tupleIJNS5_1CILi64EEENS7_ILi128EEES8_EEENS_6half_tEfNS_4arch4Sm80ELb1ELb0ELb1ELb0ELb0ELb0ELb0ELb0ELi2ELi2ELi4ELi2ELb1EEENS1_21CollectiveEpilogueBwdISA_SB_SD_Li256ELb0ELb0ELi2EEENS1_25SingleTileBwdLPTSchedulerILb0ELi128ELb0EEEEEEEEEvNT_6ParamsE)
        .other          _ZN7cutlass13device_kernelIN5flash19enable_sm80_to_sm89INS1_16FlashAttnBwdSm80INS1_25CollectiveMainloopBwdSm80ILi2ELi2EN4cute5tupleIJNS5_1CILi64EEENS7_ILi128EEES8_EEENS_6half_tEfNS_4arch4Sm80ELb1ELb0ELb1ELb0ELb0ELb0ELb0ELb0ELi2ELi2ELi4ELi2ELb1EEENS1_21CollectiveEpilogueBwdISA_SB_SD_Li256ELb0ELb0ELi2EEENS1_25SingleTileBwdLPTSchedulerILb0ELi128ELb0EEEEEEEEEvNT_6ParamsE,@"STO_CUDA_ENTRY STV_DEFAULT"
_ZN7cutlass13device_kernelIN5flash19enable_sm80_to_sm89INS1_16FlashAttnBwdSm80INS1_25CollectiveMainloopBwdSm80ILi2ELi2EN4cute5tupleIJNS5_1CILi64EEENS7_ILi128EEES8_EEENS_6half_tEfNS_4arch4Sm80ELb1ELb0ELb1ELb0ELb0ELb0ELb0ELb0ELi2ELi2ELi4ELi2ELb1EEENS1_21CollectiveEpilogueBwdISA_SB_SD_Li256ELb0ELb0ELi2EEENS1_25SingleTileBwdLPTSchedulerILb0ELi128ELb0EEEEEEEEEvNT_6ParamsE:
[----:B------:R-:W-:Y:S01]  /*0000*/  LDC R1, c[0x0][0x28] ;  /* 0x00000a00ff017b82 */ /* 0x000fe20000000800 */
[----:B------:R-:W-:Y:S05]  /*0010*/  EXIT ;  /* 0x000000000000794d */ /* 0x000fea0003800000 */
.L_x_16:
        /* <DEDUP_REMOVED lines=14> */
.L_x_102:


//--------------------- .text._ZN7cutlass13device_kernelIN5flash19enable_sm80_to_sm89INS1_16FlashAttnBwdSm80INS1_25CollectiveMainloopBwdSm80ILi2ELi2EN4cute5tupleIJNS5_1CILi64EEENS7_ILi128EEES8_EEENS_6half_tEfNS_4arch4Sm80ELb1ELb0ELb1ELb0ELb1ELb0ELb0ELb0ELi2ELi2ELi4ELi2ELb1EEENS1_21CollectiveEpilogueBwdISA_SB_SD_Li256ELb0ELb0ELi2EEENS1_25SingleTileBwdLPTSchedulerILb0ELi128ELb1EEEEEEEEEvNT_6ParamsE --------------------------
	.section	.text._ZN7cutlass13device_kernelIN5flash19enable_sm80_to_sm89INS1_16FlashAttnBwdSm80INS1_25CollectiveMainloopBwdSm80ILi2ELi2EN4cute5tupleIJNS5_1CILi64EEENS7_ILi128EEES8_EEENS_6half_tEfNS_4arch4Sm80ELb1ELb0ELb1ELb0ELb1ELb0ELb0ELb0ELi2ELi2ELi4ELi2ELb1EEENS1_21CollectiveEpilogueBwdISA_SB_SD_Li256ELb0ELb0ELi2EEENS1_25SingleTileBwdLPTSchedulerILb0ELi128ELb1EEEEEEEEEvNT_6ParamsE,"ax",@progbits
	.align	128
.text._ZN7cutlass13device_kernelIN5flash19enable_sm80_to_sm89INS1_16FlashAttnBwdSm80INS1_25CollectiveMainloopBwdSm80ILi2ELi2EN4cute5tupleIJNS5_1CILi64EEENS7_ILi128EEES8_EEENS_6half_tEfNS_4arch4Sm80ELb1ELb0ELb1ELb0ELb1ELb0ELb0ELb0ELi2ELi2ELi4ELi2ELb1EEENS1_21CollectiveEpilogueBwdISA_SB_SD_Li256ELb0ELb0ELi2EEENS1_25SingleTileBwdLPTSchedulerILb0ELi128ELb1EEEEEEEEEvNT_6ParamsE:
        .type           _ZN7cutlass13device_kernelIN5flash19enable_sm80_to_sm89INS1_16FlashAttnBwdSm80INS1_25CollectiveMainloopBwdSm80ILi2ELi2EN4cute5tupleIJNS5_1CILi64EEENS7_ILi128EEES8_EEENS_6half_tEfNS_4arch4Sm80ELb1ELb0ELb1ELb0ELb1ELb0ELb0ELb0ELi2ELi2ELi4ELi2ELb1EEENS1_21CollectiveEpilogueBwdISA_SB_SD_Li256ELb0ELb0ELi2EEENS1_25SingleTileBwdLPTSchedulerILb0ELi128ELb1EEEEEEEEEvNT_6ParamsE,@function
        .size           _ZN7cutlass13device_kernelIN5flash19enable_sm80_to_sm89INS1_16FlashAttnBwdSm80INS1_25CollectiveMainloopBwdSm80ILi2ELi2EN4cute5tupleIJNS5_1CILi64EEENS7_ILi128EEES8_EEENS_6half_tEfNS_4arch4Sm80ELb1ELb0ELb1ELb0ELb1ELb0ELb0ELb0ELi2ELi2ELi4ELi2ELb1EEENS1_21CollectiveEpilogueBwdISA_SB_SD_Li256ELb0ELb0ELi2EEENS1_25SingleTileBwdLPTSchedulerILb0ELi128ELb1EEEEEEEEEvNT_6ParamsE,(.L_x_103 - _ZN7cutlass13device_kernelIN5flash19enable_sm80_to_sm89INS1_16FlashAttnBwdSm80INS1_25CollectiveMainloopBwdSm80ILi2ELi2EN4cute5tupleIJNS5_1CILi64EEENS7_ILi128EEES8_EEENS_6half_tEfNS_4arch4Sm80ELb1ELb0ELb1ELb0ELb1ELb0ELb0ELb0ELi2ELi2ELi4ELi2ELb1EEENS1_21CollectiveEpilogueBwdISA_SB_SD_Li256ELb0ELb0ELi2EEENS1_25SingleTileBwdLPTSchedulerILb0ELi128ELb1EEEEEEEEEvNT_6ParamsE)
        .other          _ZN7cutlass13device_kernelIN5flash19enable_sm80_to_sm89INS1_16FlashAttnBwdSm80INS1_25CollectiveMainloopBwdSm80ILi2ELi2EN4cute5tupleIJNS5_1CILi64EEENS7_ILi128EEES8_EEENS_6half_tEfNS_4arch4Sm80ELb1ELb0ELb1ELb0ELb1ELb0ELb0ELb0ELi2ELi2ELi4ELi2ELb1EEENS1_21CollectiveEpilogueBwdISA_SB_SD_Li256ELb0ELb0ELi2EEENS1_25SingleTileBwdLPTSchedulerILb0ELi128ELb1EEEEEEEEEvNT_6ParamsE,@"STO_CUDA_ENTRY STV_DEFAULT"
_ZN7cutlass13device_kernelIN5flash19enable_sm80_to_sm89INS1_16FlashAttnBwdSm80INS1_25CollectiveMainloopBwdSm80ILi2ELi2EN4cute5tupleIJNS5_1CILi64EEENS7_ILi128EEES8_EEENS_6half_tEfNS_4arch4Sm80ELb1ELb0ELb1ELb0ELb1ELb0ELb0ELb0ELi2ELi2ELi4ELi2ELb1EEENS1_21CollectiveEpilogueBwdISA_SB_SD_Li256ELb0ELb0ELi2EEENS1_25SingleTileBwdLPTSchedulerILb0ELi128ELb1EEEEEEEEEvNT_6ParamsE:
[----:B------:R-:W-:Y:S01]  /*0000*/  LDC R1, c[0x0][0x28] ;  /* 0x00000a00ff017b82 */ /* 0x000fe20000000800 */
[----:B------:R-:W-:Y:S05]  /*0010*/  EXIT ;  /* 0x000000000000794d */ /* 0x000fea0003800000 */
.L_x_17:
        /* <DEDUP_REMOVED lines=14> */
.L_x_103:


//--------------------- .text._ZN7cutlass13device_kernelIN5flash19enable_sm80_to_sm89INS1_16FlashAttnBwdSm80INS1_25CollectiveMainloopBwdSm80ILi2ELi2EN4cute5tupleIJNS5_1CILi64EEENS7_ILi128EEES8_EEENS_6half_tEfNS_4arch4Sm80ELb1ELb0ELb1ELb0ELb0ELb0ELb0ELb0ELi2ELi2ELi4ELi2ELb1EEENS1_24CollectiveEpilogueBwdGQAISA_fSD_Li256ELb0ELb0EEENS1_25SingleTileBwdLPTSchedulerILb0ELi128ELb0EEEEEEEEEvNT_6ParamsE --------------------------
	.section	.text._ZN7cutlass13device_kernelIN5flash19enable_sm80_to_sm89INS1_16FlashAttnBwdSm80INS1_25CollectiveMainloopBwdSm80ILi2ELi2EN4cute5tupleIJNS5_1CILi64EEENS7_ILi128EEES8_EEENS_6half_tEfNS_4arch4Sm80ELb1ELb0ELb1ELb0ELb0ELb0ELb0ELb0ELi2ELi2ELi4ELi2ELb1EEENS1_24CollectiveEpilogueBwdGQAISA_fSD_Li256ELb0ELb0EEENS1_25SingleTileBwdLPTSchedulerILb0ELi128ELb0EEEEEEEEEvNT_6ParamsE,"ax",@progbits
	.align	128
.text._ZN7cutlass13device_kernelIN5flash19enable_sm80_to_sm89INS1_16FlashAttnBwdSm80INS1_25CollectiveMainloopBwdSm80ILi2ELi2EN4cute5tupleIJNS5_1CILi64EEENS7_ILi128EEES8_EEENS_6half_tEfNS_4arch4Sm80ELb1ELb0ELb1ELb0ELb0ELb0ELb0ELb0ELi2ELi2ELi4ELi2ELb1EEENS1_24CollectiveEpilogueBwdGQAISA_fSD_Li256ELb0ELb0EEENS1_25SingleTileBwdLPTSchedulerILb0ELi128ELb0EEEEEEEEEvNT_6ParamsE:
        .type           _ZN7cutlass13device_kernelIN5flash19enable_sm80_to_sm89INS1_16FlashAttnBwdSm80INS1_25CollectiveMainloopBwdSm80ILi2ELi2EN4cute5tupleIJNS5_1CILi64EEENS7_ILi128EEES8_EEENS_6half_tEfNS_4arch4Sm80ELb1ELb0ELb1ELb0ELb0ELb0ELb0ELb0ELi2ELi2ELi4ELi2ELb1EEENS1_24CollectiveEpilogueBwdGQAISA_fSD_Li256ELb0ELb0EEENS1_25SingleTileBwdLPTSchedulerILb0ELi128ELb0EEEEEEEEEvNT_6ParamsE,@function
        .size           _ZN7cutlass13device_kernelIN5flash19enable_sm80_to_sm89INS1_16FlashAttnBwdSm80INS1_25CollectiveMainloopBwdSm80ILi2ELi2EN4cute5tupleIJNS5_1CILi64EEENS7_ILi128EEES8_EEENS_6half_tEfNS_4arch4Sm80ELb1ELb0ELb1ELb0ELb0ELb0ELb0ELb0ELi2ELi2ELi4ELi2ELb1EEENS1_24CollectiveEpilogueBwdGQAISA_fSD_Li256ELb0ELb0EEENS1_25SingleTileBwdLPTSchedulerILb0ELi128ELb0EEEEEEEEEvNT_6ParamsE,(.L_x_104 - _ZN7cutlass13device_kernelIN5flash19enable_sm80_to_sm89INS1_16FlashAttnBwdSm80INS1_25CollectiveMainloopBwdSm80ILi2ELi2EN4cute5tupleIJNS5_1CILi64EEENS7_ILi128EEES8_EEENS_6half_tEfNS_4arch4Sm80ELb1ELb0ELb1ELb0ELb0ELb0ELb0ELb0ELi2ELi2ELi4ELi2ELb1EEENS1_24CollectiveEpilogueBwdGQAISA_fSD_Li256ELb0ELb0EEENS1_25SingleTileBwdLPTSchedulerILb0ELi128ELb0EEEEEEEEEvNT_6ParamsE)
        .other          _ZN7cutlass13device_kernelIN5flash19enable_sm80_to_sm89INS1_16FlashAttnBwdSm80INS1_25CollectiveMainloopBwdSm80ILi2ELi2EN4cute5tupleIJNS5_1CILi64EEENS7_ILi128EEES8_EEENS_6half_tEfNS_4arch4Sm80ELb1ELb0ELb1ELb0ELb0ELb0ELb0ELb0ELi2ELi2ELi4ELi2ELb1EEENS1_24CollectiveEpilogueBwdGQAISA_fSD_Li256ELb0ELb0EEENS1_25SingleTileBwdLPTSchedulerILb0ELi128ELb0EEEEEEEEEvNT_6ParamsE,@"STO_CUDA_ENTRY STV_DEFAULT"
_ZN7cutlass13device_kernelIN5flash19enable_sm80_to_sm89INS1_16FlashAttnBwdSm80INS1_25CollectiveMainloopBwdSm80ILi2ELi2EN4cute5tupleIJNS5_1CILi64EEENS7_ILi128EEES8_EEENS_6half_tEfNS_4arch4Sm80ELb1ELb0ELb1ELb0ELb0ELb0ELb0ELb0ELi2ELi2ELi4ELi2ELb1EEENS1_24CollectiveEpilogueBwdGQAISA_fSD_Li256ELb0ELb0EEENS1_25SingleTileBwdLPTSchedulerILb0ELi128ELb0EEEEEEEEEvNT_6ParamsE:
[----:B------:R-:W-:Y:S01]  /*0000*/  LDC R1, c[0x0][0x28] ;  /* 0x00000a00ff017b82 */ /* 0x000fe20000000800 */
[----:B------:R-:W-:Y:S05]  /*0010*/  EXIT ;  /* 0x000000000000794d */ /* 0x000fea0003800000 */
.L_x_18:
        /* <DEDUP_REMOVED lines=14> */
.L_x_104:


//--------------------- .text._ZN7cutlass13device_kernelIN5flash19enable_sm80_to_sm89INS1_16FlashAttnBwdSm80INS1_25CollectiveMainloopBwdSm80ILi2ELi2EN4cute5tupleIJNS5_1CILi64EEENS7_ILi128EEES8_EEENS_6half_tEfNS_4arch4Sm80ELb1ELb0ELb1ELb0ELb1ELb0ELb0ELb0ELi2ELi2ELi4ELi2ELb1EEENS1_24CollectiveEpilogueBwdGQAISA_fSD_Li256ELb0ELb1EEENS1_25SingleTileBwdLPTSchedulerILb0ELi128ELb1EEEEEEEEEvNT_6ParamsE --------------------------
	.section	.text._ZN7cutlass13device_kernelIN5flash19enable_sm80_to_sm89INS1_16FlashAttnBwdSm80INS1_25CollectiveMainloopBwdSm80ILi2ELi2EN4cute5tupleIJNS5_1CILi64EEENS7_ILi128EEES8_EEENS_6half_tEfNS_4arch4Sm80ELb1ELb0ELb1ELb0ELb1ELb0ELb0ELb0ELi2ELi2ELi4ELi2ELb1EEENS1_24CollectiveEpilogueBwdGQAISA_fSD_Li256ELb0ELb1EEENS1_25SingleTileBwdLPTSchedulerILb0ELi128ELb1EEEEEEEEEvNT_6ParamsE,"ax",@progbits
	.align	128
.text._ZN7cutlass13device_kernelIN5flash19enable_sm80_to_sm89INS1_16FlashAttnBwdSm80INS1_25CollectiveMainloopBwdSm80ILi2ELi2EN4cute5tupleIJNS5_1CILi64EEENS7_ILi128EEES8_EEENS_6half_tEfNS_4arch4Sm80ELb1ELb0ELb1ELb0ELb1ELb0ELb0ELb0ELi2ELi2ELi4ELi2ELb1EEENS1_24CollectiveEpilogueBwdGQAISA_fSD_Li256ELb0ELb1EEENS1_25SingleTileBwdLPTSchedulerILb0ELi128ELb1EEEEEEEEEvNT_6ParamsE:
        .type           _ZN7cutlass13device_kernelIN5flash19enable_sm80_to_sm89INS1_16FlashAttnBwdSm80INS1_25CollectiveMainloopBwdSm80ILi2ELi2EN4cute5tupleIJNS5_1CILi64EEENS7_ILi128EEES8_EEENS_6half_tEfNS_4arch4Sm80ELb1ELb0ELb1ELb0ELb1ELb0ELb0ELb0ELi2ELi2ELi4ELi2ELb1EEENS1_24CollectiveEpilogueBwdGQAISA_fSD_Li256ELb0ELb1EEENS1_25SingleTileBwdLPTSchedulerILb0ELi128ELb1EEEEEEEEEvNT_6ParamsE,@function
        .size           _ZN7cutlass13device_kernelIN5flash19enable_sm80_to_sm89INS1_16FlashAttnBwdSm80INS1_25CollectiveMainloopBwdSm80ILi2ELi2EN4cute5tupleIJNS5_1CILi64EEENS7_ILi128EEES8_EEENS_6half_tEfNS_4arch4Sm80ELb1ELb0ELb1ELb0ELb1ELb0ELb0ELb0ELi2ELi2ELi4ELi2ELb1EEENS1_24CollectiveEpilogueBwdGQAISA_fSD_Li256ELb0ELb1EEENS1_25SingleTileBwdLPTSchedulerILb0ELi128ELb1EEEEEEEEEvNT_6ParamsE,(.L_x_105 - _ZN7cutlass13device_kernelIN5flash19enable_sm80_to_sm89INS1_16FlashAttnBwdSm80INS1_25CollectiveMainloopBwdSm80ILi2ELi2EN4cute5tupleIJNS5_1CILi64EEENS7_ILi128EEES8_EEENS_6half_tEfNS_4arch4Sm80ELb1ELb0ELb1ELb0ELb1ELb0ELb0ELb0ELi2ELi2ELi4ELi2ELb1EEENS1_24CollectiveEpilogueBwdGQAISA_fSD_Li256ELb0ELb1EEENS1_25SingleTileBwdLPTSchedulerILb0ELi128ELb1EEEEEEEEEvNT_6ParamsE)
        .other          _ZN7cutlass13device_kernelIN5flash19enable_sm80_to_sm89INS1_16FlashAttnBwdSm80INS1_25CollectiveMainloopBwdSm80ILi2ELi2EN4cute5tupleIJNS5_1CILi64EEENS7_ILi128EEES8_EEENS_6half_tEfNS_4arch4Sm80ELb1ELb0ELb1ELb0ELb1ELb0ELb0ELb0ELi2ELi2ELi4ELi2ELb1EEENS1_24CollectiveEpilogueBwdGQAISA_fSD_Li256ELb0ELb1EEENS1_25SingleTileBwdLPTSchedulerILb0ELi128ELb1EEEEEEEEEvNT_6ParamsE,@"STO_CUDA_ENTRY STV_DEFAULT"
_ZN7cutlass13device_kernelIN5flash19enable_sm80_to_sm89INS1_16FlashAttnBwdSm80INS1_25CollectiveMainloopBwdSm80ILi2ELi2EN4cute5tupleIJNS5_1CILi64EEENS7_ILi128EEES8_EEENS_6half_tEfNS_4arch4Sm80ELb1ELb0ELb1ELb0ELb1ELb0ELb0ELb0ELi2ELi2ELi4ELi2ELb1EEENS1_24CollectiveEpilogueBwdGQAISA_fSD_Li256ELb0ELb1EEENS1_25SingleTileBwdLPTSchedulerILb0ELi128ELb1EEEEEEEEEvNT_6ParamsE:
[----:B------:R-:W-:Y:S01]  /*0000*/  LDC R1, c[0x0][0x28] ;  /* 0x00000a00ff017b82 */ /* 0x000fe20000000800 */
[----:B------:R-:W-:Y:S05]  /*0010*/  EXIT ;  /* 0x000000000000794d */ /* 0x000fea0003800000 */
.L_x_19:
        /* <DEDUP_REMOVED lines=14> */
.L_x_105:


//--------------------- .text._ZN7cutlass13device_kernelIN5flash22FlashAttnBwdPreprocessIN4cute5tupleIJNS3_1CILi64EEES6_EEENS_6half_tEfNS_4arch4Sm80ELb1ELb0EEEEEvNT_6ParamsE --------------------------
	.section	.text._ZN7cutlass13device_kernelIN5flash22FlashAttnBwdPreprocessIN4cute5tupleIJNS3_1CILi64EEES6_EEENS_6half_tEfNS_4arch4Sm80ELb1ELb0EEEEEvNT_6ParamsE,"ax",@progbits
	.align	128
.text._ZN7cutlass13device_kernelIN5flash22FlashAttnBwdPreprocessIN4cute5tupleIJNS3_1CILi64EEES6_EEENS_6half_tEfNS_4arch4Sm80ELb1ELb0EEEEEvNT_6ParamsE:
        .type           _ZN7cutlass13device_kernelIN5flash22FlashAttnBwdPreprocessIN4cute5tupleIJNS3_1CILi64EEES6_EEENS_6half_tEfNS_4arch4Sm80ELb1ELb0EEEEEvNT_6ParamsE,@function
        .size           _ZN7cutlass13device_kernelIN5flash22FlashAttnBwdPreprocessIN4cute5tupleIJNS3_1CILi64EEES6_EEENS_6half_tEfNS_4arch4Sm80ELb1ELb0EEEEEvNT_6ParamsE,(.L_x_106 - _ZN7cutlass13device_kernelIN5flash22FlashAttnBwdPreprocessIN4cute5tupleIJNS3_1CILi64EEES6_EEENS_6half_tEfNS_4arch4Sm80ELb1ELb0EEEEEvNT_6ParamsE)
        .other          _ZN7cutlass13device_kernelIN5flash22FlashAttnBwdPreprocessIN4cute5tupleIJNS3_1CILi64EEES6_EEENS_6half_tEfNS_4arch4Sm80ELb1ELb0EEEEEvNT_6ParamsE,@"STO_CUDA_ENTRY STV_DEFAULT"
_ZN7cutlass13device_kernelIN5flash22FlashAttnBwdPreprocessIN4cute5tupleIJNS3_1CILi64EEES6_EEENS_6half_tEfNS_4arch4Sm80ELb1ELb0EEEEEvNT_6ParamsE:
[----:B------:R-:W-:Y:S01]  /*0000*/  LDC R1, c[0x0][0x28] ;  /* 0x00000a00ff017b82 */ /* 0x000fe20000000800 */
[----:B------:R-:W0:Y:S07]  /*0010*/  S2R R0, SR_TID.X ;  /* 0x0000000000007919 */ /* 0x000e2e0000002100 */
[----:B------:R-:W1:Y:S01]  /*0020*/  S2UR UR8, SR_CTAID.Y ;  /* 0x00000000000879c3 */ /* 0x000e620000002600 */
[----:B------:R-:W-:Y:S01]  /*0030*/  ULDC UR4, c[0x0][0x218] ;  /* 0x0000860000047ab9 */ /* 0x000fe20000000800 */
[----:B------:R-:W-:Y:S01]  /*0040*/  ULDC UR5, c[0x0][0x21c] ;  /* 0x0000870000057ab9 */ /* 0x000fe20000000800 */
[----:B------:R-:W2:Y:S01]  /*0050*/  S2R R2, SR_CTAID.X ;  /* 0x0000000000027919 */ /* 0x000ea20000002500 */
[----:B------:R-:W-:-:S04]  /*0060*/  ULDC.64 UR6, c[0x0][0x208] ;  /* 0x0000820000067ab9 */ /* 0x000fc80000000a00 */
[----:B------:R-:W3:Y:S08]  /*0070*/  LDC.64 R14, c[0x0][0x230] ;  /* 0x00008c00ff0e7b82 */ /* 0x000ef00000000a00 */
[----:B------:R-:W4:Y:S08]  /*0080*/  S2UR UR9, SR_CTAID.Z ;  /* 0x00000000000979c3 */ /* 0x000f300000002700 */
[----:B------:R-:W4:Y:S01]  /*0090*/  LDC.64 R10, c[0x0][0x238] ;  /* 0x00008e00ff0a7b82 */ /* 0x000f220000000a00 */
[----:B-1----:R-:W-:Y:S01]  /*00a0*/  USHF.R.S32.HI UR10, URZ, 0x1f, UR8 ;  /* 0x0000001f3f0a7899 */ /* 0x002fe20008011408 */
[----:B0-----:R-:W-:-:S06]  /*00b0*/  SHF.R.S32.HI R3, RZ, 0x1f, R0 ;  /* 0x0000001fff037819 */ /* 0x001fcc0000011400 */
[----:B------:R-:W0:Y:S01]  /*00c0*/  LDC.64 R8, c[0x0][0x250] ;  /* 0x00009400ff087b82 */ /* 0x000e220000000a00 */
[----:B---3--:R-:W-:Y:S01]  /*00d0*/  IMAD R4, R14, UR10, RZ ;  /* 0x0000000a0e047c24 */ /* 0x008fe2000f8e02ff */
[-C--:B------:R-:W-:Y:S02]  /*00e0*/  LEA.HI R6, R3, R0.reuse, RZ, 0x3 ;  /* 0x0000000003067211 */ /* 0x080fe400078f18ff */
[----:B--2---:R-:W-:Y:S01]  /*00f0*/  SHF.L.U32 R24, R2, 0x6, RZ ;  /* 0x0000000602187819 */ /* 0x004fe200000006ff */
[----:B------:R-:W-:Y:S01]  /*0100*/  IMAD R7, R15, UR8, R4 ;  /* 0x000000080f077c24 */ /* 0x000fe2000f8e0204 */
[----:B------:R-:W-:Y:S02]  /*0110*/  LOP3.LUT R3, R6, 0xfffffff8, RZ, 0xc0, !PT ;  /* 0xfffffff806037812 */ /* 0x000fe400078ec0ff */
[----:B------:R-:W1:Y:S01]  /*0120*/  LDC.64 R22, c[0x0][0x258] ;  /* 0x00009600ff167b82 */ /* 0x000e620000000a00 */
[----:B------:R-:W-:Y:S01]  /*0130*/  IADD3 R5, -R24, UR4, RZ ;  /* 0x0000000418057c10 */ /* 0x000fe2000fffe1ff */
[----:B----4-:R-:W-:Y:S01]  /*0140*/  USHF.R.S32.HI UR11, URZ, 0x1f, UR9 ;  /* 0x0000001f3f0b7899 */ /* 0x010fe20008011409 */
[----:B------:R-:W-:-:S02]  /*0150*/  IADD3 R3, -R3, R0, RZ ;  /* 0x0000000003037210 */ /* 0x000fc40007ffe1ff */
[----:B------:R-:W-:Y:S02]  /*0160*/  SHF.R.S32.HI R6, RZ, 0x3, R6 ;  /* 0x00000003ff067819 */ /* 0x000fe40000011406 */
[----:B------:R-:W-:Y:S02]  /*0170*/  SHF.L.U32 R12, R3, 0x3, RZ ;  /* 0x00000003030c7819 */ /* 0x000fe400000006ff */
[----:B------:R-:W-:Y:S02]  /*0180*/  ISETP.GE.AND P1, PT, R6, R5, PT ;  /* 0x000000050600720c */ /* 0x000fe40003f26270 */
[--C-:B------:R-:W-:Y:S02]  /*0190*/  SHF.R.S32.HI R13, RZ, 0x1f, R12.reuse ;  /* 0x0000001fff0d7819 */ /* 0x100fe4000001140c */
[----:B------:R-:W-:Y:S02]  /*01a0*/  ISETP.LT.AND P3, PT, R12, UR5, !P1 ;  /* 0x000000050c007c0c */ /* 0x000fe4000cf61270 */
[----:B------:R-:W-:Y:S01]  /*01b0*/  IADD3 R4, R6, 0x20, RZ ;  /* 0x0000002006047810 */ /* 0x000fe20007ffe0ff */
[----:B------:R-:W-:-:S03]  /*01c0*/  IMAD.WIDE.U32 R14, R14, UR8, R12 ;  /* 0x000000080e0e7c25 */ /* 0x000fc6000f8e000c */
[----:B------:R-:W-:Y:S01]  /*01d0*/  ISETP.GE.AND P2, PT, R4, R5, PT ;  /* 0x000000050400720c */ /* 0x000fe20003f46270 */
[----:B------:R-:W-:Y:S01]  /*01e0*/  IMAD R4, R10, UR11, RZ ;  /* 0x0000000b0a047c24 */ /* 0x000fe2000f8e02ff */
[----:B------:R-:W-:Y:S01]  /*01f0*/  IADD3 R15, R15, R7, RZ ;  /* 0x000000070f0f7210 */ /* 0x000fe20007ffe0ff */
[----:B0-----:R-:W-:Y:S01]  /*0200*/  IMAD R18, R8, UR10, RZ ;  /* 0x0000000a08127c24 */ /* 0x001fe2000f8e02ff */
[----:B------:R-:W-:Y:S01]  /*0210*/  ISETP.LT.AND P0, PT, R12, UR5, !P2 ;  /* 0x000000050c007c0c */ /* 0x000fe2000d701270 */
[----:B------:R-:W-:Y:S01]  /*0220*/  IMAD R11, R11, UR9, R4 ;  /* 0x000000090b0b7c24 */ /* 0x000fe2000f8e0204 */
[----:B------:R-:W-:Y:S01]  /*0230*/  SHF.R.S32.HI R7, RZ, 0x1f, R6 ;  /* 0x0000001fff077819 */ /* 0x000fe20000011406 */
[----:B------:R-:W0:Y:S01]  /*0240*/  @P3 LDC.64 R20, c[0x0][0x228] ;  /* 0x00008a00ff143b82 */ /* 0x000e220000000a00 */
[----:B------:R-:W-:-:S04]  /*0250*/  IMAD.WIDE.U32 R32, R10, UR9, R14 ;  /* 0x000000090a207c25 */ /* 0x000fc8000f8e000e */
[----:B------:R-:W-:Y:S01]  /*0260*/  IMAD R9, R9, UR8, R18 ;  /* 0x0000000809097c24 */ /* 0x000fe2000f8e0212 */
[----:B------:R-:W-:Y:S01]  /*0270*/  IADD3 R33, R33, R11, RZ ;  /* 0x0000000b21217210 */ /* 0x000fe20007ffe0ff */
[----:B------:R-:W-:Y:S01]  /*0280*/  IMAD.WIDE.U32 R12, R8, UR8, R12 ;  /* 0x00000008080c7c25 */ /* 0x000fe2000f8e000c */
[----:B------:R-:W2:Y:S02]  /*0290*/  @P3 LDC.64 R16, c[0x0][0x248] ;  /* 0x00009200ff103b82 */ /* 0x000ea40000000a00 */
[----:B------:R-:W-:Y:S01]  /*02a0*/  @P0 MOV R8, R32 ;  /* 0x0000002000080202 */ /* 0x000fe20000000f00 */
[----:B-1----:R-:W-:Y:S01]  /*02b0*/  IMAD R4, R22, UR11, RZ ;  /* 0x0000000b16047c24 */ /* 0x002fe2000f8e02ff */
[----:B------:R-:W-:Y:S01]  /*02c0*/  IADD3 R13, R13, R9, RZ ;  /* 0x000000090d0d7210 */ /* 0x000fe20007ffe0ff */
[----:B------:R-:W-:Y:S01]  /*02d0*/  IMAD.WIDE R28, R2, 0x40, R6 ;  /* 0x00000040021c7825 */ /* 0x000fe200078e0206 */
[----:B------:R-:W-:Y:S02]  /*02e0*/  @P0 MOV R9, R33 ;  /* 0x0000002100090202 */ /* 0x000fe40000000f00 */
[----:B------:R-:W1:Y:S01]  /*02f0*/  @P0 LDC.64 R10, c[0x0][0x228] ;  /* 0x00008a00ff0a0b82 */ /* 0x000e620000000a00 */
[----:B------:R-:W-:Y:S01]  /*0300*/  IMAD R35, R23, UR9, R4 ;  /* 0x0000000917237c24 */ /* 0x000fe2000f8e0204 */
[----:B------:R-:W-:Y:S01]  /*0310*/  @P0 IADD3 R4, P4, R28, 0x20, RZ ;  /* 0x000000201c040810 */ /* 0x000fe20007f9e0ff */
[----:B------:R-:W-:-:S05]  /*0320*/  IMAD.WIDE.U32 R22, R22, UR9, R12 ;  /* 0x0000000916167c25 */ /* 0x000fca000f8e000c */
[----:B------:R-:W3:Y:S01]  /*0330*/  @P3 LDC.64 R26, c[0x0][0x210] ;  /* 0x00008400ff1a3b82 */ /* 0x000ee20000000a00 */
[----:B0-----:R-:W-:Y:S01]  /*0340*/  @P3 IMAD R31, R29, R20, RZ ;  /* 0x000000141d1f3224 */ /* 0x001fe200078e02ff */
[----:B------:R-:W-:-:S03]  /*0350*/  IADD3 R23, R23, R35, RZ ;  /* 0x0000002317177210 */ /* 0x000fc60007ffe0ff */
[C---:B------:R-:W-:Y:S02]  /*0360*/  @P3 IMAD R31, R28.reuse, R21, R31 ;  /* 0x000000151c1f3224 */ /* 0x040fe400078e021f */
[C---:B------:R-:W-:Y:S01]  /*0370*/  @P3 IMAD.WIDE.U32 R20, R28.reuse, R20, R32 ;  /* 0x000000141c143225 */ /* 0x040fe200078e0020 */
[----:B------:R-:W0:Y:S01]  /*0380*/  @P0 LDC.64 R14, c[0x0][0x210] ;  /* 0x00008400ff0e0b82 */ /* 0x000e220000000a00 */
[----:B------:R-:W-:Y:S02]  /*0390*/  @P0 IADD3.X R33, RZ, R29, RZ, P4, !PT ;  /* 0x0000001dff210210 */ /* 0x000fe400027fe4ff */
[-C--:B--2---:R-:W-:Y:S01]  /*03a0*/  @P3 IMAD R30, R29, R16.reuse, RZ ;  /* 0x000000101d1e3224 */ /* 0x084fe200078e02ff */
[C---:B------:R-:W-:Y:S01]  /*03b0*/  @P0 IADD3 R32, P5, R28.reuse, 0x20, RZ ;  /* 0x000000201c200810 */ /* 0x040fe20007fbe0ff */
[C---:B------:R-:W-:Y:S01]  /*03c0*/  @P3 IMAD.WIDE.U32 R34, R28.reuse, R16, R22 ;  /* 0x000000101c223225 */ /* 0x040fe200078e0016 */
[----:B------:R-:W-:Y:S02]  /*03d0*/  @P3 IADD3 R31, R21, R31, RZ ;  /* 0x0000001f151f3210 */ /* 0x000fe40007ffe0ff */
[----:B------:R-:W2:Y:S01]  /*03e0*/  @P0 LDC.64 R12, c[0x0][0x248] ;  /* 0x00009200ff0c0b82 */ /* 0x000ea20000000a00 */
[----:B------:R-:W-:Y:S01]  /*03f0*/  @P3 IMAD R30, R28, R17, R30 ;  /* 0x000000111c1e3224 */ /* 0x000fe200078e021e */
[----:B------:R-:W-:Y:S01]  /*0400*/  @P0 IADD3.X R29, RZ, R29, RZ, P5, !PT ;  /* 0x0000001dff1d0210 */ /* 0x000fe20002ffe4ff */
[----:B-1----:R-:W-:-:S02]  /*0410*/  @P0 IMAD R28, R33, R10, RZ ;  /* 0x0000000a211c0224 */ /* 0x002fc400078e02ff */
[----:B------:R-:W-:-:S03]  /*0420*/  @P0 IMAD.WIDE.U32 R8, R4, R10, R8 ;  /* 0x0000000a04080225 */ /* 0x000fc600078e0008 */
[----:B------:R-:W1:Y:S01]  /*0430*/  @P3 LDC.64 R18, c[0x0][0x240] ;  /* 0x00009000ff123b82 */ /* 0x000e620000000a00 */
[----:B---3--:R-:W-:Y:S01]  /*0440*/  @P3 LEA R26, P4, R20, R26, 0x1 ;  /* 0x0000001a141a3211 */ /* 0x008fe200078808ff */
[----:B------:R-:W-:Y:S01]  /*0450*/  @P0 IMAD R11, R4, R11, R28 ;  /* 0x0000000b040b0224 */ /* 0x000fe200078e021c */
[----:B------:R-:W-:Y:S02]  /*0460*/  @P3 IADD3 R4, R35, R30, RZ ;  /* 0x0000001e23043210 */ /* 0x000fe40007ffe0ff */
[----:B------:R-:W-:Y:S02]  /*0470*/  @P3 LEA.HI.X R27, R20, R27, R31, 0x1, P4 ;  /* 0x0000001b141b3211 */ /* 0x000fe400020f0c1f */
[----:B------:R-:W-:Y:S01]  /*0480*/  @P0 IADD3 R11, R9, R11, RZ ;  /* 0x0000000b090b0210 */ /* 0x000fe20007ffe0ff */
[----:B------:R-:W3:Y:S01]  /*0490*/  @P0 LDC.64 R16, c[0x0][0x240] ;  /* 0x00009000ff100b82 */ /* 0x000ee20000000a00 */
[----:B0-----:R-:W-:Y:S01]  /*04a0*/  @P0 LEA R28, P4, R8, R14, 0x1 ;  /* 0x0000000e081c0211 */ /* 0x001fe200078808ff */
[----:B--2---:R-:W-:-:S03]  /*04b0*/  @P0 IMAD R9, R29, R12, RZ ;  /* 0x0000000c1d090224 */ /* 0x004fc600078e02ff */
[----:B------:R-:W-:Y:S01]  /*04c0*/  @P0 LEA.HI.X R29, R8, R15, R11, 0x1, P4 ;  /* 0x0000000f081d0211 */ /* 0x000fe200020f0c0b */
[----:B------:R-:W-:Y:S01]  /*04d0*/  @P0 IMAD.WIDE.U32 R22, R32, R12, R22 ;  /* 0x0000000c20160225 */ /* 0x000fe200078e0016 */
[----:B------:R-:W-:-:S03]  /*04e0*/  CS2R R10, SRZ ;  /* 0x00000000000a7805 */ /* 0x000fc6000001ff00 */
[----:B------:R-:W-:Y:S01]  /*04f0*/  @P0 IMAD R15, R32, R13, R9 ;  /* 0x0000000d200f0224 */ /* 0x000fe200078e0209 */
[----:B------:R-:W-:Y:S02]  /*0500*/  CS2R R8, SRZ ;  /* 0x0000000000087805 */ /* 0x000fe4000001ff00 */
[C---:B-1----:R-:W-:Y:S02]  /*0510*/  @P3 LEA R30, P5, R34.reuse, R18, 0x1 ;  /* 0x00000012221e3211 */ /* 0x042fe400078a08ff */
[----:B------:R-:W-:Y:S02]  /*0520*/  CS2R R12, SRZ ;  /* 0x00000000000c7805 */ /* 0x000fe4000001ff00 */
[----:B------:R-:W-:Y:S02]  /*0530*/  @P3 LEA.HI.X R31, R34, R19, R4, 0x1, P5 ;  /* 0x00000013221f3211 */ /* 0x000fe400028f0c04 */
[----:B------:R-:W-:Y:S02]  /*0540*/  CS2R R20, SRZ ;  /* 0x0000000000147805 */ /* 0x000fe4000001ff00 */
[----:B------:R-:W-:-:S02]  /*0550*/  @P0 IADD3 R4, R23, R15, RZ ;  /* 0x0000000f17040210 */ /* 0x000fc40007ffe0ff */
[----:B------:R-:W-:Y:S02]  /*0560*/  CS2R R14, SRZ ;  /* 0x00000000000e7805 */ /* 0x000fe4000001ff00 */
[C---:B---3--:R-:W-:Y:S02]  /*0570*/  @P0 LEA R32, P4, R22.reuse, R16, 0x1 ;  /* 0x0000001016200211 */ /* 0x048fe400078808ff */
[----:B------:R-:W-:Y:S01]  /*0580*/  CS2R R18, SRZ ;  /* 0x0000000000127805 */ /* 0x000fe2000001ff00 */
[----:B------:R-:W2:Y:S01]  /*0590*/  @P3 LDG.E.128 R8, desc[UR6][R26.64] ;  /* 0x000000061a083981 */ /* 0x000ea2000c1e1d00 */
[----:B------:R-:W-:Y:S02]  /*05a0*/  @P0 LEA.HI.X R33, R22, R17, R4, 0x1, P4 ;  /* 0x0000001116210211 */ /* 0x000fe400020f0c04 */
[----:B------:R-:W-:Y:S02]  /*05b0*/  CS2R R16, SRZ ;  /* 0x0000000000107805 */ /* 0x000fe4000001ff00 */
[----:B------:R-:W-:Y:S01]  /*05c0*/  CS2R R22, SRZ ;  /* 0x0000000000167805 */ /* 0x000fe2000001ff00 */
[----:B------:R0:W3:Y:S04]  /*05d0*/  @P3 LDG.E.128 R12, desc[UR6][R30.64] ;  /* 0x000000061e0c3981 */ /* 0x0000e8000c1e1d00 */
[----:B------:R1:W4:Y:S04]  /*05e0*/  @P0 LDG.E.128 R16, desc[UR6][R28.64] ;  /* 0x000000061c100981 */ /* 0x000328000c1e1d00 */
[----:B------:R1:W4:Y:S01]  /*05f0*/  @P0 LDG.E.128 R20, desc[UR6][R32.64] ;  /* 0x0000000620140981 */ /* 0x000322000c1e1d00 */
[----:B------:R-:W-:-:S04]  /*0600*/  ISETP.GT.AND P0, PT, R0, 0x3f, PT ;  /* 0x0000003f0000780c */ /* 0x000fc80003f04270 */
[----:B------:R-:W-:-:S13]  /*0610*/  ISETP.GE.OR P3, PT, R0, R5, P0 ;  /* 0x000000050000720c */ /* 0x000fda0000766670 */
[----:B------:R-:W1:Y:S01]  /*0620*/  @!P3 LDC.64 R34, c[0x0][0x290] ;  /* 0x0000a400ff22bb82 */ /* 0x000e620000000a00 */
[----:B0-----:R-:W-:Y:S02]  /*0630*/  @!P3 SHF.R.S32.HI R31, RZ, 0x1f, R0 ;  /* 0x0000001fff1fb819 */ /* 0x001fe40000011400 */
[----:B------:R-:W-:-:S04]  /*0640*/  @!P3 IADD3 R30, P4, R24, R0, RZ ;  /* 0x00000000181eb210 */ /* 0x000fc80007f9e0ff */
[----:B------:R-:W-:Y:S01]  /*0650*/  @!P3 LEA.HI.X.SX32 R31, R24, R31, 0x1, P4 ;  /* 0x0000001f181fb211 */ /* 0x000fe200020f0eff */
[----:B------:R-:W0:Y:S08]  /*0660*/  @!P3 LDC.64 R26, c[0x0][0x298] ;  /* 0x0000a600ff1abb82 */ /* 0x000e300000000a00 */
[----:B------:R-:W0:Y:S01]  /*0670*/  @!P3 LDC.64 R4, c[0x0][0x288] ;  /* 0x0000a200ff04bb82 */ /* 0x000e220000000a00 */
[----:B-1----:R-:W-:-:S02]  /*0680*/  @!P3 IMAD R36, R34, UR10, RZ ;  /* 0x0000000a2224bc24 */ /* 0x002fc4000f8e02ff */
[----:B------:R-:W-:-:S04]  /*0690*/  @!P3 IMAD.WIDE.U32 R30, R34, UR8, R30 ;  /* 0x00000008221ebc25 */ /* 0x000fc8000f8e001e */
[----:B------:R-:W-:Y:S02]  /*06a0*/  @!P3 IMAD R35, R35, UR8, R36 ;  /* 0x000000082323bc24 */ /* 0x000fe4000f8e0224 */
[----:B0-----:R-:W-:-:S03]  /*06b0*/  @!P3 IMAD R28, R26, UR11, RZ ;  /* 0x0000000b1a1cbc24 */ /* 0x001fc6000f8e02ff */
[----:B------:R-:W-:Y:S01]  /*06c0*/  @!P3 IADD3 R31, R31, R35, RZ ;  /* 0x000000231f1fb210 */ /* 0x000fe20007ffe0ff */
[----:B------:R-:W-:Y:S02]  /*06d0*/  @!P3 IMAD R29, R27, UR9, R28 ;  /* 0x000000091b1dbc24 */ /* 0x000fe4000f8e021c */
[----:B------:R-:W-:Y:S01]  /*06e0*/  @!P3 IMAD.WIDE.U32 R26, R26, UR9, R30 ;  /* 0x000000091a1abc25 */ /* 0x000fe2000f8e001e */
[----:B------:R-:W-:-:S04]  /*06f0*/  MOV R30, 0x7f800000 ;  /* 0x7f800000001e7802 */ /* 0x000fc80000000f00 */
[----:B------:R-:W-:Y:S02]  /*0700*/  @!P3 IADD3 R27, R27, R29, RZ ;  /* 0x0000001d1b1bb210 */ /* 0x000fe40007ffe0ff */
[----:B------:R-:W-:-:S04]  /*0710*/  @!P3 LEA R32, P4, R26, R4, 0x2 ;  /* 0x000000041a20b211 */ /* 0x000fc800078810ff */
[----:B------:R-:W-:-:S05]  /*0720*/  @!P3 LEA.HI.X R33, R26, R5, R27, 0x2, P4 ;  /* 0x000000051a21b211 */ /* 0x000fca00020f141b */
[----:B------:R0:W5:Y:S01]  /*0730*/  @!P3 LDG.E R30, desc[UR6][R32.64] ;  /* 0x00000006201eb981 */ /* 0x000162000c1e1900 */
[----:B------:R-:W-:Y:S01]  /*0740*/  ISETP.NE.AND P3, PT, R3, RZ, PT ;  /* 0x000000ff0300720c */ /* 0x000fe20003f65270 */
[----:B------:R-:W-:Y:S01]  /*0750*/  BSSY B0, `(.L_x_20) ;  /* 0x0000055000007945 */ /* 0x000fe20003800000 */
[----:B------:R-:W-:Y:S01]  /*0760*/  SHF.L.U32 R3, R2, 0xc, RZ ;  /* 0x0000000c02037819 */ /* 0x000fe200000006ff */
[--C-:B--2---:R-:W-:Y:S02]  /*0770*/  HADD2.F32 R4, -RZ, R8.reuse.H0_H0 ;  /* 0x20000008ff047230 */ /* 0x104fe40000004100 */
[----:B------:R-:W-:Y:S02]  /*0780*/  HADD2.F32 R8, -RZ, R8.H1_H1 ;  /* 0x30000008ff087230 */ /* 0x000fe40000004100 */
[----:B------:R-:W-:Y:S02]  /*0790*/  HADD2.F32 R5, -RZ, R9.H0_H0 ;  /* 0x20000009ff057230 */ /* 0x000fe40000004100 */
[----:B---3--:R-:W-:-:S02]  /*07a0*/  HADD2.F32 R35, -RZ, R12.H1_H1 ;  /* 0x3000000cff237230 */ /* 0x008fc40000004100 */
[----:B------:R-:W-:Y:S02]  /*07b0*/  HADD2.F32 R29, -RZ, R12.H0_H0 ;  /* 0x2000000cff1d7230 */ /* 0x000fe40000004100 */
[----:B----4-:R-:W-:Y:S02]  /*07c0*/  HADD2.F32 R34, -RZ, R16.H1_H1 ;  /* 0x30000010ff227230 */ /* 0x010fe40000004100 */
[----:B------:R-:W-:Y:S01]  /*07d0*/  FMUL.FTZ R35, R8, R35 ;  /* 0x0000002308237220 */ /* 0x000fe20000410000 */
[--C-:B------:R-:W-:Y:S02]  /*07e0*/  HADD2.F32 R31, -RZ, R15.reuse.H0_H0 ;  /* 0x2000000fff1f7230 */ /* 0x100fe40000004100 */
[----:B0-----:R-:W-:Y:S02]  /*07f0*/  HADD2.F32 R33, -RZ, R20.H1_H1 ;  /* 0x30000014ff217230 */ /* 0x001fe40000004100 */
[----:B------:R-:W-:Y:S01]  /*0800*/  FFMA.FTZ R8, R4, R29, R35 ;  /* 0x0000001d04087223 */ /* 0x000fe20000010023 */
[----:B------:R-:W-:-:S02]  /*0810*/  HADD2.F32 R32, -RZ, R15.H1_H1 ;  /* 0x3000000fff207230 */ /* 0x000fc40000004100 */
[----:B------:R-:W-:Y:S02]  /*0820*/  HADD2.F32 R16, -RZ, R16.H0_H0 ;  /* 0x20000010ff107230 */ /* 0x000fe40000004100 */
[----:B------:R-:W-:Y:S01]  /*0830*/  FMUL.FTZ R33, R34, R33 ;  /* 0x0000002122217220 */ /* 0x000fe20000410000 */
[----:B------:R-:W-:Y:S02]  /*0840*/  HADD2.F32 R15, -RZ, R20.H0_H0 ;  /* 0x20000014ff0f7230 */ /* 0x000fe40000004100 */
[----:B------:R-:W-:Y:S02]  /*0850*/  HADD2.F32 R12, -RZ, R13.H0_H0 ;  /* 0x2000000dff0c7230 */ /* 0x000fe40000004100 */
[----:B------:R-:W-:Y:S02]  /*0860*/  HADD2.F32 R4, -RZ, R17.H0_H0 ;  /* 0x20000011ff047230 */ /* 0x000fe40000004100 */
[----:B------:R-:W-:Y:S01]  /*0870*/  FFMA.FTZ R15, R16, R15, R33 ;  /* 0x0000000f100f7223 */ /* 0x000fe20000010021 */
[----:B------:R-:W-:-:S02]  /*0880*/  HADD2.F32 R29, -RZ, R21.H0_H0 ;  /* 0x20000015ff1d7230 */ /* 0x000fc40000004100 */
[----:B------:R-:W-:Y:S01]  /*0890*/  FFMA.FTZ R5, R5, R12, R8 ;  /* 0x0000000c05057223 */ /* 0x000fe20000010008 */
[----:B------:R-:W-:Y:S02]  /*08a0*/  HADD2.F32 R26, -RZ, R9.H1_H1 ;  /* 0x30000009ff1a7230 */ /* 0x000fe40000004100 */
[----:B------:R-:W-:Y:S02]  /*08b0*/  HADD2.F32 R13, -RZ, R13.H1_H1 ;  /* 0x3000000dff0d7230 */ /* 0x000fe40000004100 */
[----:B------:R-:W-:Y:S01]  /*08c0*/  FFMA.FTZ R12, R4, R29, R15 ;  /* 0x0000001d040c7223 */ /* 0x000fe2000001000f */
[----:B------:R-:W-:Y:S02]  /*08d0*/  HADD2.F32 R17, -RZ, R17.H1_H1 ;  /* 0x30000011ff117230 */ /* 0x000fe40000004100 */
[----:B------:R-:W-:Y:S02]  /*08e0*/  HADD2.F32 R8, -RZ, R21.H1_H1 ;  /* 0x30000015ff087230 */ /* 0x000fe40000004100 */
[----:B------:R-:W-:Y:S01]  /*08f0*/  FFMA.FTZ R26, R26, R13, R5 ;  /* 0x0000000d1a1a7223 */ /* 0x000fe20000010005 */
[----:B------:R-:W-:-:S02]  /*0900*/  HADD2.F32 R9, -RZ, R10.H0_H0 ;  /* 0x2000000aff097230 */ /* 0x000fc40000004100 */
[----:B------:R-:W-:Y:S02]  /*0910*/  HADD2.F32 R28, -RZ, R14.H0_H0 ;  /* 0x2000000eff1c7230 */ /* 0x000fe40000004100 */
[----:B------:R-:W-:Y:S01]  /*0920*/  FFMA.FTZ R17, R17, R8, R12 ;  /* 0x0000000811117223 */ /* 0x000fe2000001000c */
[----:B------:R-:W-:Y:S02]  /*0930*/  HADD2.F32 R4, -RZ, R18.H0_H0 ;  /* 0x20000012ff047230 */ /* 0x000fe40000004100 */
[----:B------:R-:W-:Y:S02]  /*0940*/  HADD2.F32 R5, -RZ, R22.H0_H0 ;  /* 0x20000016ff057230 */ /* 0x000fe40000004100 */
[----:B------:R-:W-:Y:S01]  /*0950*/  FFMA.FTZ R26, R9, R28, R26 ;  /* 0x0000001c091a7223 */ /* 0x000fe2000001001a */
[----:B------:R-:W-:Y:S02]  /*0960*/  HADD2.F32 R27, -RZ, R10.H1_H1 ;  /* 0x3000000aff1b7230 */ /* 0x000fe40000004100 */
[----:B------:R-:W-:-:S02]  /*0970*/  HADD2.F32 R14, -RZ, R14.H1_H1 ;  /* 0x3000000eff0e7230 */ /* 0x000fc40000004100 */
[----:B------:R-:W-:Y:S01]  /*0980*/  FFMA.FTZ R17, R4, R5, R17 ;  /* 0x0000000504117223 */ /* 0x000fe20000010011 */
[----:B------:R-:W-:Y:S02]  /*0990*/  HADD2.F32 R18, -RZ, R18.H1_H1 ;  /* 0x30000012ff127230 */ /* 0x000fe40000004100 */
[----:B------:R-:W-:Y:S02]  /*09a0*/  HADD2.F32 R9, -RZ, R22.H1_H1 ;  /* 0x30000016ff097230 */ /* 0x000fe40000004100 */
[----:B------:R-:W-:Y:S01]  /*09b0*/  FFMA.FTZ R27, R27, R14, R26 ;  /* 0x0000000e1b1b7223 */ /* 0x000fe2000001001a */
        /* <DEDUP_REMOVED lines=9> */
[----:B------:R-:W-:-:S03]  /*0a50*/  FFMA.FTZ R10, R11, R32, R10 ;  /* 0x000000200b0a7223 */ /* 0x000fc6000001000a */
[----:B------:R-:W-:Y:S02]  /*0a60*/  FFMA.FTZ R19, R19, R8, R4 ;  /* 0x0000000813137223 */ /* 0x000fe40000010004 */
[----:B------:R-:W0:Y:S01]  /*0a70*/  SHFL.BFLY PT, R5, R10, 0x4, 0x1f ;  /* 0x0c801f000a057f89 */ /* 0x000e2200000e0000 */
[----:B------:R-:W1:Y:S03]  /*0a80*/  LDC.64 R8, c[0x0][0x2d0] ;  /* 0x0000b400ff087b82 */ /* 0x000e660000000a00 */
[----:B------:R-:W2:Y:S01]  /*0a90*/  SHFL.BFLY PT, R4, R19, 0x4, 0x1f ;  /* 0x0c801f0013047f89 */ /* 0x000ea200000e0000 */
[----:B0-----:R-:W-:Y:S01]  /*0aa0*/  FADD.FTZ R11, R10, R5 ;  /* 0x000000050a0b7221 */ /* 0x001fe20000010000 */
[----:B------:R-:W-:Y:S01]  /*0ab0*/  SHF.L.U32 R10, R0, 0x2, RZ ;  /* 0x00000002000a7819 */ /* 0x000fe200000006ff */
[----:B--2---:R-:W-:-:S03]  /*0ac0*/  FADD.FTZ R14, R19, R4 ;  /* 0x00000004130e7221 */ /* 0x004fc60000010000 */
[----:B------:R-:W0:Y:S04]  /*0ad0*/  SHFL.BFLY PT, R4, R11, 0x2, 0x1f ;  /* 0x0c401f000b047f89 */ /* 0x000e2800000e0000 */
[----:B------:R-:W2:Y:S01]  /*0ae0*/  SHFL.BFLY PT, R5, R14, 0x2, 0x1f ;  /* 0x0c401f000e057f89 */ /* 0x000ea200000e0000 */
[----:B0-----:R-:W-:Y:S01]  /*0af0*/  FADD.FTZ R12, R11, R4 ;  /* 0x000000040b0c7221 */ /* 0x001fe20000010000 */
[----:B--2---:R-:W-:-:S04]  /*0b00*/  FADD.FTZ R15, R14, R5 ;  /* 0x000000050e0f7221 */ /* 0x004fc80000010000 */
[----:B------:R-:W0:Y:S01]  /*0b10*/  SHFL.BFLY PT, R13, R12, 0x1, 0x1f ;  /* 0x0c201f000c0d7f89 */ /* 0x000e2200000e0000 */
[----:B------:R-:W2:Y:S03]  /*0b20*/  LDC.64 R4, c[0x0][0x2d8] ;  /* 0x0000b600ff047b82 */ /* 0x000ea60000000a00 */
[----:B------:R-:W3:Y:S01]  /*0b30*/  SHFL.BFLY PT, R16, R15, 0x1, 0x1f ;  /* 0x0c201f000f107f89 */ /* 0x000ee200000e0000 */
[----:B0-----:R-:W-:Y:S01]  /*0b40*/  FADD.FTZ R17, R12, R13 ;  /* 0x0000000d0c117221 */ /* 0x001fe20000010000 */
[----:B---3--:R-:W-:Y:S01]  /*0b50*/  FADD.FTZ R20, R15, R16 ;  /* 0x000000100f147221 */ /* 0x008fe20000010000 */
[----:B-1----:R-:W-:Y:S06]  /*0b60*/  @P3 BRA `(.L_x_21) ;  /* 0x00000000004c3947 */ /* 0x002fec0003800000 */
[----:B------:R-:W0:Y:S01]  /*0b70*/  LDC.64 R18, c[0x0][0x278] ;  /* 0x00009e00ff127b82 */ /* 0x000e220000000a00 */
[----:B------:R-:W-:Y:S01]  /*0b80*/  SHF.R.S32.HI R25, RZ, 0x1f, R24 ;  /* 0x0000001fff197819 */ /* 0x000fe20000011418 */
[----:B------:R-:W-:-:S06]  /*0b90*/  ULDC.64 UR12, c[0x0][0x260] ;  /* 0x00009800000c7ab9 */ /* 0x000fcc0000000a00 */
[----:B------:R-:W1:Y:S01]  /*0ba0*/  LDC.64 R12, c[0x0][0x280] ;  /* 0x0000a000ff0c7b82 */ /* 0x000e620000000a00 */
[C---:B0-----:R-:W-:Y:S02]  /*0bb0*/  IMAD R16, R18.reuse, UR10, RZ ;  /* 0x0000000a12107c24 */ /* 0x041fe4000f8e02ff */
[----:B------:R-:W-:-:S04]  /*0bc0*/  IMAD.WIDE.U32 R14, R18, UR8, R24 ;  /* 0x00000008120e7c25 */ /* 0x000fc8000f8e0018 */
[----:B------:R-:W-:Y:S02]  /*0bd0*/  IMAD R11, R19, UR8, R16 ;  /* 0x00000008130b7c24 */ /* 0x000fe4000f8e0210 */
[----:B-1----:R-:W-:-:S03]  /*0be0*/  IMAD R16, R12, UR11, RZ ;  /* 0x0000000b0c107c24 */ /* 0x002fc6000f8e02ff */
[----:B------:R-:W-:Y:S01]  /*0bf0*/  IADD3 R15, R15, R11, RZ ;  /* 0x0000000b0f0f7210 */ /* 0x000fe20007ffe0ff */
[----:B------:R-:W-:Y:S02]  /*0c00*/  IMAD R13, R13, UR9, R16 ;  /* 0x000000090d0d7c24 */ /* 0x000fe4000f8e0210 */
[----:B------:R-:W-:-:S03]  /*0c10*/  IMAD.WIDE.U32 R14, R12, UR9, R14 ;  /* 0x000000090c0e7c25 */ /* 0x000fc6000f8e000e */
[----:B------:R-:W-:-:S04]  /*0c20*/  IADD3 R11, P3, R6, R14, RZ ;  /* 0x0000000e060b7210 */ /* 0x000fc80007f7e0ff */
[----:B------:R-:W-:Y:S02]  /*0c30*/  IADD3.X R14, R7, R15, R13, P3, !PT ;  /* 0x0000000f070e7210 */ /* 0x000fe40001ffe40d */
[C---:B------:R-:W-:Y:S02]  /*0c40*/  LEA R6, P3, R11.reuse, UR12, 0x2 ;  /* 0x0000000c0b067c11 */ /* 0x040fe4000f8610ff */
[----:B------:R-:W-:Y:S02]  /*0c50*/  FSEL R13, R20, RZ, !P2 ;  /* 0x000000ff140d7208 */ /* 0x000fe40005000000 */
[----:B------:R-:W-:Y:S02]  /*0c60*/  LEA.HI.X R7, R11, UR13, R14, 0x2, P3 ;  /* 0x0000000d0b077c11 */ /* 0x000fe400098f140e */
[----:B------:R-:W-:-:S03]  /*0c70*/  FSEL R11, R17, RZ, !P1 ;  /* 0x000000ff110b7208 */ /* 0x000fc60004800000 */
[----:B------:R0:W-:Y:S04]  /*0c80*/  STG.E desc[UR6][R6.64+0x80], R13 ;  /* 0x0000800d06007986 */ /* 0x0001e8000c101906 */
[----:B------:R0:W-:Y:S02]  /*0c90*/  STG.E desc[UR6][R6.64], R11 ;  /* 0x0000000b06007986 */ /* 0x0001e4000c101906 */
.L_x_21:
[----:B------:R-:W-:Y:S05]  /*0ca0*/  BSYNC B0 ;  /* 0x0000000000007941 */ /* 0x000fea0003800000 */
.L_x_20:
[----:B------:R-:W-:Y:S01]  /*0cb0*/  UIADD3 UR4, UR4, 0x3f, URZ ;  /* 0x0000003f04047890 */ /* 0x000fe2000fffe03f */
[----:B0-----:R-:W-:Y:S01]  /*0cc0*/  SHF.R.S32.HI R6, RZ, 0x1f, R10 ;  /* 0x0000001fff067819 */ /* 0x001fe2000001140a */
[----:B------:R-:W-:Y:S01]  /*0cd0*/  BSSY B0, `(.L_x_22) ;  /* 0x0000025000007945 */ /* 0x000fe20003800000 */
[----:B------:R-:W-:Y:S01]  /*0ce0*/  IADD3 R10, P1, R3, R10, RZ ;  /* 0x0000000a030a7210 */ /* 0x000fe20007f3e0ff */
[----:B------:R-:W-:-:S03]  /*0cf0*/  USHF.R.S32.HI UR5, URZ, 0x1f, UR4 ;  /* 0x0000001f3f057899 */ /* 0x000fc60008011404 */
[----:B------:R-:W-:Y:S01]  /*0d00*/  LEA.HI.X.SX32 R11, R3, R6, 0x1, P1 ;  /* 0x00000006030b7211 */ /* 0x000fe200008f0eff */
[----:B------:R-:W-:Y:S01]  /*0d10*/  IMAD R6, R8, UR10, RZ ;  /* 0x0000000a08067c24 */ /* 0x000fe2000f8e02ff */
[----:B------:R-:W-:-:S03]  /*0d20*/  ULEA.HI UR5, UR5, UR4, URZ, 0x6 ;  /* 0x0000000405057291 */ /* 0x000fc6000f8f303f */
[----:B------:R-:W-:Y:S01]  /*0d30*/  IMAD R3, R9, UR8, R6 ;  /* 0x0000000809037c24 */ /* 0x000fe2000f8e0206 */
[----:B------:R-:W-:Y:S01]  /*0d40*/  ULOP3.LUT UR5, UR5, 0xffffffc0, URZ, 0xc0, !UPT ;  /* 0xffffffc005057892 */ /* 0x000fe2000f8ec03f */
[----:B------:R-:W-:-:S04]  /*0d50*/  IMAD.WIDE.U32 R8, R8, UR8, R10 ;  /* 0x0000000808087c25 */ /* 0x000fc8000f8e000a */
[----:B--2---:R-:W-:Y:S01]  /*0d60*/  IMAD R6, R4, UR11, RZ ;  /* 0x0000000b04067c24 */ /* 0x004fe2000f8e02ff */
[----:B------:R-:W-:Y:S02]  /*0d70*/  IADD3 R9, R9, R3, RZ ;  /* 0x0000000309097210 */ /* 0x000fe40007ffe0ff */
[----:B------:R-:W-:Y:S01]  /*0d80*/  IADD3 R3, -R24, UR5, RZ ;  /* 0x0000000518037c10 */ /* 0x000fe2000fffe1ff */
[----:B------:R-:W-:Y:S02]  /*0d90*/  IMAD R11, R5, UR9, R6 ;  /* 0x00000009050b7c24 */ /* 0x000fe4000f8e0206 */
[----:B------:R-:W-:Y:S01]  /*0da0*/  IMAD.WIDE.U32 R4, R4, UR9, R8 ;  /* 0x0000000904047c25 */ /* 0x000fe2000f8e0008 */
[----:B------:R-:W-:-:S04]  /*0db0*/  ISETP.GE.OR P0, PT, R0, R3, P0 ;  /* 0x000000030000720c */ /* 0x000fc80000706670 */
[----:B------:R-:W-:-:S09]  /*0dc0*/  IADD3 R11, R5, R11, RZ ;  /* 0x0000000b050b7210 */ /* 0x000fd20007ffe0ff */
[----:B------:R-:W-:Y:S05]  /*0dd0*/  @P0 BRA `(.L_x_23) ;  /* 0x0000000000500947 */ /* 0x000fea0003800000 */
[----:B------:R-:W0:Y:S01]  /*0de0*/  LDC.64 R12, c[0x0][0x2a8] ;  /* 0x0000aa00ff0c7b82 */ /* 0x000e220000000a00 */
[----:B------:R-:W-:Y:S01]  /*0df0*/  SHF.R.S32.HI R3, RZ, 0x1f, R0 ;  /* 0x0000001fff037819 */ /* 0x000fe20000011400 */
[----:B------:R-:W-:Y:S01]  /*0e00*/  ULDC.64 UR4, c[0x0][0x2a0] ;  /* 0x0000a80000047ab9 */ /* 0x000fe20000000a00 */
[----:B------:R-:W-:-:S04]  /*0e10*/  IADD3 R6, P0, R24, R0, RZ ;  /* 0x0000000018067210 */ /* 0x000fc80007f1e0ff */
[----:B------:R-:W-:Y:S01]  /*0e20*/  LEA.HI.X.SX32 R7, R24, R3, 0x1, P0 ;  /* 0x0000000318077211 */ /* 0x000fe200000f0eff */
[----:B------:R-:W1:Y:S01]  /*0e30*/  LDC.64 R14, c[0x0][0x2b0] ;  /* 0x0000ac00ff0e7b82 */ /* 0x000e620000000a00 */
[----:B-----5:R-:W-:Y:S01]  /*0e40*/  FSETP.NEU.FTZ.AND P0, PT, R30, -INF , PT ;  /* 0xff8000001e00780b */ /* 0x020fe20003f1d000 */
[C---:B0-----:R-:W-:Y:S02]  /*0e50*/  IMAD R8, R12.reuse, UR10, RZ ;  /* 0x0000000a0c087c24 */ /* 0x041fe4000f8e02ff */
[----:B------:R-:W-:-:S04]  /*0e60*/  IMAD.WIDE.U32 R6, R12, UR8, R6 ;  /* 0x000000080c067c25 */ /* 0x000fc8000f8e0006 */
[----:B------:R-:W-:Y:S02]  /*0e70*/  IMAD R3, R13, UR8, R8 ;  /* 0x000000080d037c24 */ /* 0x000fe4000f8e0208 */
[----:B-1----:R-:W-:-:S03]  /*0e80*/  IMAD R8, R14, UR11, RZ ;  /* 0x0000000b0e087c24 */ /* 0x002fc6000f8e02ff */
[----:B------:R-:W-:Y:S01]  /*0e90*/  IADD3 R7, R7, R3, RZ ;  /* 0x0000000307077210 */ /* 0x000fe20007ffe0ff */
[----:B------:R-:W-:Y:S02]  /*0ea0*/  IMAD R9, R15, UR9, R8 ;  /* 0x000000090f097c24 */ /* 0x000fe4000f8e0208 */
[----:B------:R-:W-:Y:S01]  /*0eb0*/  FMUL.FTZ R3, R30, 1.4426950216293334961 ;  /* 0x3fb8aa3b1e037820 */ /* 0x000fe20000410000 */
[----:B------:R-:W-:-:S04]  /*0ec0*/  IMAD.WIDE.U32 R6, R14, UR9, R6 ;  /* 0x000000090e067c25 */ /* 0x000fc8000f8e0006 */
[----:B------:R-:W-:Y:S02]  /*0ed0*/  FSEL R3, R3, RZ, P0 ;  /* 0x000000ff03037208 */ /* 0x000fe40000000000 */
[----:B------:R-:W-:Y:S02]  /*0ee0*/  IADD3 R7, R7, R9, RZ ;  /* 0x0000000907077210 */ /* 0x000fe40007ffe0ff */
[----:B------:R-:W-:-:S04]  /*0ef0*/  LEA R8, P1, R6, UR4, 0x2 ;  /* 0x0000000406087c11 */ /* 0x000fc8000f8210ff */
[----:B------:R-:W-:-:S05]  /*0f00*/  LEA.HI.X R9, R6, UR5, R7, 0x2, P1 ;  /* 0x0000000506097c11 */ /* 0x000fca00088f1407 */
[----:B------:R0:W-:Y:S04]  /*0f10*/  STG.E desc[UR6][R8.64], R3 ;  /* 0x0000000308007986 */ /* 0x0001e8000c101906 */
.L_x_23:
[----:B------:R-:W-:Y:S05]  /*0f20*/  BSYNC B0 ;  /* 0x0000000000007941 */ /* 0x000fea0003800000 */
.L_x_22:
[----:B------:R-:W-:Y:S01]  /*0f30*/  ULDC.64 UR12, c[0x0][0x2e8] ;  /* 0x0000ba00000c7ab9 */ /* 0x000fe20000000a00 */
[----:B------:R-:W-:Y:S01]  /*0f40*/  ULDC.64 UR4, c[0x0][0x2b8] ;  /* 0x0000ae0000047ab9 */ /* 0x000fe20000000a00 */
[----:B------:R-:W-:Y:S02]  /*0f50*/  ISETP.NE.U32.AND P0, PT, RZ, UR12, PT ;  /* 0x0000000cff007c0c */ /* 0x000fe4000bf05070 */
[C---:B------:R-:W-:Y:S02]  /*0f60*/  LEA R6, P1, R4.reuse, UR4, 0x2 ;  /* 0x0000000404067c11 */ /* 0x040fe4000f8210ff */
[----:B------:R-:W-:Y:S02]  /*0f70*/  ISETP.NE.AND.EX P0, PT, RZ, UR13, PT, P0 ;  /* 0x0000000dff007c0c */ /* 0x000fe4000bf05300 */
[----:B------:R-:W-:Y:S02]  /*0f80*/  LEA.HI.X R7, R4, UR5, R11, 0x2, P1 ;  /* 0x0000000504077c11 */ /* 0x000fe400088f140b */
[----:B------:R-:W-:-:S03]  /*0f90*/  ISETP.NE.OR P0, PT, R0, RZ, !P0 ;  /* 0x000000ff0000720c */ /* 0x000fc60004705670 */
[----:B------:R1:W-:Y:S04]  /*0fa0*/  STG.E.128 desc[UR6][R6.64], RZ ;  /* 0x000000ff06007986 */ /* 0x0003e8000c101d06 */
[----:B------:R1:W-:Y:S04]  /*0fb0*/  STG.E.128 desc[UR6][R6.64+0x1000], RZ ;  /* 0x001000ff06007986 */ /* 0x0003e8000c101d06 */
[----:B------:R1:W-:Y:S04]  /*0fc0*/  STG.E.128 desc[UR6][R6.64+0x2000], RZ ;  /* 0x002000ff06007986 */ /* 0x0003e8000c101d06 */
[----:B------:R1:W-:Y:S01]  /*0fd0*/  STG.E.128 desc[UR6][R6.64+0x3000], RZ ;  /* 0x003000ff06007986 */ /* 0x0003e2000c101d06 */
[----:B------:R-:W-:Y:S05]  /*0fe0*/  @P0 EXIT ;  /* 0x000000000000094d */ /* 0x000fea0003800000 */
[----:B0-----:R-:W0:Y:S08]  /*0ff0*/  LDC R3, c[0x0][0x2e0] ;  /* 0x0000b800ff037b82 */ /* 0x001e300000000800 */
[----:B-1----:R-:W1:Y:S08]  /*1000*/  LDC R7, c[0x0][0x220] ;  /* 0x00008800ff077b82 */ /* 0x002e700000000800 */
[----:B------:R-:W2:Y:S01]  /*1010*/  LDC.64 R4, c[0x0][0x2e8] ;  /* 0x0000ba00ff047b82 */ /* 0x000ea20000000a00 */
[----:B0-----:R-:W-:-:S04]  /*1020*/  IMAD R2, R2, R3, UR9 ;  /* 0x0000000902027e24 */ /* 0x001fc8000f8e0203 */
[----:B-1----:R-:W-:-:S04]  /*1030*/  IMAD R3, R2, R7, UR8 ;  /* 0x0000000802037e24 */ /* 0x002fc8000f8e0207 */
[----:B--2---:R-:W-:-:S05]  /*1040*/  IMAD.WIDE R2, R3, 0x4, R4 ;  /* 0x0000000403027825 */ /* 0x004fca00078e0204 */
[----:B------:R-:W-:Y:S01]  /*1050*/  STG.E desc[UR6][R2.64], RZ ;  /* 0x000000ff02007986 */ /* 0x000fe2000c101906 */
[----:B------:R-:W-:Y:S05]  /*1060*/  EXIT ;  /* 0x000000000000794d */ /* 0x000fea0003800000 */
.L_x_24:
        /* <DEDUP_REMOVED lines=9> */
.L_x_106:


//--------------------- .text._ZN7cutlass13device_kernelIN5flash19enable_sm80_to_sm89INS1_16FlashAttnBwdSm80INS1_25CollectiveMainloopBwdSm80ILi2ELi2EN4cute5tupleIJNS5_1CILi64EEENS7_ILi128EEES8_EEENS_6half_tEfNS_4arch4Sm80ELb1ELb0ELb1ELb1ELb0ELb0ELb0ELb0ELi2ELi2ELi4ELi2ELb1EEENS1_21CollectiveEpilogueBwdISA_SB_SD_Li256ELb1ELb0ELi2EEENS1_25SingleTileBwdLPTSchedulerILb1ELi128ELb0EEEEEEEEEvNT_6ParamsE --------------------------
	.section	.text._ZN7cutlass13device_kernelIN5flash19enable_sm80_to_sm89INS1_16FlashAttnBwdSm80INS1_25CollectiveMainloopBwdSm80ILi2ELi2EN4cute5tupleIJNS5_1CILi64EEENS7_ILi128EEES8_EEENS_6half_tEfNS_4arch4Sm80ELb1ELb0ELb1ELb1ELb0ELb0ELb0ELb0ELi2ELi2ELi4ELi2ELb1EEENS1_21CollectiveEpilogueBwdISA_SB_SD_Li256ELb1ELb0ELi2EEENS1_25SingleTileBwdLPTSchedulerILb1ELi128ELb0EEEEEEEEEvNT_6ParamsE,"ax",@progbits
	.align	128
.text._ZN7cutlass13device_kernelIN5flash19enable_sm80_to_sm89INS1_16FlashAttnBwdSm80INS1_25CollectiveMainloopBwdSm80ILi2ELi2EN4cute5tupleIJNS5_1CILi64EEENS7_ILi128EEES8_EEENS_6half_tEfNS_4arch4Sm80ELb1ELb0ELb1ELb1ELb0ELb0ELb0ELb0ELi2ELi2ELi4ELi2ELb1EEENS1_21CollectiveEpilogueBwdISA_SB_SD_Li256ELb1ELb0ELi2EEENS1_25SingleTileBwdLPTSchedulerILb1ELi128ELb0EEEEEEEEEvNT_6ParamsE:
        .type           _ZN7cutlass13device_kernelIN5flash19enable_sm80_to_sm89INS1_16FlashAttnBwdSm80INS1_25CollectiveMainloopBwdSm80ILi2ELi2EN4cute5tupleIJNS5_1CILi64EEENS7_ILi128EEES8_EEENS_6half_tEfNS_4arch4Sm80ELb1ELb0ELb1ELb1ELb0ELb0ELb0ELb0ELi2ELi2ELi4ELi2ELb1EEENS1_21CollectiveEpilogueBwdISA_SB_SD_Li256ELb1ELb0ELi2EEENS1_25SingleTileBwdLPTSchedulerILb1ELi128ELb0EEEEEEEEEvNT_6ParamsE,@function
        .size           _ZN7cutlass13device_kernelIN5flash19enable_sm80_to_sm89INS1_16FlashAttnBwdSm80INS1_25CollectiveMainloopBwdSm80ILi2ELi2EN4cute5tupleIJNS5_1CILi64EEENS7_ILi128EEES8_EEENS_6half_tEfNS_4arch4Sm80ELb1ELb0ELb1ELb1ELb0ELb0ELb0ELb0ELi2ELi2ELi4ELi2ELb1EEENS1_21CollectiveEpilogueBwdISA_SB_SD_Li256ELb1ELb0ELi2EEENS1_25SingleTileBwdLPTSchedulerILb1ELi128ELb0EEEEEEEEEvNT_6ParamsE,(.L_x_107 - _ZN7cutlass13device_kernelIN5flash19enable_sm80_to_sm89INS1_16FlashAttnBwdSm80INS1_25CollectiveMainloopBwdSm80ILi2ELi2EN4cute5tupleIJNS5_1CILi64EEENS7_ILi128EEES8_EEENS_6half_tEfNS_4arch4Sm80ELb1ELb0ELb1ELb1ELb0ELb0ELb0ELb0ELi2ELi2ELi4ELi2ELb1EEENS1_21CollectiveEpilogueBwdISA_SB_SD_Li256ELb1ELb0ELi2EEENS1_25SingleTileBwdLPTSchedulerILb1ELi128ELb0EEEEEEEEEvNT_6ParamsE)
        .other          _ZN7cutlass13device_kernelIN5flash19enable_sm80_to_sm89INS1_16FlashAttnBwdSm80INS1_25CollectiveMainloopBwdSm80ILi2ELi2EN4cute5tupleIJNS5_1CILi64EEENS7_ILi128EEES8_EEENS_6half_tEfNS_4arch4Sm80ELb1ELb0ELb1ELb1ELb0ELb0ELb0ELb0ELi2ELi2ELi4ELi2ELb1EEENS1_21CollectiveEpilogueBwdISA_SB_SD_Li256ELb1ELb0ELi2EEENS1_25SingleTileBwdLPTSchedulerILb1ELi128ELb0EEEEEEEEEvNT_6ParamsE,@"STO_CUDA_ENTRY STV_DEFAULT"
_ZN7cutlass13device_kernelIN5flash19enable_sm80_to_sm89INS1_16FlashAttnBwdSm80INS1_25CollectiveMainloopBwdSm80ILi2ELi2EN4cute5tupleIJNS5_1CILi64EEENS7_ILi128EEES8_EEENS_6half_tEfNS_4arch4Sm80ELb1ELb0ELb1ELb1ELb0ELb0ELb0ELb0ELi2ELi2ELi4ELi2ELb1EEENS1_21CollectiveEpilogueBwdISA_SB_SD_Li256ELb1ELb0ELi2EEENS1_25SingleTileBwdLPTSchedulerILb1ELi128ELb0EEEEEEEEEvNT_6ParamsE:
[----:B------:R-:W-:Y:S01]  /*0000*/  LDC R1, c[0x0][0x28] ;  /* 0x00000a00ff017b82 */ /* 0x000fe20000000800 */
[----:B------:R-:W-:Y:S05]  /*0010*/  EXIT ;  /* 0x000000000000794d */ /* 0x000fea0003800000 */
.L_x_25:
        /* <DEDUP_REMOVED lines=14> */
.L_x_107:


//--------------------- .text._ZN7cutlass13device_kernelIN5flash19enable_sm80_to_sm89INS1_16FlashAttnBwdSm80INS1_25CollectiveMainloopBwdSm80ILi2ELi2EN4cute5tupleIJNS5_1CILi64EEENS7_ILi128EEES8_EEENS_6half_tEfNS_4arch4Sm80ELb1ELb0ELb1ELb1ELb1ELb0ELb0ELb0ELi2ELi2ELi4ELi2ELb1EEENS1_21CollectiveEpilogueBwdISA_SB_SD_Li256ELb1ELb0ELi2EEENS1_25SingleTileBwdLPTSchedulerILb1ELi128ELb1EEEEEEEEEvNT_6ParamsE --------------------------
	.section	.text._ZN7cutlass13device_kernelIN5flash19enable_sm80_to_sm89INS1_16FlashAttnBwdSm80INS1_25CollectiveMainloopBwdSm80ILi2ELi2EN4cute5tupleIJNS5_1CILi64EEENS7_ILi128EEES8_EEENS_6half_tEfNS_4arch4Sm80ELb1ELb0ELb1ELb1ELb1ELb0ELb0ELb0ELi2ELi2ELi4ELi2ELb1EEENS1_21CollectiveEpilogueBwdISA_SB_SD_Li256ELb1ELb0ELi2EEENS1_25SingleTileBwdLPTSchedulerILb1ELi128ELb1EEEEEEEEEvNT_6ParamsE,"ax",@progbits
	.align	128
.text._ZN7cutlass13device_kernelIN5flash19enable_sm80_to_sm89INS1_16FlashAttnBwdSm80INS1_25CollectiveMainloopBwdSm80ILi2ELi2EN4cute5tupleIJNS5_1CILi64EEENS7_ILi128EEES8_EEENS_6half_tEfNS_4arch4Sm80ELb1ELb0ELb1ELb1ELb1ELb0ELb0ELb0ELi2ELi2ELi4ELi2ELb1EEENS1_21CollectiveEpilogueBwdISA_SB_SD_Li256ELb1ELb0ELi2EEENS1_25SingleTileBwdLPTSchedulerILb1ELi128ELb1EEEEEEEEEvNT_6ParamsE:
        .type           _ZN7cutlass13device_kernelIN5flash19enable_sm80_to_sm89INS1_16FlashAttnBwdSm80INS1_25CollectiveMainloopBwdSm80ILi2ELi2EN4cute5tupleIJNS5_1CILi64EEENS7_ILi128EEES8_EEENS_6half_tEfNS_4arch4Sm80ELb1ELb0ELb1ELb1ELb1ELb0ELb0ELb0ELi2ELi2ELi4ELi2ELb1EEENS1_21CollectiveEpilogueBwdISA_SB_SD_Li256ELb1ELb0ELi2EEENS1_25SingleTileBwdLPTSchedulerILb1ELi128ELb1EEEEEEEEEvNT_6ParamsE,@function
        .size           _ZN7cutlass13device_kernelIN5flash19enable_sm80_to_sm89INS1_16FlashAttnBwdSm80INS1_25CollectiveMainloopBwdSm80ILi2ELi2EN4cute5tupleIJNS5_1CILi64EEENS7_ILi128EEES8_EEENS_6half_tEfNS_4arch4Sm80ELb1ELb0ELb1ELb1ELb1ELb0ELb0ELb0ELi2ELi2ELi4ELi2ELb1EEENS1_21CollectiveEpilogueBwdISA_SB_SD_Li256ELb1ELb0ELi2EEENS1_25SingleTileBwdLPTSchedulerILb1ELi128ELb1EEEEEEEEEvNT_6ParamsE,(.L_x_108 - _ZN7cutlass13device_kernelIN5flash19enable_sm80_to_sm89INS1_16FlashAttnBwdSm80INS1_25CollectiveMainloopBwdSm80ILi2ELi2EN4cute5tupleIJNS5_1CILi64EEENS7_ILi128EEES8_EEENS_6half_tEfNS_4arch4Sm80ELb1ELb0ELb1ELb1ELb1ELb0ELb0ELb0ELi2ELi2ELi4ELi2ELb1EEENS1_21CollectiveEpilogueBwdISA_SB_SD_Li256ELb1ELb0ELi2EEENS1_25SingleTileBwdLPTSchedulerILb1ELi128ELb1EEEEEEEEEvNT_6ParamsE)
        .other          _ZN7cutlass13device_kernelIN5flash19enable_sm80_to_sm89INS1_16FlashAttnBwdSm80INS1_25CollectiveMainloopBwdSm80ILi2ELi2EN4cute5tupleIJNS5_1CILi64EEENS7_ILi128EEES8_EEENS_6half_tEfNS_4arch4Sm80ELb1ELb0ELb1ELb1ELb1ELb0ELb0ELb0ELi2ELi2ELi4ELi2ELb1EEENS1_21CollectiveEpilogueBwdISA_SB_SD_Li256ELb1ELb0ELi2EEENS1_25SingleTileBwdLPTSchedulerILb1ELi128ELb1EEEEEEEEEvNT_6ParamsE,@"STO_CUDA_ENTRY STV_DEFAULT"
_ZN7cutlass13device_kernelIN5flash19enable_sm80_to_sm89INS1_16FlashAttnBwdSm80INS1_25CollectiveMainloopBwdSm80ILi2ELi2EN4cute5tupleIJNS5_1CILi64EEENS7_ILi128EEES8_EEENS_6half_tEfNS_4arch4Sm80ELb1ELb0ELb1ELb1ELb1ELb0ELb0ELb0ELi2ELi2ELi4ELi2ELb1EEENS1_21CollectiveEpilogueBwdISA_SB_SD_Li256ELb1ELb0ELi2EEENS1_25SingleTileBwdLPTSchedulerILb1ELi128ELb1EEEEEEEEEvNT_6ParamsE:
[----:B------:R-:W-:Y:S01]  /*0000*/  LDC R1, c[0x0][0x28] ;  /* 0x00000a00ff017b82 */ /* 0x000fe20000000800 */
[----:B------:R-:W-:Y:S05]  /*0010*/  EXIT ;  /* 0x000000000000794d */ /* 0x000fea0003800000 */
.L_x_26:
        /* <DEDUP_REMOVED lines=14> */
.L_x_108:


//--------------------- .text._ZN7cutlass13device_kernelIN5flash19enable_sm80_to_sm89INS1_16FlashAttnBwdSm80INS1_25CollectiveMainloopBwdSm80ILi2ELi2EN4cute5tupleIJNS5_1CILi64EEENS7_ILi128EEES8_EEENS_6half_tEfNS_4arch4Sm80ELb1ELb0ELb1ELb1ELb0ELb0ELb0ELb0ELi2ELi2ELi4ELi2ELb1EEENS1_24CollectiveEpilogueBwdGQAISA_fSD_Li256ELb1ELb0EEENS1_25SingleTileBwdLPTSchedulerILb1ELi128ELb0EEEEEEEEEvNT_6ParamsE --------------------------
	.section	.text._ZN7cutlass13device_kernelIN5flash19enable_sm80_to_sm89INS1_16FlashAttnBwdSm80INS1_25CollectiveMainloopBwdSm80ILi2ELi2EN4cute5tupleIJNS5_1CILi64EEENS7_ILi128EEES8_EEENS_6half_tEfNS_4arch4Sm80ELb1ELb0ELb1ELb1ELb0ELb0ELb0ELb0ELi2ELi2ELi4ELi2ELb1EEENS1_24CollectiveEpilogueBwdGQAISA_fSD_Li256ELb1ELb0EEENS1_25SingleTileBwdLPTSchedulerILb1ELi128ELb0EEEEEEEEEvNT_6ParamsE,"ax",@progbits
	.align	128
.text._ZN7cutlass13device_kernelIN5flash19enable_sm80_to_sm89INS1_16FlashAttnBwdSm80INS1_25CollectiveMainloopBwdSm80ILi2ELi2EN4cute5tupleIJNS5_1CILi64EEENS7_ILi128EEES8_EEENS_6half_tEfNS_4arch4Sm80ELb1ELb0ELb1ELb1ELb0ELb0ELb0ELb0ELi2ELi2ELi4ELi2ELb1EEENS1_24CollectiveEpilogueBwdGQAISA_fSD_Li256ELb1ELb0EEENS1_25SingleTileBwdLPTSchedulerILb1ELi128ELb0EEEEEEEEEvNT_6ParamsE:
        .type           _ZN7cutlass13device_kernelIN5flash19enable_sm80_to_sm89INS1_16FlashAttnBwdSm80INS1_25CollectiveMainloopBwdSm80ILi2ELi2EN4cute5tupleIJNS5_1CILi64EEENS7_ILi128EEES8_EEENS_6half_tEfNS_4arch4Sm80ELb1ELb0ELb1ELb1ELb0ELb0ELb0ELb0ELi2ELi2ELi4ELi2ELb1EEENS1_24CollectiveEpilogueBwdGQAISA_fSD_Li256ELb1ELb0EEENS1_25SingleTileBwdLPTSchedulerILb1ELi128ELb0EEEEEEEEEvNT_6ParamsE,@function
        .size           _ZN7cutlass13device_kernelIN5flash19enable_sm80_to_sm89INS1_16FlashAttnBwdSm80INS1_25CollectiveMainloopBwdSm80ILi2ELi2EN4cute5tupleIJNS5_1CILi64EEENS7_ILi128EEES8_EEENS_6half_tEfNS_4arch4Sm80ELb1ELb0ELb1ELb1ELb0ELb0ELb0ELb0ELi2ELi2ELi4ELi2ELb1EEENS1_24CollectiveEpilogueBwdGQAISA_fSD_Li256ELb1ELb0EEENS1_25SingleTileBwdLPTSchedulerILb1ELi128ELb0EEEEEEEEEvNT_6ParamsE,(.L_x_109 - _ZN7cutlass13device_kernelIN5flash19enable_sm80_to_sm89INS1_16FlashAttnBwdSm80INS1_25CollectiveMainloopBwdSm80ILi2ELi2EN4cute5tupleIJNS5_1CILi64EEENS7_ILi128EEES8_EEENS_6half_tEfNS_4arch4Sm80ELb1ELb0ELb1ELb1ELb0ELb0ELb0ELb0ELi2ELi2ELi4ELi2ELb1EEENS1_24CollectiveEpilogueBwdGQAISA_fSD_Li256ELb1ELb0EEENS1_25SingleTileBwdLPTSchedulerILb1ELi128ELb0EEEEEEEEEvNT_6ParamsE)
        .other          _ZN7cutlass13device_kernelIN5flash19enable_sm80_to_sm89INS1_16FlashAttnBwdSm80INS1_25CollectiveMainloopBwdSm80ILi2ELi2EN4cute5tupleIJNS5_1CILi64EEENS7_ILi128EEES8_EEENS_6half_tEfNS_4arch4Sm80ELb1ELb0ELb1ELb1ELb0ELb0ELb0ELb0ELi2ELi2ELi4ELi2ELb1EEENS1_24CollectiveEpilogueBwdGQAISA_fSD_Li256ELb1ELb0EEENS1_25SingleTileBwdLPTSchedulerILb1ELi128ELb0EEEEEEEEEvNT_6ParamsE,@"STO_CUDA_ENTRY STV_DEFAULT"
_ZN7cutlass13device_kernelIN5flash19enable_sm80_to_sm89INS1_16FlashAttnBwdSm80INS1_25CollectiveMainloopBwdSm80ILi2ELi2EN4cute5tupleIJNS5_1CILi64EEENS7_ILi128EEES8_EEENS_6half_tEfNS_4arch4Sm80ELb1ELb0ELb1ELb1ELb0ELb0ELb0ELb0ELi2ELi2ELi4ELi2ELb1EEENS1_24CollectiveEpilogueBwdGQAISA_fSD_Li256ELb1ELb0EEENS1_25SingleTileBwdLPTSchedulerILb1ELi128ELb0EEEEEEEEEvNT_6ParamsE:
[----:B------:R-:W-:Y:S01]  /*0000*/  LDC R1, c[0x0][0x28] ;  /* 0x00000a00ff017b82 */ /* 0x000fe20000000800 */
[----:B------:R-:W-:Y:S05]  /*0010*/  EXIT ;  /* 0x000000000000794d */ /* 0x000fea0003800000 */
.L_x_27:
        /* <DEDUP_REMOVED lines=14> */
.L_x_109:


//--------------------- .text._ZN7cutlass13device_kernelIN5flash32FlashAttnBwdPostprocessConvertdQIN4cute5tupleIJNS3_1CILi64EEES6_EEENS_6half_tEfNS_4arch4Sm80ELi256ENS3_8TiledMMAINS3_8MMA_AtomIJNS3_28SM80_16x8x16_F32F16F16F32_TNEEEENS3_6LayoutINS4_IJNS5_ILi2EEENS5_ILi4EEENS5_ILi1EEEEEENS4_IJSI_SG_NS5_ILi0EEEEEEEENS4_IJNS5_ILi32EEES6_NS5_ILi16EEEEEEEELb0EEEEEvNT_6ParamsE --------------------------
	.section	.text._ZN7cutlass13device_kernelIN5flash32FlashAttnBwdPostprocessConvertdQIN4cute5tupleIJNS3_1CILi64EEES6_EEENS_6half_tEfNS_4arch4Sm80ELi256ENS3_8TiledMMAINS3_8MMA_AtomIJNS3_28SM80_16x8x16_F32F16F16F32_TNEEEENS3_6LayoutINS4_IJNS5_ILi2EEENS5_ILi4EEENS5_ILi1EEEEEENS4_IJSI_SG_NS5_ILi0EEEEEEEENS4_IJNS5_ILi32EEES6_NS5_ILi16EEEEEEEELb0EEEEEvNT_6ParamsE,"ax",@progbits
	.align	128
.text._ZN7cutlass13device_kernelIN5flash32FlashAttnBwdPostprocessConvertdQIN4cute5tupleIJNS3_1CILi64EEES6_EEENS_6half_tEfNS_4arch4Sm80ELi256ENS3_8TiledMMAINS3_8MMA_AtomIJNS3_28SM80_16x8x16_F32F16F16F32_TNEEEENS3_6LayoutINS4_IJNS5_ILi2EEENS5_ILi4EEENS5_ILi1EEEEEENS4_IJSI_SG_NS5_ILi0EEEEEEEENS4_IJNS5_ILi32EEES6_NS5_ILi16EEEEEEEELb0EEEEEvNT_6ParamsE:
        .type           _ZN7cutlass13device_kernelIN5flash32FlashAttnBwdPostprocessConvertdQIN4cute5tupleIJNS3_1CILi64EEES6_EEENS_6half_tEfNS_4arch4Sm80ELi256ENS3_8TiledMMAINS3_8MMA_AtomIJNS3_28SM80_16x8x16_F32F16F16F32_TNEEEENS3_6LayoutINS4_IJNS5_ILi2EEENS5_ILi4EEENS5_ILi1EEEEEENS4_IJSI_SG_NS5_ILi0EEEEEEEENS4_IJNS5_ILi32EEES6_NS5_ILi16EEEEEEEELb0EEEEEvNT_6ParamsE,@function
        .size           _ZN7cutlass13device_kernelIN5flash32FlashAttnBwdPostprocessConvertdQIN4cute5tupleIJNS3_1CILi64EEES6_EEENS_6half_tEfNS_4arch4Sm80ELi256ENS3_8TiledMMAINS3_8MMA_AtomIJNS3_28SM80_16x8x16_F32F16F16F32_TNEEEENS3_6LayoutINS4_IJNS5_ILi2EEENS5_ILi4EEENS5_ILi1EEEEEENS4_IJSI_SG_NS5_ILi0EEEEEEEENS4_IJNS5_ILi32EEES6_NS5_ILi16EEEEEEEELb0EEEEEvNT_6ParamsE,(.L_x_110 - _ZN7cutlass13device_kernelIN5flash32FlashAttnBwdPostprocessConvertdQIN4cute5tupleIJNS3_1CILi64EEES6_EEENS_6half_tEfNS_4arch4Sm80ELi256ENS3_8TiledMMAINS3_8MMA_AtomIJNS3_28SM80_16x8x16_F32F16F16F32_TNEEEENS3_6LayoutINS4_IJNS5_ILi2EEENS5_ILi4EEENS5_ILi1EEEEEENS4_IJSI_SG_NS5_ILi0EEEEEEEENS4_IJNS5_ILi32EEES6_NS5_ILi16EEEEEEEELb0EEEEEvNT_6ParamsE)
        .other          _ZN7cutlass13device_kernelIN5flash32FlashAttnBwdPostprocessConvertdQIN4cute5tupleIJNS3_1CILi64EEES6_EEENS_6half_tEfNS_4arch4Sm80ELi256ENS3_8TiledMMAINS3_8MMA_AtomIJNS3_28SM80_16x8x16_F32F16F16F32_TNEEEENS3_6LayoutINS4_IJNS5_ILi2EEENS5_ILi4EEENS5_ILi1EEEEEENS4_IJSI_SG_NS5_ILi0EEEEEEEENS4_IJNS5_ILi32EEES6_NS5_ILi16EEEEEEEELb0EEEEEvNT_6ParamsE,@"STO_CUDA_ENTRY STV_DEFAULT"
_ZN7cutlass13device_kernelIN5flash32FlashAttnBwdPostprocessConvertdQIN4cute5tupleIJNS3_1CILi64EEES6_EEENS_6half_tEfNS_4arch4Sm80ELi256ENS3_8TiledMMAINS3_8MMA_AtomIJNS3_28SM80_16x8x16_F32F16F16F32_TNEEEENS3_6LayoutINS4_IJNS5_ILi2EEENS5_ILi4EEENS5_ILi1EEEEEENS4_IJSI_SG_NS5_ILi0EEEEEEEENS4_IJNS5_ILi32EEES6_NS5_ILi16EEEEEEEELb0EEEEEvNT_6ParamsE:
[----:B------:R-:W-:Y:S08]  /*0000*/  LDC R1, c[0x0][0x28] ;  /* 0x00000a00ff017b82 */ /* 0x000ff00000000800 */
[----:B------:R-:W0:Y:S01]  /*0010*/  LDC.64 R8, c[0x0][0x278] ;  /* 0x00009e00ff087b82 */ /* 0x000e220000000a00 */
[----:B------:R-:W1:Y:S01]  /*0020*/  S2R R7, SR_CTAID.Z ;  /* 0x0000000000077919 */ /* 0x000e620000002700 */
[----:B------:R-:W-:Y:S01]  /*0030*/  ULDC.64 UR4, c[0x0][0x270] ;  /* 0x00009c0000047ab9 */ /* 0x000fe20000000a00 */
[----:B------:R-:W-:Y:S01]  /*0040*/  ULDC.64 UR6, c[0x0][0x208] ;  /* 0x0000820000067ab9 */ /* 0x000fe20000000a00 */
[----:B------:R-:W-:-:S04]  /*0050*/  ISETP.NE.U32.AND P0, PT, RZ, UR4, PT ;  /* 0x00000004ff007c0c */ /* 0x000fc8000bf05070 */
[----:B------:R-:W1:Y:S01]  /*0060*/  LDC.64 R4, c[0x0][0x270] ;  /* 0x00009c00ff047b82 */ /* 0x000e620000000a00 */
[----:B------:R-:W-:Y:S02]  /*0070*/  ISETP.NE.AND.EX P0, PT, RZ, UR5, PT, P0 ;  /* 0x00000005ff007c0c */ /* 0x000fe4000bf05300 */
[----:B0-----:R-:W-:-:S04]  /*0080*/  ISETP.NE.U32.AND P1, PT, R8, RZ, PT ;  /* 0x000000ff0800720c */ /* 0x001fc80003f25070 */
[----:B------:R-:W-:Y:S01]  /*0090*/  ISETP.NE.AND.EX P1, PT, R9, RZ, PT, P1 ;  /* 0x000000ff0900720c */ /* 0x000fe20003f25310 */
[----:B------:R-:W-:Y:S01]  /*00a0*/  ULDC UR8, c[0x0][0x240] ;  /* 0x0000900000087ab9 */ /* 0x000fe20000000800 */
[----:B-1----:R-:W-:-:S11]  /*00b0*/  IMAD.WIDE R4, R7, 0x4, R4 ;  /* 0x0000000407047825 */ /* 0x002fd600078e0204 */
[----:B------:R-:W0:Y:S01]  /*00c0*/  @P1 LDC.64 R8, c[0x0][0x278] ;  /* 0x00009e00ff081b82 */ /* 0x000e220000000a00 */
[----:B------:R-:W-:Y:S01]  /*00d0*/  IMAD.U32 R0, RZ, RZ, UR8 ;  /* 0x00000008ff007e24 */ /* 0x000fe2000f8e00ff */
[----:B------:R1:W5:Y:S01]  /*00e0*/  @P0 LDG.E R2, desc[UR6][R4.64] ;  /* 0x0000000604020981 */ /* 0x000362000c1e1900 */
[----:B------:R-:W2:Y:S01]  /*00f0*/  S2R R3, SR_CTAID.X ;  /* 0x0000000000037919 */ /* 0x000ea20000002500 */
[----:B0-----:R-:W-:-:S05]  /*0100*/  @P1 IMAD.WIDE R8, R7, 0x4, R8 ;  /* 0x0000000407081825 */ /* 0x001fca00078e0208 */
[----:B------:R1:W5:Y:S01]  /*0110*/  @P1 LDG.E R0, desc[UR6][R8.64] ;  /* 0x0000000608001981 */ /* 0x000362000c1e1900 */
[----:B--2---:R-:W-:Y:S01]  /*0120*/  IMAD.SHL.U32 R21, R3, 0x40, RZ ;  /* 0x0000004003157824 */ /* 0x004fe200078e00ff */
[----:B------:R-:W-:Y:S06]  /*0130*/  @P1 BRA `(.L_x_28) ;  /* 0x0000000000101947 */ /* 0x000fec0003800000 */
[----:B------:R-:W-:Y:S05]  /*0140*/  @!P0 BRA `(.L_x_28) ;  /* 0x00000000000c8947 */ /* 0x000fea0003800000 */
[----:B-1----:R-:W2:Y:S04]  /*0150*/  LDG.E R9, desc[UR6][R4.64] ;  /* 0x0000000604097981 */ /* 0x002ea8000c1e1900 */
[----:B-----5:R-:W2:Y:S02]  /*0160*/  LDG.E R0, desc[UR6][R4.64+0x4] ;  /* 0x0000040604007981 */ /* 0x020ea4000c1e1900 */
[----:B--2---:R-:W-:-:S07]  /*0170*/  IMAD.IADD R0, R0, 0x1, -R9 ;  /* 0x0000000100007824 */ /* 0x004fce00078e0a09 */
.L_x_28:
[----:B------:R-:W-:Y:S02]  /*0180*/  ISETP.NE.U32.AND P1, PT, RZ, UR4, PT ;  /* 0x00000004ff007c0c */ /* 0x000fe4000bf25070 */
[----:B-----5:R-:W-:Y:S02]  /*0190*/  ISETP.LE.AND P2, PT, R0, R21, PT ;  /* 0x000000150000720c */ /* 0x020fe40003f43270 */
[----:B------:R-:W-:-:S13]  /*01a0*/  ISETP.NE.AND.EX P1, PT, RZ, UR5, PT, P1 ;  /* 0x00000005ff007c0c */ /* 0x000fda000bf25310 */
[----:B------:R-:W-:Y:S05]  /*01b0*/  @P1 EXIT P2 ;  /* 0x000000000000194d */ /* 0x000fea0001000000 */
[----:B------:R-:W0:Y:S01]  /*01c0*/  S2R R22, SR_TID.X ;  /* 0x0000000000167919 */ /* 0x000e220000002100 */
[----:B-1----:R-:W-:Y:S01]  /*01d0*/  @P0 IMAD R4, R7, 0x40, R2 ;  /* 0x0000004007040824 */ /* 0x002fe200078e0202 */
[----:B------:R-:W1:Y:S01]  /*01e0*/  S2UR UR8, SR_CTAID.Y ;  /* 0x00000000000879c3 */ /* 0x000e620000002600 */
[----:B------:R-:W-:Y:S01]  /*01f0*/  CS2R R8, SRZ ;  /* 0x0000000000087805 */ /* 0x000fe2000001ff00 */
[----:B------:R-:W-:Y:S01]  /*0200*/  IMAD.SHL.U32 R13, R3, 0x1000, RZ ;  /* 0x00001000030d7824 */ /* 0x000fe200078e00ff */
[----:B------:R-:W-:Y:S01]  /*0210*/  SHF.R.S32.HI R23, RZ, 0x1f, R7 ;  /* 0x0000001fff177819 */ /* 0x000fe20000011407 */
[----:B------:R-:W-:Y:S01]  /*0220*/  ULDC.64 UR4, c[0x0][0x230] ;  /* 0x00008c0000047ab9 */ /* 0x000fe20000000a00 */
[----:B------:R-:W-:Y:S02]  /*0230*/  @P0 SHF.R.S32.HI R5, RZ, 0x1f, R4 ;  /* 0x0000001fff050819 */ /* 0x000fe40000011404 */
[----:B------:R-:W-:Y:S02]  /*0240*/  SEL R23, R23, RZ, !P1 ;  /* 0x000000ff17177207 */ /* 0x000fe40004800000 */
[----:B------:R-:W-:-:S02]  /*0250*/  @P0 LEA.HI R6, R5, R4, RZ, 0x6 ;  /* 0x0000000405060211 */ /* 0x000fc400078f30ff */
[----:B------:R-:W2:Y:S01]  /*0260*/  LDC.64 R4, c[0x0][0x228] ;  /* 0x00008a00ff047b82 */ /* 0x000ea20000000a00 */
[----:B------:R-:W-:Y:S01]  /*0270*/  SEL R20, R7, RZ, !P1 ;  /* 0x000000ff07147207 */ /* 0x000fe20004800000 */
[----:B------:R-:W-:Y:S02]  /*0280*/  IMAD R7, R23, UR4, RZ ;  /* 0x0000000417077c24 */ /* 0x000fe4000f8e02ff */
[----:B------:R-:W-:Y:S02]  /*0290*/  @P0 IMAD.SHL.U32 R6, R6, 0x40, RZ ;  /* 0x0000004006060824 */ /* 0x000fe400078e00ff */
[----:B------:R-:W-:-:S03]  /*02a0*/  IMAD R7, R20, UR5, R7 ;  /* 0x0000000514077c24 */ /* 0x000fc6000f8e0207 */
[----:B------:R-:W-:Y:S01]  /*02b0*/  @P0 LOP3.LUT R11, R6, 0xfffff000, RZ, 0xc0, !PT ;  /* 0xfffff000060b0812 */ /* 0x000fe200078ec0ff */
[----:B-1----:R-:W-:-:S04]  /*02c0*/  USHF.R.S32.HI UR9, URZ, 0x1f, UR8 ;  /* 0x0000001f3f097899 */ /* 0x002fc80008011408 */
[--C-:B------:R-:W-:Y:S01]  /*02d0*/  @P0 IMAD.MOV.U32 R8, RZ, RZ, R11.reuse ;  /* 0x000000ffff080224 */ /* 0x100fe200078e000b */
[----:B------:R-:W-:Y:S02]  /*02e0*/  @P0 SHF.R.S32.HI R9, RZ, 0x1f, R11 ;  /* 0x0000001fff090819 */ /* 0x000fe4000001140b */
[----:B------:R-:W-:Y:S01]  /*02f0*/  SHF.R.S32.HI R11, RZ, 0x1f, R13 ;  /* 0x0000001fff0b7819 */ /* 0x000fe2000001140d */
[----:B0-----:R-:W-:-:S05]  /*0300*/  IMAD.SHL.U32 R26, R22, 0x4, RZ ;  /* 0x00000004161a7824 */ /* 0x001fca00078e00ff */
[----:B------:R-:W-:Y:S01]  /*0310*/  IADD3 R8, P2, P3, R8, R26, R13 ;  /* 0x0000001a08087210 */ /* 0x000fe20007b5e00d */
[----:B--2---:R-:W-:Y:S01]  /*0320*/  IMAD R10, R4, UR9, RZ ;  /* 0x00000009040a7c24 */ /* 0x004fe2000f8e02ff */
[----:B------:R-:W-:-:S04]  /*0330*/  SHF.R.S32.HI R6, RZ, 0x1f, R26 ;  /* 0x0000001fff067819 */ /* 0x000fc8000001141a */
[----:B------:R-:W-:Y:S01]  /*0340*/  IADD3.X R9, R9, R6, R11, P2, P3 ;  /* 0x0000000609097210 */ /* 0x000fe200017e640b */
[----:B------:R-:W-:Y:S02]  /*0350*/  IMAD R11, R5, UR8, R10 ;  /* 0x00000008050b7c24 */ /* 0x000fe4000f8e020a */
[----:B------:R-:W-:-:S04]  /*0360*/  IMAD.WIDE.U32 R4, R4, UR8, R8 ;  /* 0x0000000804047c25 */ /* 0x000fc8000f8e0008 */
[----:B------:R-:W-:Y:S02]  /*0370*/  IMAD.IADD R5, R5, 0x1, R11 ;  /* 0x0000000105057824 */ /* 0x000fe400078e020b */
[----:B------:R-:W-:Y:S01]  /*0380*/  IMAD.WIDE.U32 R4, R20, UR4, R4 ;  /* 0x0000000414047c25 */ /* 0x000fe2000f8e0004 */
[----:B------:R-:W-:-:S03]  /*0390*/  ULDC.64 UR4, c[0x0][0x210] ;  /* 0x0000840000047ab9 */ /* 0x000fc60000000a00 */
[----:B------:R-:W-:Y:S01]  /*03a0*/  IMAD.IADD R5, R5, 0x1, R7 ;  /* 0x0000000105057824 */ /* 0x000fe200078e0207 */
[----:B------:R-:W-:-:S04]  /*03b0*/  LEA R34, P1, R4, UR4, 0x2 ;  /* 0x0000000404227c11 */ /* 0x000fc8000f8210ff */
[----:B------:R-:W-:-:S05]  /*03c0*/  LEA.HI.X R35, R4, UR5, R5, 0x2, P1 ;  /* 0x0000000504237c11 */ /* 0x000fca00088f1405 */
[----:B------:R-:W2:Y:S04]  /*03d0*/  LDG.E.128 R4, desc[UR6][R34.64] ;  /* 0x0000000622047981 */ /* 0x000ea8000c1e1d00 */
[----:B------:R-:W3:Y:S04]  /*03e0*/  LDG.E.128 R8, desc[UR6][R34.64+0x1000] ;  /* 0x0010000622087981 */ /* 0x000ee8000c1e1d00 */
[----:B------:R-:W4:Y:S04]  /*03f0*/  LDG.E.128 R12, desc[UR6][R34.64+0x2000] ;  /* 0x00200006220c7981 */ /* 0x000f28000c1e1d00 */
[----:B------:R0:W5:Y:S01]  /*0400*/  LDG.E.128 R16, desc[UR6][R34.64+0x3000] ;  /* 0x0030000622107981 */ /* 0x000162000c1e1d00 */
[----:B------:R-:W1:Y:S01]  /*0410*/  S2UR UR5, SR_CgaCtaId ;  /* 0x00000000000579c3 */ /* 0x000e620000008800 */
[----:B------:R-:W-:Y:S01]  /*0420*/  SHF.R.S32.HI R29, RZ, 0x1f, R22 ;  /* 0x0000001fff1d7819 */ /* 0x000fe20000011416 */
[----:B------:R-:W-:Y:S01]  /*0430*/  UMOV UR4, 0x400 ;  /* 0x0000040000047882 */ /* 0x000fe20000000000 */
[----:B------:R-:W-:Y:S01]  /*0440*/  VIADDMNMX R21, R0, -R21, 0x40, PT ;  /* 0x0000004000157446 */ /* 0x000fe20003800915 */
[----:B------:R-:W-:Y:S01]  /*0450*/  BSSY B0, `(.L_x_29) ;  /* 0x0000095000007945 */ /* 0x000fe20003800000 */
[----:B------:R-:W-:-:S02]  /*0460*/  LEA.HI R24, R29, R22, RZ, 0x3 ;  /* 0x000000161d187211 */ /* 0x000fc400078f18ff */
[-C--:B------:R-:W-:Y:S02]  /*0470*/  LEA.HI R25, R29, R22.reuse, RZ, 0x2 ;  /* 0x000000161d197211 */ /* 0x080fe400078f10ff */
[----:B0-----:R-:W-:Y:S02]  /*0480*/  LOP3.LUT R35, R24, 0xfffffff8, RZ, 0xc0, !PT ;  /* 0xfffffff818237812 */ /* 0x001fe400078ec0ff */
[--C-:B------:R-:W-:Y:S02]  /*0490*/  SHF.R.S32.HI R30, RZ, 0x2, R25.reuse ;  /* 0x00000002ff1e7819 */ /* 0x100fe40000011419 */
[----:B------:R-:W-:Y:S02]  /*04a0*/  LOP3.LUT R31, R25, 0x7ffffffc, RZ, 0xc0, !PT ;  /* 0x7ffffffc191f7812 */ /* 0x000fe400078ec0ff */
[----:B------:R-:W-:Y:S01]  /*04b0*/  SHF.R.S32.HI R33, RZ, 0x1f, R25 ;  /* 0x0000001fff217819 */ /* 0x000fe20000011419 */
[C---:B------:R-:W-:Y:S01]  /*04c0*/  IMAD.IADD R25, R22.reuse, 0x1, -R35 ;  /* 0x0000000116197824 */ /* 0x040fe200078e0a23 */
[CC--:B------:R-:W-:Y:S01]  /*04d0*/  LEA.HI R32, R29.reuse, R22.reuse, RZ, 0x7 ;  /* 0x000000161d207211 */ /* 0x0c0fe200078f38ff */
[----:B------:R-:W-:Y:S01]  /*04e0*/  IMAD.IADD R31, R22, 0x1, -R31 ;  /* 0x00000001161f7824 */ /* 0x000fe200078e0a1f */
[----:B------:R-:W-:-:S02]  /*04f0*/  LEA.HI R27, R29, R22, RZ, 0x5 ;  /* 0x000000161d1b7211 */ /* 0x000fc400078f28ff */
[----:B------:R-:W-:Y:S01]  /*0500*/  LEA.HI R29, R29, R22, RZ, 0x6 ;  /* 0x000000161d1d7211 */ /* 0x000fe200078f30ff */
[----:B------:R-:W-:Y:S01]  /*0510*/  IMAD.SHL.U32 R32, R32, 0x8, RZ ;  /* 0x0000000820207824 */ /* 0x000fe200078e00ff */
[----:B------:R-:W-:Y:S01]  /*0520*/  SHF.R.S32.HI R28, RZ, 0x5, R27 ;  /* 0x00000005ff1c7819 */ /* 0x000fe2000001141b */
[----:B-1----:R-:W-:Y:S01]  /*0530*/  ULEA UR4, UR5, UR4, 0x18 ;  /* 0x0000000405047291 */ /* 0x002fe2000f8ec03f */
[----:B------:R-:W-:Y:S02]  /*0540*/  SHF.R.S32.HI R34, RZ, 0x1f, R24 ;  /* 0x0000001fff227819 */ /* 0x000fe40000011418 */
[----:B------:R-:W-:Y:S01]  /*0550*/  LEA.HI R27, R27, R28, RZ, 0x1 ;  /* 0x0000001c1b1b7211 */ /* 0x000fe200078f08ff */
[----:B------:R-:W-:Y:S01]  /*0560*/  ULDC UR5, c[0x0][0x268] ;  /* 0x00009a0000057ab9 */ /* 0x000fe20000000800 */
[----:B------:R-:W-:Y:S02]  /*0570*/  LOP3.LUT R32, R32, 0x7ffffc00, RZ, 0xc0, !PT ;  /* 0x7ffffc0020207812 */ /* 0x000fe400078ec0ff */
[----:B------:R-:W-:-:S02]  /*0580*/  LEA R35, R22, UR4, 0x4 ;  /* 0x0000000416237c11 */ /* 0x000fc4000f8e20ff */
[----:B------:R-:W-:Y:S02]  /*0590*/  SHF.R.S32.HI R22, RZ, 0x3, R24 ;  /* 0x00000003ff167819 */ /* 0x000fe40000011418 */
[----:B------:R-:W-:Y:S02]  /*05a0*/  LEA.HI R33, R33, R30, RZ, 0x3 ;  /* 0x0000001e21217211 */ /* 0x000fe400078f18ff */
[----:B------:R-:W-:Y:S01]  /*05b0*/  LEA.HI R34, R34, R22, RZ, 0x2 ;  /* 0x0000001622227211 */ /* 0x000fe200078f10ff */
[----:B------:R-:W-:Y:S01]  /*05c0*/  VIADD R0, R22, 0x20 ;  /* 0x0000002016007836 */ /* 0x000fe20000000000 */
[----:B------:R-:W-:Y:S01]  /*05d0*/  LOP3.LUT R37, R27, 0xfffffffe, RZ, 0xc0, !PT ;  /* 0xfffffffe1b257812 */ /* 0x000fe200078ec0ff */
[----:B------:R-:W-:Y:S01]  /*05e0*/  IMAD R27, R31, 0x2, R32 ;  /* 0x000000021f1b7824 */ /* 0x000fe200078e0220 */
[----:B------:R-:W-:Y:S02]  /*05f0*/  LOP3.LUT R33, R33, 0xfffffff8, RZ, 0xc0, !PT ;  /* 0xfffffff821217812 */ /* 0x000fe400078ec0ff */
[----:B------:R-:W-:Y:S01]  /*0600*/  LOP3.LUT R31, R34, 0xffffffc, RZ, 0xc0, !PT ;  /* 0x0ffffffc221f7812 */ /* 0x000fe200078ec0ff */
[----:B------:R-:W-:Y:S01]  /*0610*/  IMAD.IADD R28, R28, 0x1, -R37 ;  /* 0x000000011c1c7824 */ /* 0x000fe200078e0a25 */
[----:B------:R-:W-:Y:S01]  /*0620*/  SHF.R.S32.HI R34, RZ, 0x6, R29 ;  /* 0x00000006ff227819 */ /* 0x000fe2000001141d */
[----:B------:R-:W-:Y:S01]  /*0630*/  IMAD.IADD R24, R30, 0x1, -R33 ;  /* 0x000000011e187824 */ /* 0x000fe200078e0a21 */
[----:B------:R-:W-:Y:S01]  /*0640*/  LEA.HI R36, R25, R25, RZ, 0x1 ;  /* 0x0000001919247211 */ /* 0x000fe200078f08ff */
[----:B------:R-:W-:-:S02]  /*0650*/  IMAD.IADD R37, R22, 0x1, -R31 ;  /* 0x0000000116257824 */ /* 0x000fc400078e0a1f */
[C---:B------:R-:W-:Y:S02]  /*0660*/  IMAD R27, R28.reuse, 0x100, R27 ;  /* 0x000001001c1b7824 */ /* 0x040fe400078e021b */
[----:B------:R-:W-:Y:S01]  /*0670*/  IMAD.SHL.U32 R28, R28, 0x40, RZ ;  /* 0x000000401c1c7824 */ /* 0x000fe200078e00ff */
[----:B--2---:R-:W-:Y:S04]  /*0680*/  STS.128 [R35], R4 ;  /* 0x0000000423007388 */ /* 0x004fe80000000c00 */
[----:B---3--:R0:W-:Y:S04]  /*0690*/  STS.128 [R35+0x1000], R8 ;  /* 0x0010000823007388 */ /* 0x0081e80000000c00 */
[----:B----4-:R-:W-:Y:S04]  /*06a0*/  STS.128 [R35+0x2000], R12 ;  /* 0x0020000c23007388 */ /* 0x010fe80000000c00 */
[----:B-----5:R1:W-:Y:S01]  /*06b0*/  STS.128 [R35+0x3000], R16 ;  /* 0x0030001023007388 */ /* 0x0203e20000000c00 */
[----:B------:R-:W-:Y:S01]  /*06c0*/  BAR.SYNC.DEFER_BLOCKING 0x0 ;  /* 0x0000000000007b1d */ /* 0x000fe20000010000 */
[----:B0-----:R-:W-:Y:S01]  /*06d0*/  IMAD.SHL.U32 R8, R25, 0x8, RZ ;  /* 0x0000000819087824 */ /* 0x001fe200078e00ff */
[----:B------:R-:W-:-:S02]  /*06e0*/  LOP3.LUT R25, R28, 0x40, RZ, 0xc0, !PT ;  /* 0x000000401c197812 */ /* 0x000fc400078ec0ff */
[----:B-1----:R-:W-:Y:S01]  /*06f0*/  SHF.R.S32.HI R19, RZ, 0x1f, R24 ;  /* 0x0000001fff137819 */ /* 0x002fe20000011418 */
[----:B------:R-:W-:Y:S02]  /*0700*/  IMAD.SHL.U32 R17, R34, 0x8, RZ ;  /* 0x0000000822117824 */ /* 0x000fe400078e00ff */
[----:B------:R-:W-:Y:S01]  /*0710*/  IMAD.SHL.U32 R18, R36, 0x200, RZ ;  /* 0x0000020024127824 */ /* 0x000fe200078e00ff */
[----:B------:R-:W-:Y:S01]  /*0720*/  LEA.HI R19, R19, R24, RZ, 0x2 ;  /* 0x0000001813137211 */ /* 0x000fe200078f10ff */
[----:B------:R-:W-:-:S03]  /*0730*/  IMAD R16, R34, 0x8, R37 ;  /* 0x0000000822107824 */ /* 0x000fc600078e0225 */
[----:B------:R-:W-:Y:S01]  /*0740*/  LOP3.LUT R35, R18, 0x7ffffc00, RZ, 0xc0, !PT ;  /* 0x7ffffc0012237812 */ /* 0x000fe200078ec0ff */
[C---:B------:R-:W-:Y:S01]  /*0750*/  IMAD.SHL.U32 R28, R19.reuse, 0x10, RZ ;  /* 0x00000010131c7824 */ /* 0x040fe200078e00ff */
[----:B------:R-:W-:Y:S01]  /*0760*/  LOP3.LUT R19, R19, 0x7fffffc, RZ, 0xc0, !PT ;  /* 0x07fffffc13137812 */ /* 0x000fe200078ec0ff */
[----:B------:R-:W0:Y:S01]  /*0770*/  LDS R15, [R26+UR4+0x1c00] ;  /* 0x001c00041a0f7984 */ /* 0x000e220008000800 */
[----:B------:R-:W-:Y:S01]  /*0780*/  LOP3.LUT R18, R25, 0x8, R8, 0xf8, !PT ;  /* 0x0000000819127812 */ /* 0x000fe200078ef808 */
[----:B------:R-:W-:Y:S01]  /*0790*/  IMAD.U32 R16, R16, 0x10, R35 ;  /* 0x0000001010107824 */ /* 0x000fe200078e0023 */
[----:B------:R-:W-:Y:S01]  /*07a0*/  LOP3.LUT R28, R28, 0x40, RZ, 0xc0, !PT ;  /* 0x000000401c1c7812 */ /* 0x000fe200078ec0ff */
[----:B------:R-:W1:Y:S01]  /*07b0*/  LDS R33, [R26+UR4] ;  /* 0x000000041a217984 */ /* 0x000e620008000800 */
[----:B------:R-:W-:Y:S01]  /*07c0*/  IMAD.IADD R24, R24, 0x1, -R19 ;  /* 0x0000000118187824 */ /* 0x000fe200078e0a13 */
[----:B------:R-:W-:Y:S02]  /*07d0*/  SHF.R.U32.HI R25, RZ, 0x3, R25 ;  /* 0x00000003ff197819 */ /* 0x000fe40000011619 */
[----:B------:R-:W2:Y:S01]  /*07e0*/  LDS R32, [R26+UR4+0x400] ;  /* 0x000400041a207984 */ /* 0x000ea20008000800 */
[----:B------:R-:W-:Y:S01]  /*07f0*/  LOP3.LUT R17, R28, 0x8, R17, 0xf8, !PT ;  /* 0x000000081c117812 */ /* 0x000fe200078ef811 */
[----:B------:R-:W-:Y:S01]  /*0800*/  IMAD R27, R24, 0x10, R27 ;  /* 0x00000010181b7824 */ /* 0x000fe200078e021b */
[----:B------:R-:W-:Y:S01]  /*0810*/  SHF.R.U32.HI R28, RZ, 0x3, R28 ;  /* 0x00000003ff1c7819 */ /* 0x000fe2000001161c */
[----:B------:R-:W3:Y:S01]  /*0820*/  LDS R29, [R26+UR4+0x800] ;  /* 0x000800041a1d7984 */ /* 0x000ee20008000800 */
[----:B------:R-:W-:-:S02]  /*0830*/  LOP3.LUT R25, R18, R25, RZ, 0x3c, !PT ;  /* 0x0000001912197212 */ /* 0x000fc400078e3cff */
[----:B------:R-:W-:Y:S01]  /*0840*/  LOP3.LUT R28, R17, R28, RZ, 0x3c, !PT ;  /* 0x0000001c111c7212 */ /* 0x000fe200078e3cff */
[----:B------:R-:W4:Y:S02]  /*0850*/  LDS R31, [R26+UR4+0xc00] ;  /* 0x000c00041a1f7984 */ /* 0x000f240008000800 */
[----:B------:R-:W-:Y:S02]  /*0860*/  IMAD.IADD R16, R16, 0x1, R25 ;  /* 0x0000000110107824 */ /* 0x000fe400078e0219 */
[----:B------:R-:W5:Y:S04]  /*0870*/  LDS R10, [R26+UR4+0x1000] ;  /* 0x001000041a0a7984 */ /* 0x000f680008000800 */
[----:B------:R-:W5:Y:S04]  /*0880*/  LDS R30, [R26+UR4+0x1400] ;  /* 0x001400041a1e7984 */ /* 0x000f680008000800 */
[----:B------:R-:W5:Y:S04]  /*0890*/  LDS R11, [R26+UR4+0x1800] ;  /* 0x001800041a0b7984 */ /* 0x000f680008000800 */
[----:B------:R-:W5:Y:S04]  /*08a0*/  LDS R4, [R26+UR4+0x2000] ;  /* 0x002000041a047984 */ /* 0x000f680008000800 */
[----:B------:R-:W5:Y:S04]  /*08b0*/  LDS R5, [R26+UR4+0x2400] ;  /* 0x002400041a057984 */ /* 0x000f680008000800 */
[----:B------:R-:W5:Y:S01]  /*08c0*/  LDS R6, [R26+UR4+0x2800] ;  /* 0x002800041a067984 */ /* 0x000f620008000800 */
[----:B0-----:R-:W-:Y:S01]  /*08d0*/  FMUL.FTZ R24, R15, UR5 ;  /* 0x000000050f187c20 */ /* 0x001fe20008410000 */
[----:B------:R-:W-:-:S02]  /*08e0*/  IMAD.IADD R15, R28, 0x1, R27 ;  /* 0x000000011c0f7824 */ /* 0x000fc400078e021b */
[----:B------:R-:W0:Y:S01]  /*08f0*/  LDS R7, [R26+UR4+0x2c00] ;  /* 0x002c00041a077984 */ /* 0x000e220008000800 */
[----:B-1----:R-:W-:Y:S02]  /*0900*/  FMUL.FTZ R17, R33, UR5 ;  /* 0x0000000521117c20 */ /* 0x002fe40008410000 */
[----:B------:R-:W-:Y:S01]  /*0910*/  LEA R27, R15, UR4, 0x1 ;  /* 0x000000040f1b7c11 */ /* 0x000fe2000f8e08ff */
[----:B------:R-:W1:Y:S01]  /*0920*/  LDS R9, [R26+UR4+0x3000] ;  /* 0x003000041a097984 */ /* 0x000e620008000800 */
[----:B--2---:R-:W-:-:S03]  /*0930*/  FMUL.FTZ R32, R32, UR5 ;  /* 0x0000000520207c20 */ /* 0x004fc60008410000 */
[----:B------:R-:W2:Y:S01]  /*0940*/  LDS R12, [R26+UR4+0x3400] ;  /* 0x003400041a0c7984 */ /* 0x000ea20008000800 */
[----:B---3--:R-:W-:Y:S01]  /*0950*/  FMUL.FTZ R18, R29, UR5 ;  /* 0x000000051d127c20 */ /* 0x008fe20008410000 */
[----:B------:R-:W-:Y:S02]  /*0960*/  F2FP.F16.F32.PACK_AB R17, R32, R17 ;  /* 0x000000112011723e */ /* 0x000fe400000000ff */
[----:B------:R-:W3:Y:S01]  /*0970*/  LDS R13, [R26+UR4+0x3800] ;  /* 0x003800041a0d7984 */ /* 0x000ee20008000800 */
[----:B----4-:R-:W-:-:S03]  /*0980*/  FMUL.FTZ R31, R31, UR5 ;  /* 0x000000051f1f7c20 */ /* 0x010fc60008410000 */
[----:B------:R4:W4:Y:S01]  /*0990*/  LDS R14, [R26+UR4+0x3c00] ;  /* 0x003c00041a0e7984 */ /* 0x0009220008000800 */
[----:B-----5:R-:W-:Y:S01]  /*09a0*/  FMUL.FTZ R10, R10, UR5 ;  /* 0x000000050a0a7c20 */ /* 0x020fe20008410000 */
[----:B------:R-:W-:Y:S01]  /*09b0*/  F2FP.F16.F32.PACK_AB R18, R31, R18 ;  /* 0x000000121f12723e */ /* 0x000fe200000000ff */
[----:B------:R-:W-:Y:S01]  /*09c0*/  FMUL.FTZ R19, R30, UR5 ;  /* 0x000000051e137c20 */ /* 0x000fe20008410000 */
[----:B------:R-:W-:Y:S01]  /*09d0*/  STS [R27+0x4000], R17 ;  /* 0x004000111b007388 */ /* 0x000fe20000000800 */
[----:B------:R-:W-:-:S03]  /*09e0*/  FMUL.FTZ R11, R11, UR5 ;  /* 0x000000050b0b7c20 */ /* 0x000fc60008410000 */
[----:B------:R-:W-:Y:S01]  /*09f0*/  F2FP.F16.F32.PACK_AB R19, R19, R10 ;  /* 0x0000000a1313723e */ /* 0x000fe200000000ff */
[----:B------:R5:W-:Y:S01]  /*0a00*/  STS [R27+0x4100], R18 ;  /* 0x004100121b007388 */ /* 0x000be20000000800 */
[----:B------:R-:W-:Y:S01]  /*0a10*/  FMUL.FTZ R4, R4, UR5 ;  /* 0x0000000504047c20 */ /* 0x000fe20008410000 */
[----:B------:R-:W-:Y:S02]  /*0a20*/  F2FP.F16.F32.PACK_AB R24, R24, R11 ;  /* 0x0000000b1818723e */ /* 0x000fe400000000ff */
[----:B------:R-:W-:Y:S01]  /*0a30*/  STS [R27+0x4400], R19 ;  /* 0x004400131b007388 */ /* 0x000fe20000000800 */
[----:B------:R-:W5:Y:S01]  /*0a40*/  LDC.64 R10, c[0x0][0x258] ;  /* 0x00009600ff0a7b82 */ /* 0x000f620000000a00 */
[----:B------:R-:W-:Y:S02]  /*0a50*/  FMUL.FTZ R5, R5, UR5 ;  /* 0x0000000505057c20 */ /* 0x000fe40008410000 */
[----:B------:R-:W-:Y:S01]  /*0a60*/  STS [R27+0x4500], R24 ;  /* 0x004500181b007388 */ /* 0x000fe20000000800 */
[----:B------:R-:W-:-:S02]  /*0a70*/  FMUL.FTZ R6, R6, UR5 ;  /* 0x0000000506067c20 */ /* 0x000fc40008410000 */
[----:B------:R-:W-:Y:S02]  /*0a80*/  F2FP.F16.F32.PACK_AB R15, R5, R4 ;  /* 0x00000004050f723e */ /* 0x000fe400000000ff */
[----:B------:R-:W-:Y:S01]  /*0a90*/  LEA R4, R16, UR4, 0x1 ;  /* 0x0000000410047c11 */ /* 0x000fe2000f8e08ff */
[----:B0-----:R-:W-:Y:S01]  /*0aa0*/  FMUL.FTZ R7, R7, UR5 ;  /* 0x0000000507077c20 */ /* 0x001fe20008410000 */
[----:B------:R-:W-:Y:S01]  /*0ab0*/  UIADD3 UR4, UR4, 0x4000, URZ ;  /* 0x0000400004047890 */ /* 0x000fe2000fffe03f */
[----:B------:R0:W-:Y:S01]  /*0ac0*/  STS [R27+0x5000], R15 ;  /* 0x0050000f1b007388 */ /* 0x0001e20000000800 */
[----:B-1----:R-:W-:Y:S02]  /*0ad0*/  FMUL.FTZ R9, R9, UR5 ;  /* 0x0000000509097c20 */ /* 0x002fe40008410000 */
[----:B------:R-:W-:Y:S01]  /*0ae0*/  F2FP.F16.F32.PACK_AB R25, R7, R6 ;  /* 0x000000060719723e */ /* 0x000fe200000000ff */
[----:B--2---:R-:W-:-:S04]  /*0af0*/  FMUL.FTZ R12, R12, UR5 ;  /* 0x000000050c0c7c20 */ /* 0x004fc80008410000 */
[----:B------:R1:W-:Y:S01]  /*0b00*/  STS [R27+0x5100], R25 ;  /* 0x005100191b007388 */ /* 0x0003e20000000800 */
[----:B---3--:R-:W-:Y:S01]  /*0b10*/  FMUL.FTZ R13, R13, UR5 ;  /* 0x000000050d0d7c20 */ /* 0x008fe20008410000 */
[----:B----4-:R-:W-:Y:S01]  /*0b20*/  F2FP.F16.F32.PACK_AB R26, R12, R9 ;  /* 0x000000090c1a723e */ /* 0x010fe200000000ff */
[----:B-----5:R-:W-:Y:S02]  /*0b30*/  IMAD R18, R10, UR9, RZ ;  /* 0x000000090a127c24 */ /* 0x020fe4000f8e02ff */
[----:B------:R-:W-:Y:S01]  /*0b40*/  FMUL.FTZ R14, R14, UR5 ;  /* 0x000000050e0e7c20 */ /* 0x000fe20008410000 */
[----:B------:R-:W-:Y:S01]  /*0b50*/  ULDC UR5, c[0x0][0x244] ;  /* 0x0000910000057ab9 */ /* 0x000fe20000000800 */
[----:B------:R1:W-:Y:S01]  /*0b60*/  STS [R27+0x5400], R26 ;  /* 0x0054001a1b007388 */ /* 0x0003e20000000800 */
[----:B------:R-:W-:Y:S01]  /*0b70*/  SHF.R.S32.HI R9, RZ, 0x1f, R8 ;  /* 0x0000001fff097819 */ /* 0x000fe20000011408 */
[----:B0-----:R-:W-:Y:S01]  /*0b80*/  IMAD R15, R11, UR8, R18 ;  /* 0x000000080b0f7c24 */ /* 0x001fe2000f8e0212 */
[----:B------:R-:W-:-:S02]  /*0b90*/  F2FP.F16.F32.PACK_AB R14, R14, R13 ;  /* 0x0000000d0e0e723e */ /* 0x000fc400000000ff */
[----:B------:R-:W-:Y:S02]  /*0ba0*/  CS2R R12, SRZ ;  /* 0x00000000000c7805 */ /* 0x000fe4000001ff00 */
[--C-:B------:R-:W-:Y:S01]  /*0bb0*/  @P0 IMAD.MOV.U32 R12, RZ, RZ, R2.reuse ;  /* 0x000000ffff0c0224 */ /* 0x100fe200078e0002 */
[----:B------:R-:W-:Y:S01]  /*0bc0*/  @P0 SHF.R.S32.HI R13, RZ, 0x1f, R2 ;  /* 0x0000001fff0d0819 */ /* 0x000fe20000011402 */
[----:B------:R1:W-:Y:S01]  /*0bd0*/  STS [R27+0x5500], R14 ;  /* 0x0055000e1b007388 */ /* 0x0003e20000000800 */
[----:B------:R-:W-:Y:S01]  /*0be0*/  IMAD.WIDE.U32 R10, R10, UR8, R8 ;  /* 0x000000080a0a7c25 */ /* 0x000fe2000f8e0008 */
[----:B------:R-:W-:Y:S01]  /*0bf0*/  ULDC.64 UR8, c[0x0][0x260] ;  /* 0x0000980000087ab9 */ /* 0x000fe20000000a00 */
[----:B------:R-:W-:Y:S01]  /*0c00*/  BAR.SYNC.DEFER_BLOCKING 0x0 ;  /* 0x0000000000007b1d */ /* 0x000fe20000010000 */
[C---:B------:R-:W-:Y:S01]  /*0c10*/  IADD3 R12, P0, R22.reuse, R12, RZ ;  /* 0x0000000c160c7210 */ /* 0x040fe20007f1e0ff */
[----:B------:R-:W-:Y:S02]  /*0c20*/  IMAD R23, R23, UR8, RZ ;  /* 0x0000000817177c24 */ /* 0x000fe4000f8e02ff */
[----:B------:R-:W-:Y:S01]  /*0c30*/  IMAD.IADD R11, R11, 0x1, R15 ;  /* 0x000000010b0b7824 */ /* 0x000fe200078e020f */
[----:B------:R-:W-:Y:S01]  /*0c40*/  LEA.HI.X.SX32 R13, R22, R13, 0x1, P0 ;  /* 0x0000000d160d7211 */ /* 0x000fe200000f0eff */
[----:B------:R-:W-:Y:S01]  /*0c50*/  IMAD R23, R20, UR9, R23 ;  /* 0x0000000914177c24 */ /* 0x000fe2000f8e0217 */
[----:B------:R-:W-:-:S02]  /*0c60*/  ISETP.GE.AND P0, PT, R8, UR5, PT ;  /* 0x0000000508007c0c */ /* 0x000fc4000bf06270 */
[----:B------:R-:W-:Y:S01]  /*0c70*/  LEA R8, R16, UR4, 0x1 ;  /* 0x0000000410087c11 */ /* 0x000fe2000f8e08ff */
[----:B------:R-:W-:Y:S01]  /*0c80*/  IMAD.WIDE R18, R3, 0x40, R12 ;  /* 0x0000004003127825 */ /* 0x000fe200078e020c */
[-C--:B------:R-:W-:Y:S02]  /*0c90*/  ISETP.GE.OR P1, PT, R22, R21.reuse, P0 ;  /* 0x000000151600720c */ /* 0x080fe40000726670 */
[----:B------:R-:W-:Y:S01]  /*0ca0*/  ISETP.GE.OR P0, PT, R0, R21, P0 ;  /* 0x000000150000720c */ /* 0x000fe20000706670 */
[----:B------:R-:W-:-:S04]  /*0cb0*/  IMAD.WIDE.U32 R20, R20, UR8, R10 ;  /* 0x0000000814147c25 */ /* 0x000fc8000f8e000a */
[----:B------:R-:W-:Y:S01]  /*0cc0*/  IMAD.IADD R13, R21, 0x1, R23 ;  /* 0x00000001150d7824 */ /* 0x000fe200078e0217 */
[----:B------:R-:W0:Y:S05]  /*0cd0*/  LDS.128 R4, [R4+0x4400] ;  /* 0x0044000004047984 */ /* 0x000e2a0000000c00 */
[----:B-1----:R-:W-:Y:S05]  /*0ce0*/  @P1 BRA `(.L_x_30) ;  /* 0x00000000002c1947 */ /* 0x002fea0003800000 */
[----:B------:R-:W1:Y:S01]  /*0cf0*/  LDS.128 R8, [R8] ;  /* 0x0000000008087984 */ /* 0x000e620000000c00 */
[----:B------:R-:W-:Y:S01]  /*0d00*/  ULDC.64 UR4, c[0x0][0x250] ;  /* 0x0000940000047ab9 */ /* 0x000fe20000000a00 */
[----:B------:R-:W-:Y:S02]  /*0d10*/  IMAD.MOV.U32 R12, RZ, RZ, R20 ;  /* 0x000000ffff0c7224 */ /* 0x000fe400078e0014 */
[----:B------:R-:W-:Y:S02]  /*0d20*/  IMAD R15, R19, UR4, RZ ;  /* 0x00000004130f7c24 */ /* 0x000fe4000f8e02ff */
[----:B------:R-:W-:-:S04]  /*0d30*/  IMAD.WIDE.U32 R2, R18, UR4, R12 ;  /* 0x0000000412027c25 */ /* 0x000fc8000f8e000c */
[----:B------:R-:W-:Y:S01]  /*0d40*/  IMAD R15, R18, UR5, R15 ;  /* 0x00000005120f7c24 */ /* 0x000fe2000f8e020f */
[----:B------:R-:W-:Y:S02]  /*0d50*/  ULDC.64 UR4, c[0x0][0x238] ;  /* 0x00008e0000047ab9 */ /* 0x000fe40000000a00 */
[----:B------:R-:W-:Y:S01]  /*0d60*/  LEA R14, P1, R2, UR4, 0x1 ;  /* 0x00000004020e7c11 */ /* 0x000fe2000f8208ff */
[----:B------:R-:W-:-:S05]  /*0d70*/  IMAD.IADD R3, R3, 0x1, R15 ;  /* 0x0000000103037824 */ /* 0x000fca00078e020f */
[----:B------:R-:W-:-:S05]  /*0d80*/  LEA.HI.X R15, R2, UR5, R3, 0x1, P1 ;  /* 0x00000005020f7c11 */ /* 0x000fca00088f0c03 */
[----:B-1----:R1:W-:Y:S02]  /*0d90*/  STG.E.128 desc[UR6][R14.64], R8 ;  /* 0x000000080e007986 */ /* 0x0023e4000c101d06 */
.L_x_30:
[----:B------:R-:W-:Y:S05]  /*0da0*/  BSYNC B0 ;  /* 0x0000000000007941 */ /* 0x000fea0003800000 */
.L_x_29:
[----:B------:R-:W-:Y:S05]  /*0db0*/  @P0 EXIT ;  /* 0x000000000000094d */ /* 0x000fea0003800000 */
[----:B-1----:R-:W-:Y:S01]  /*0dc0*/  IADD3 R9, P0, R18, 0x20, RZ ;  /* 0x0000002012097810 */ /* 0x002fe20007f1e0ff */
[----:B------:R-:W-:Y:S01]  /*0dd0*/  ULDC.64 UR4, c[0x0][0x250] ;  /* 0x0000940000047ab9 */ /* 0x000fe20000000a00 */
[----:B------:R-:W-:Y:S02]  /*0de0*/  IMAD.MOV.U32 R2, RZ, RZ, R20 ;  /* 0x000000ffff027224 */ /* 0x000fe400078e0014 */
[----:B------:R-:W-:Y:S02]  /*0df0*/  IMAD.MOV.U32 R3, RZ, RZ, R13 ;  /* 0x000000ffff037224 */ /* 0x000fe400078e000d */
[----:B------:R-:W-:Y:S02]  /*0e00*/  IMAD.X R18, RZ, RZ, R19, P0 ;  /* 0x000000ffff127224 */ /* 0x000fe400000e0613 */
[----:B------:R-:W-:-:S04]  /*0e10*/  IMAD.WIDE.U32 R2, R9, UR4, R2 ;  /* 0x0000000409027c25 */ /* 0x000fc8000f8e0002 */
[----:B------:R-:W-:-:S04]  /*0e20*/  IMAD R18, R18, UR4, RZ ;  /* 0x0000000412127c24 */ /* 0x000fc8000f8e02ff */
[----:B------:R-:W-:Y:S01]  /*0e30*/  IMAD R9, R9, UR5, R18 ;  /* 0x0000000509097c24 */ /* 0x000fe2000f8e0212 */
[----:B------:R-:W-:Y:S02]  /*0e40*/  ULDC.64 UR4, c[0x0][0x238] ;  /* 0x00008e0000047ab9 */ /* 0x000fe40000000a00 */
[----:B------:R-:W-:Y:S01]  /*0e50*/  LEA R8, P0, R2, UR4, 0x1 ;  /* 0x0000000402087c11 */ /* 0x000fe2000f8008ff */
[----:B------:R-:W-:-:S05]  /*0e60*/  IMAD.IADD R3, R3, 0x1, R9 ;  /* 0x0000000103037824 */ /* 0x000fca00078e0209 */
[----:B------:R-:W-:-:S05]  /*0e70*/  LEA.HI.X R9, R2, UR5, R3, 0x1, P0 ;  /* 0x0000000502097c11 */ /* 0x000fca00080f0c03 */
[----:B0-----:R-:W-:Y:S01]  /*0e80*/  STG.E.128 desc[UR6][R8.64], R4 ;  /* 0x0000000408007986 */ /* 0x001fe2000c101d06 */
[----:B------:R-:W-:Y:S05]  /*0e90*/  EXIT ;  /* 0x000000000000794d */ /* 0x000fea0003800000 */
.L_x_31:
        /* <DEDUP_REMOVED lines=14> */
.L_x_110:


//--------------------- .text._ZN7cutlass13device_kernelIN5flash19enable_sm80_to_sm89INS1_16FlashAttnBwdSm80INS1_25CollectiveMainloopBwdSm80ILi2ELi2EN4cute5tupleIJNS5_1CILi64EEENS7_ILi128EEES8_EEENS_6half_tEfNS_4arch4Sm80ELb1ELb0ELb1ELb1ELb1ELb0ELb0ELb0ELi2ELi2ELi4ELi2ELb1EEENS1_24CollectiveEpilogueBwdGQAISA_fSD_Li256ELb1ELb1EEENS1_25SingleTileBwdLPTSchedulerILb1ELi128ELb1EEEEEEEEEvNT_6ParamsE --------------------------
	.section	.text._ZN7cutlass13device_kernelIN5flash19enable_sm80_to_sm89INS1_16FlashAttnBwdSm80INS1_25CollectiveMainloopBwdSm80ILi2ELi2EN4cute5tupleIJNS5_1CILi64EEENS7_ILi128EEES8_EEENS_6half_tEfNS_4arch4Sm80ELb1ELb0ELb1ELb1ELb1ELb0ELb0ELb0ELi2ELi2ELi4ELi2ELb1EEENS1_24CollectiveEpilogueBwdGQAISA_fSD_Li256ELb1ELb1EEENS1_25SingleTileBwdLPTSchedulerILb1ELi128ELb1EEEEEEEEEvNT_6ParamsE,"ax",@progbits
	.align	128
.text._ZN7cutlass13device_kernelIN5flash19enable_sm80_to_sm89INS1_16FlashAttnBwdSm80INS1_25CollectiveMainloopBwdSm80ILi2ELi2EN4cute5tupleIJNS5_1CILi64EEENS7_ILi128EEES8_EEENS_6half_tEfNS_4arch4Sm80ELb1ELb0ELb1ELb1ELb1ELb0ELb0ELb0ELi2ELi2ELi4ELi2ELb1EEENS1_24CollectiveEpilogueBwdGQAISA_fSD_Li256ELb1ELb1EEENS1_25SingleTileBwdLPTSchedulerILb1ELi128ELb1EEEEEEEEEvNT_6ParamsE:
        .type           _ZN7cutlass13device_kernelIN5flash19enable_sm80_to_sm89INS1_16FlashAttnBwdSm80INS1_25CollectiveMainloopBwdSm80ILi2ELi2EN4cute5tupleIJNS5_1CILi64EEENS7_ILi128EEES8_EEENS_6half_tEfNS_4arch4Sm80ELb1ELb0ELb1ELb1ELb1ELb0ELb0ELb0ELi2ELi2ELi4ELi2ELb1EEENS1_24CollectiveEpilogueBwdGQAISA_fSD_Li256ELb1ELb1EEENS1_25SingleTileBwdLPTSchedulerILb1ELi128ELb1EEEEEEEEEvNT_6ParamsE,@function
        .size           _ZN7cutlass13device_kernelIN5flash19enable_sm80_to_sm89INS1_16FlashAttnBwdSm80INS1_25CollectiveMainloopBwdSm80ILi2ELi2EN4cute5tupleIJNS5_1CILi64EEENS7_ILi128EEES8_EEENS_6half_tEfNS_4arch4Sm80ELb1ELb0ELb1ELb1ELb1ELb0ELb0ELb0ELi2ELi2ELi4ELi2ELb1EEENS1_24CollectiveEpilogueBwdGQAISA_fSD_Li256ELb1ELb1EEENS1_25SingleTileBwdLPTSchedulerILb1ELi128ELb1EEEEEEEEEvNT_6ParamsE,(.L_x_111 - _ZN7cutlass13device_kernelIN5flash19enable_sm80_to_sm89INS1_16FlashAttnBwdSm80INS1_25CollectiveMainloopBwdSm80ILi2ELi2EN4cute5tupleIJNS5_1CILi64EEENS7_ILi128EEES8_EEENS_6half_tEfNS_4arch4Sm80ELb1ELb0ELb1ELb1ELb1ELb0ELb0ELb0ELi2ELi2ELi4ELi2ELb1EEENS1_24CollectiveEpilogueBwdGQAISA_fSD_Li256ELb1ELb1EEENS1_25SingleTileBwdLPTSchedulerILb1ELi128ELb1EEEEEEEEEvNT_6ParamsE)
        .other          _ZN7cutlass13device_kernelIN5flash19enable_sm80_to_sm89INS1_16FlashAttnBwdSm80INS1_25CollectiveMainloopBwdSm80ILi2ELi2EN4cute5tupleIJNS5_1CILi64EEENS7_ILi128EEES8_EEENS_6half_tEfNS_4arch4Sm80ELb1ELb0ELb1ELb1ELb1ELb0ELb0ELb0ELi2ELi2ELi4ELi2ELb1EEENS1_24CollectiveEpilogueBwdGQAISA_fSD_Li256ELb1ELb1EEENS1_25SingleTileBwdLPTSchedulerILb1ELi128ELb1EEEEEEEEEvNT_6ParamsE,@"STO_CUDA_ENTRY STV_DEFAULT"
_ZN7cutlass13device_kernelIN5flash19enable_sm80_to_sm89INS1_16FlashAttnBwdSm80INS1_25CollectiveMainloopBwdSm80ILi2ELi2EN4cute5tupleIJNS5_1CILi64EEENS7_ILi128EEES8_EEENS_6half_tEfNS_4arch4Sm80ELb1ELb0ELb1ELb1ELb1ELb0ELb0ELb0ELi2ELi2ELi4ELi2ELb1EEENS1_24CollectiveEpilogueBwdGQAISA_fSD_Li256ELb1ELb1EEENS1_25SingleTileBwdLPTSchedulerILb1ELi128ELb1EEEEEEEEEvNT_6ParamsE:
[----:B------:R-:W-:Y:S01]  /*0000*/  LDC R1, c[0x0][0x28] ;  /* 0x00000a00ff017b82 */ /* 0x000fe20000000800 */
[----:B------:R-:W-:Y:S05]  /*0010*/  EXIT ;  /* 0x000000000000794d */ /* 0x000fea0003800000 */
.L_x_32:
        /* <DEDUP_REMOVED lines=14> */
.L_x_111:


//--------------------- .text._ZN7cutlass13device_kernelIN5flash22FlashAttnBwdPreprocessIN4cute5tupleIJNS3_1CILi64EEES6_EEENS_6half_tEfNS_4arch4Sm80ELb1ELb1EEEEEvNT_6ParamsE --------------------------
	.section	.text._ZN7cutlass13device_kernelIN5flash22FlashAttnBwdPreprocessIN4cute5tupleIJNS3_1CILi64EEES6_EEENS_6half_tEfNS_4arch4Sm80ELb1ELb1EEEEEvNT_6ParamsE,"ax",@progbits
	.align	128
.text._ZN7cutlass13device_kernelIN5flash22FlashAttnBwdPreprocessIN4cute5tupleIJNS3_1CILi64EEES6_EEENS_6half_tEfNS_4arch4Sm80ELb1ELb1EEEEEvNT_6ParamsE:
        .type           _ZN7cutlass13device_kernelIN5flash22FlashAttnBwdPreprocessIN4cute5tupleIJNS3_1CILi64EEES6_EEENS_6half_tEfNS_4arch4Sm80ELb1ELb1EEEEEvNT_6ParamsE,@function
        .size           _ZN7cutlass13device_kernelIN5flash22FlashAttnBwdPreprocessIN4cute5tupleIJNS3_1CILi64EEES6_EEENS_6half_tEfNS_4arch4Sm80ELb1ELb1EEEEEvNT_6ParamsE,(.L_x_112 - _ZN7cutlass13device_kernelIN5flash22FlashAttnBwdPreprocessIN4cute5tupleIJNS3_1CILi64EEES6_EEENS_6half_tEfNS_4arch4Sm80ELb1ELb1EEEEEvNT_6ParamsE)
        .other          _ZN7cutlass13device_kernelIN5flash22FlashAttnBwdPreprocessIN4cute5tupleIJNS3_1CILi64EEES6_EEENS_6half_tEfNS_4arch4Sm80ELb1ELb1EEEEEvNT_6ParamsE,@"STO_CUDA_ENTRY STV_DEFAULT"
_ZN7cutlass13device_kernelIN5flash22FlashAttnBwdPreprocessIN4cute5tupleIJNS3_1CILi64EEES6_EEENS_6half_tEfNS_4arch4Sm80ELb1ELb1EEEEEvNT_6ParamsE:
[----:B------:R-:W-:Y:S08]  /*0000*/  LDC R1, c[0x0][0x28] ;  /* 0x00000a00ff017b82 */ /* 0x000ff00000000800 */
[----:B------:R-:W0:Y:S01]  /*0010*/  LDC.64 R2, c[0x0][0x2f8] ;  /* 0x0000be00ff027b82 */ /* 0x000e220000000a00 */
[----:B------:R-:W1:Y:S01]  /*0020*/  S2R R0, SR_CTAID.Z ;  /* 0x0000000000007919 */ /* 0x000e620000002700 */
[----:B------:R-:W-:-:S06]  /*0030*/  ULDC.64 UR4, c[0x0][0x208] ;  /* 0x0000820000047ab9 */ /* 0x000fcc0000000a00 */
[----:B------:R-:W2:Y:S08]  /*0040*/  LDC.64 R4, c[0x0][0x2f0] ;  /* 0x0000bc00ff047b82 */ /* 0x000eb00000000a00 */
[----:B------:R-:W1:Y:S01]  /*0050*/  LDC.64 R6, c[0x0][0x2f0] ;  /* 0x0000bc00ff067b82 */ /* 0x000e620000000a00 */
[----:B0-----:R-:W-:-:S04]  /*0060*/  ISETP.NE.U32.AND P1, PT, R2, RZ, PT ;  /* 0x000000ff0200720c */ /* 0x001fc80003f25070 */
[----:B------:R-:W-:Y:S02]  /*0070*/  ISETP.NE.AND.EX P1, PT, R3, RZ, PT, P1 ;  /* 0x000000ff0300720c */ /* 0x000fe40003f25310 */
[----:B--2---:R-:W-:-:S04]  /*0080*/  ISETP.NE.U32.AND P0, PT, R4, RZ, PT ;  /* 0x000000ff0400720c */ /* 0x004fc80003f05070 */
[----:B------:R-:W-:Y:S01]  /*0090*/  ISETP.NE.AND.EX P0, PT, R5, RZ, PT, P0 ;  /* 0x000000ff0500720c */ /* 0x000fe20003f05300 */
[----:B------:R-:W-:Y:S01]  /*00a0*/  ULDC UR6, c[0x0][0x218] ;  /* 0x0000860000067ab9 */ /* 0x000fe20000000800 */
[----:B------:R-:W-:Y:S01]  /*00b0*/  ISETP.NE.U32.AND P2, PT, R4, RZ, PT ;  /* 0x000000ff0400720c */ /* 0x000fe20003f45070 */
[----:B-1----:R-:W-:-:S04]  /*00c0*/  IMAD.WIDE R6, R0, 0x4, R6 ;  /* 0x0000000400067825 */ /* 0x002fc800078e0206 */
[----:B------:R-:W0:Y:S01]  /*00d0*/  @P1 LDC.64 R8, c[0x0][0x2f8] ;  /* 0x0000be00ff081b82 */ /* 0x000e220000000a00 */
[----:B------:R-:W-:-:S05]  /*00e0*/  MOV R4, UR6 ;  /* 0x0000000600047c02 */ /* 0x000fca0008000f00 */
[----:B------:R1:W5:Y:S01]  /*00f0*/  @P0 LDG.E R27, desc[UR4][R6.64] ;  /* 0x00000004061b0981 */ /* 0x000362000c1e1900 */
[----:B------:R-:W-:Y:S01]  /*0100*/  ISETP.NE.AND.EX P2, PT, R5, RZ, PT, P2 ;  /* 0x000000ff0500720c */ /* 0x000fe20003f45320 */
[----:B------:R-:W2:Y:S01]  /*0110*/  S2R R3, SR_CTAID.X ;  /* 0x0000000000037919 */ /* 0x000ea20000002500 */
[----:B------:R-:W3:Y:S01]  /*0120*/  S2R R2, SR_TID.X ;  /* 0x0000000000027919 */ /* 0x000ee20000002100 */
[----:B0-----:R-:W-:-:S05]  /*0130*/  @P1 IMAD.WIDE R8, R0, 0x4, R8 ;  /* 0x0000000400081825 */ /* 0x001fca00078e0208 */
[----:B------:R1:W5:Y:S01]  /*0140*/  @P1 LDG.E R4, desc[UR4][R8.64] ;  /* 0x0000000408041981 */ /* 0x000362000c1e1900 */
[----:B--2---:R-:W-:Y:S01]  /*0150*/  SHF.L.U32 R5, R3, 0x6, RZ ;  /* 0x0000000603057819 */ /* 0x004fe200000006ff */
[----:B---3--:R-:W-:Y:S06]  /*0160*/  @P1 BRA `(.L_x_33) ;  /* 0x0000000000101947 */ /* 0x008fec0003800000 */
[----:B------:R-:W-:Y:S05]  /*0170*/  @!P0 BRA `(.L_x_33) ;  /* 0x00000000000c8947 */ /* 0x000fea0003800000 */
[----:B-1----:R-:W2:Y:S04]  /*0180*/  LDG.E R9, desc[UR4][R6.64] ;  /* 0x0000000406097981 */ /* 0x002ea8000c1e1900 */
[----:B-----5:R-:W2:Y:S02]  /*0190*/  LDG.E R4, desc[UR4][R6.64+0x4] ;  /* 0x0000040406047981 */ /* 0x020ea4000c1e1900 */
[----:B--2---:R-:W-:-:S07]  /*01a0*/  IADD3 R4, -R9, R4, RZ ;  /* 0x0000000409047210 */ /* 0x004fce0007ffe1ff */
.L_x_33:
[----:B-----5:R-:W-:-:S13]  /*01b0*/  ISETP.LE.AND P1, PT, R4, R5, PT ;  /* 0x000000050400720c */ /* 0x020fda0003f23270 */
[----:B------:R-:W-:Y:S05]  /*01c0*/  @P2 EXIT P1 ;  /* 0x000000000000294d */ /* 0x000fea0000800000 */
[----:B------:R-:W0:Y:S01]  /*01d0*/  S2UR UR6, SR_CTAID.Y ;  /* 0x00000000000679c3 */ /* 0x000e220000002600 */
[----:B-1----:R-:W-:Y:S01]  /*01e0*/  SHF.R.S32.HI R7, RZ, 0x1f, R2 ;  /* 0x0000001fff077819 */ /* 0x002fe20000011402 */
[----:B------:R-:W-:Y:S01]  /*01f0*/  BSSY B0, `(.L_x_34) ;  /* 0x0000026000007945 */ /* 0x000fe20003800000 */
[C---:B------:R-:W-:Y:S02]  /*0200*/  ISETP.GT.AND P1, PT, R2.reuse, 0x3f, PT ;  /* 0x0000003f0200780c */ /* 0x040fe40003f24270 */
[----:B------:R-:W-:Y:S02]  /*0210*/  CS2R R12, SRZ ;  /* 0x00000000000c7805 */ /* 0x000fe4000001ff00 */
[----:B------:R-:W-:Y:S02]  /*0220*/  IADD3 R15, -R5, R4, RZ ;  /* 0x00000004050f7210 */ /* 0x000fe40007ffe1ff */
[----:B------:R-:W-:Y:S01]  /*0230*/  LEA.HI R7, R7, R2, RZ, 0x3 ;  /* 0x0000000207077211 */ /* 0x000fe200078f18ff */
[----:B------:R-:W1:Y:S01]  /*0240*/  LDC.64 R16, c[0x0][0x230] ;  /* 0x00008c00ff107b82 */ /* 0x000e620000000a00 */
[----:B------:R-:W-:-:S02]  /*0250*/  ISETP.GE.OR P4, PT, R2, R15, P1 ;  /* 0x0000000f0200720c */ /* 0x000fc40000f86670 */
[----:B------:R-:W-:Y:S02]  /*0260*/  SHF.R.S32.HI R6, RZ, 0x3, R7 ;  /* 0x00000003ff067819 */ /* 0x000fe40000011407 */
[----:B------:R-:W-:Y:S02]  /*0270*/  LOP3.LUT R7, R7, 0xfffffff8, RZ, 0xc0, !PT ;  /* 0xfffffff807077812 */ /* 0x000fe400078ec0ff */
[----:B------:R-:W-:Y:S02]  /*0280*/  SHF.R.S32.HI R25, RZ, 0x1f, R0 ;  /* 0x0000001fff197819 */ /* 0x000fe40000011400 */
[----:B------:R-:W-:Y:S01]  /*0290*/  @P0 SHF.R.S32.HI R13, RZ, 0x1f, R27 ;  /* 0x0000001fff0d0819 */ /* 0x000fe2000001141b */
[----:B------:R-:W-:Y:S01]  /*02a0*/  IMAD.IADD R28, R2, 0x1, -R7 ;  /* 0x00000001021c7824 */ /* 0x000fe200078e0a07 */
[----:B------:R-:W-:Y:S02]  /*02b0*/  @P0 MOV R12, R27 ;  /* 0x0000001b000c0202 */ /* 0x000fe40000000f00 */
[----:B------:R-:W-:-:S02]  /*02c0*/  ISETP.GE.AND P3, PT, R6, R15, PT ;  /* 0x0000000f0600720c */ /* 0x000fc40003f66270 */
[----:B------:R-:W-:Y:S01]  /*02d0*/  SEL R7, R0, RZ, !P2 ;  /* 0x000000ff00077207 */ /* 0x000fe20005000000 */
[----:B0-----:R-:W-:Y:S01]  /*02e0*/  USHF.R.S32.HI UR7, URZ, 0x1f, UR6 ;  /* 0x0000001f3f077899 */ /* 0x001fe20008011406 */
[----:B------:R-:W-:Y:S02]  /*02f0*/  MOV R24, 0x7f800000 ;  /* 0x7f80000000187802 */ /* 0x000fe40000000f00 */
[----:B------:R-:W-:Y:S02]  /*0300*/  SHF.L.U32 R10, R28, 0x3, RZ ;  /* 0x000000031c0a7819 */ /* 0x000fe400000006ff */
[----:B------:R-:W-:Y:S01]  /*0310*/  SEL R25, R25, RZ, !P2 ;  /* 0x000000ff19197207 */ /* 0x000fe20005000000 */
[----:B------:R-:W-:Y:S06]  /*0320*/  @P4 BRA `(.L_x_35) ;  /* 0x0000000000484947 */ /* 0x000fec0003800000 */
[----:B------:R-:W0:Y:S01]  /*0330*/  LDC.64 R18, c[0x0][0x290] ;  /* 0x0000a400ff127b82 */ /* 0x000e220000000a00 */
[----:B------:R-:W-:Y:S01]  /*0340*/  SHF.R.S32.HI R9, RZ, 0x1f, R5 ;  /* 0x0000001fff097819 */ /* 0x000fe20000011405 */
[----:B------:R-:W-:Y:S01]  /*0350*/  ULDC.64 UR8, c[0x0][0x298] ;  /* 0x0000a60000087ab9 */ /* 0x000fe20000000a00 */
[--C-:B------:R-:W-:Y:S02]  /*0360*/  SHF.R.S32.HI R14, RZ, 0x1f, R2.reuse ;  /* 0x0000001fff0e7819 */ /* 0x100fe40000011402 */
[----:B------:R-:W-:-:S04]  /*0370*/  IADD3 R8, P2, P4, R12, R5, R2 ;  /* 0x000000050c087210 */ /* 0x000fc80007c5e002 */
[----:B------:R-:W-:Y:S01]  /*0380*/  IADD3.X R9, R13, R9, R14, P2, P4 ;  /* 0x000000090d097210 */ /* 0x000fe200017e840e */
[C---:B0-----:R-:W-:Y:S02]  /*0390*/  IMAD R14, R18.reuse, UR7, RZ ;  /* 0x00000007120e7c24 */ /* 0x041fe4000f8e02ff */
[----:B------:R-:W-:-:S04]  /*03a0*/  IMAD.WIDE.U32 R8, R18, UR6, R8 ;  /* 0x0000000612087c25 */ /* 0x000fc8000f8e0008 */
[----:B------:R-:W-:Y:S02]  /*03b0*/  IMAD R19, R19, UR6, R14 ;  /* 0x0000000613137c24 */ /* 0x000fe4000f8e020e */
[----:B------:R-:W-:-:S03]  /*03c0*/  IMAD R14, R25, UR8, RZ ;  /* 0x00000008190e7c24 */ /* 0x000fc6000f8e02ff */
[----:B------:R-:W-:Y:S01]  /*03d0*/  IADD3 R9, R9, R19, RZ ;  /* 0x0000001309097210 */ /* 0x000fe20007ffe0ff */
[C---:B------:R-:W-:Y:S02]  /*03e0*/  IMAD R19, R7.reuse, UR9, R14 ;  /* 0x0000000907137c24 */ /* 0x040fe4000f8e020e */
[----:B------:R-:W-:Y:S01]  /*03f0*/  IMAD.WIDE.U32 R8, R7, UR8, R8 ;  /* 0x0000000807087c25 */ /* 0x000fe2000f8e0008 */
[----:B------:R-:W-:-:S04]  /*0400*/  ULDC.64 UR8, c[0x0][0x288] ;  /* 0x0000a20000087ab9 */ /* 0x000fc80000000a00 */
[----:B------:R-:W-:Y:S02]  /*0410*/  IADD3 R9, R9, R19, RZ ;  /* 0x0000001309097210 */ /* 0x000fe40007ffe0ff */
[----:B------:R-:W-:-:S04]  /*0420*/  LEA R18, P2, R8, UR8, 0x2 ;  /* 0x0000000808127c11 */ /* 0x000fc8000f8410ff */
[----:B------:R-:W-:-:S05]  /*0430*/  LEA.HI.X R19, R8, UR9, R9, 0x2, P2 ;  /* 0x0000000908137c11 */ /* 0x000fca00090f1409 */
[----:B------:R0:W5:Y:S04]  /*0440*/  LDG.E R24, desc[UR4][R18.64] ;  /* 0x0000000412187981 */ /* 0x000168000c1e1900 */
.L_x_35:
[----:B------:R-:W-:Y:S05]  /*0450*/  BSYNC B0 ;  /* 0x0000000000007941 */ /* 0x000fea0003800000 */
.L_x_34:
[----:B------:R-:W-:Y:S01]  /*0460*/  ULDC UR8, c[0x0][0x21c] ;  /* 0x0000870000087ab9 */ /* 0x000fe20000000800 */
[----:B------:R-:W2:Y:S01]  /*0470*/  LDC.64 R20, c[0x0][0x250] ;  /* 0x00009400ff147b82 */ /* 0x000ea20000000a00 */
[----:B------:R-:W-:Y:S01]  /*0480*/  ISETP.LT.AND P4, PT, R10, UR8, !P3 ;  /* 0x000000080a007c0c */ /* 0x000fe2000df81270 */
[----:B-1----:R-:W-:Y:S01]  /*0490*/  IMAD R8, R16, UR7, RZ ;  /* 0x0000000710087c24 */ /* 0x002fe2000f8e02ff */
[----:B------:R-:W-:Y:S01]  /*04a0*/  SHF.R.S32.HI R11, RZ, 0x1f, R10 ;  /* 0x0000001fff0b7819 */ /* 0x000fe2000001140a */
[C---:B------:R-:W-:Y:S01]  /*04b0*/  VIADD R14, R6.reuse, 0x20 ;  /* 0x00000020060e7836 */ /* 0x040fe20000000000 */
[----:B------:R-:W-:Y:S01]  /*04c0*/  SHF.R.S32.HI R26, RZ, 0x1f, R6 ;  /* 0x0000001fff1a7819 */ /* 0x000fe20000011406 */
[----:B0-----:R-:W-:Y:S01]  /*04d0*/  IMAD R19, R17, UR6, R8 ;  /* 0x0000000611137c24 */ /* 0x001fe2000f8e0208 */
[----:B------:R-:W-:Y:S01]  /*04e0*/  IADD3 R18, P5, R6, R12, RZ ;  /* 0x0000000c06127210 */ /* 0x000fe20007fbe0ff */
[----:B------:R-:W-:Y:S01]  /*04f0*/  IMAD.WIDE.U32 R16, R16, UR6, R10 ;  /* 0x0000000610107c25 */ /* 0x000fe2000f8e000a */
[----:B------:R-:W-:-:S04]  /*0500*/  ISETP.GE.AND P2, PT, R14, R15, PT ;  /* 0x0000000f0e00720c */ /* 0x000fc80003f46270 */
[----:B------:R-:W-:Y:S01]  /*0510*/  IADD3 R17, R17, R19, RZ ;  /* 0x0000001311117210 */ /* 0x000fe20007ffe0ff */
[----:B------:R-:W0:Y:S01]  /*0520*/  @P4 LDC.64 R8, c[0x0][0x228] ;  /* 0x00008a00ff084b82 */ /* 0x000e220000000a00 */
[----:B------:R-:W-:Y:S02]  /*0530*/  IADD3.X R19, R26, R13, RZ, P5, !PT ;  /* 0x0000000d1a137210 */ /* 0x000fe40002ffe4ff */
[----:B------:R-:W-:Y:S01]  /*0540*/  ISETP.LT.AND P5, PT, R10, UR8, !P2 ;  /* 0x000000080a007c0c */ /* 0x000fe2000d7a1270 */
[----:B------:R-:W-:Y:S02]  /*0550*/  ULDC.64 UR8, c[0x0][0x238] ;  /* 0x00008e0000087ab9 */ /* 0x000fe40000000a00 */
[----:B------:R-:W-:Y:S02]  /*0560*/  IMAD R12, R25, UR8, RZ ;  /* 0x00000008190c7c24 */ /* 0x000fe4000f8e02ff */
[----:B------:R-:W1:Y:S01]  /*0570*/  @P4 LDC.64 R32, c[0x0][0x210] ;  /* 0x00008400ff204b82 */ /* 0x000e620000000a00 */
[----:B------:R-:W-:-:S04]  /*0580*/  IMAD.WIDE.U32 R16, R7, UR8, R16 ;  /* 0x0000000807107c25 */ /* 0x000fc8000f8e0010 */
[C---:B--2---:R-:W-:Y:S02]  /*0590*/  IMAD R22, R20.reuse, UR7, RZ ;  /* 0x0000000714167c24 */ /* 0x044fe4000f8e02ff */
[----:B------:R-:W-:Y:S01]  /*05a0*/  IMAD R13, R7, UR9, R12 ;  /* 0x00000009070d7c24 */ /* 0x000fe2000f8e020c */
[----:B------:R-:W2:Y:S01]  /*05b0*/  @P4 LDC.64 R14, c[0x0][0x248] ;  /* 0x00009200ff0e4b82 */ /* 0x000ea20000000a00 */
[----:B------:R-:W-:Y:S01]  /*05c0*/  IMAD.WIDE R18, R3, 0x40, R18 ;  /* 0x0000004003127825 */ /* 0x000fe200078e0212 */
[----:B------:R-:W-:Y:S01]  /*05d0*/  ULDC.64 UR8, c[0x0][0x258] ;  /* 0x0000960000087ab9 */ /* 0x000fe20000000a00 */
[----:B------:R-:W-:Y:S02]  /*05e0*/  @P5 MOV R36, R16 ;  /* 0x0000001000245202 */ /* 0x000fe40000000f00 */
[----:B------:R-:W-:Y:S01]  /*05f0*/  IMAD R23, R21, UR6, R22 ;  /* 0x0000000615177c24 */ /* 0x000fe2000f8e0216 */
[----:B------:R-:W-:Y:S01]  /*0600*/  IADD3 R17, R17, R13, RZ ;  /* 0x0000000d11117210 */ /* 0x000fe20007ffe0ff */
[----:B------:R-:W-:Y:S01]  /*0610*/  IMAD.WIDE.U32 R20, R20, UR6, R10 ;  /* 0x0000000614147c25 */ /* 0x000fe2000f8e000a */
[----:B------:R-:W3:Y:S03]  /*0620*/  @P4 LDC.64 R30, c[0x0][0x240] ;  /* 0x00009000ff1e4b82 */ /* 0x000ee60000000a00 */
[-C--:B0-----:R-:W-:Y:S01]  /*0630*/  @P4 IMAD R12, R19, R8.reuse, RZ ;  /* 0x00000008130c4224 */ /* 0x081fe200078e02ff */
[----:B------:R-:W-:Y:S01]  /*0640*/  IADD3 R21, R21, R23, RZ ;  /* 0x0000001715157210 */ /* 0x000fe20007ffe0ff */
[----:B------:R-:W-:-:S04]  /*0650*/  @P4 IMAD.WIDE.U32 R10, R18, R8, R16 ;  /* 0x00000008120a4225 */ /* 0x000fc800078e0010 */
[----:B------:R-:W-:Y:S01]  /*0660*/  @P4 IMAD R13, R18, R9, R12 ;  /* 0x00000009120d4224 */ /* 0x000fe200078e020c */
[----:B-1----:R-:W-:Y:S01]  /*0670*/  @P4 LEA R32, P6, R10, R32, 0x1 ;  /* 0x000000200a204211 */ /* 0x002fe200078c08ff */
[----:B------:R-:W-:Y:S01]  /*0680*/  IMAD R12, R25, UR8, RZ ;  /* 0x00000008190c7c24 */ /* 0x000fe2000f8e02ff */
[----:B------:R-:W0:Y:S01]  /*0690*/  @P5 LDC.64 R8, c[0x0][0x228] ;  /* 0x00008a00ff085b82 */ /* 0x000e220000000a00 */
[----:B------:R-:W-:-:S04]  /*06a0*/  IMAD.WIDE.U32 R20, R7, UR8, R20 ;  /* 0x0000000807147c25 */ /* 0x000fc8000f8e0014 */
[----:B------:R-:W-:Y:S02]  /*06b0*/  IMAD R23, R7, UR9, R12 ;  /* 0x0000000907177c24 */ /* 0x000fe4000f8e020c */
[----:B------:R-:W-:Y:S02]  /*06c0*/  @P4 IMAD.IADD R13, R11, 0x1, R13 ;  /* 0x000000010b0d4824 */ /* 0x000fe400078e020d */
[-C--:B--2---:R-:W-:Y:S01]  /*06d0*/  @P4 IMAD R22, R19, R14.reuse, RZ ;  /* 0x0000000e13164224 */ /* 0x084fe200078e02ff */
[----:B------:R-:W-:Y:S01]  /*06e0*/  IADD3 R21, R21, R23, RZ ;  /* 0x0000001715157210 */ /* 0x000fe20007ffe0ff */
[----:B------:R-:W-:Y:S01]  /*06f0*/  @P5 IMAD.MOV.U32 R37, RZ, RZ, R17 ;  /* 0x000000ffff255224 */ /* 0x000fe200078e0011 */
[----:B------:R-:W-:Y:S01]  /*0700*/  @P4 LEA.HI.X R33, R10, R33, R13, 0x1, P6 ;  /* 0x000000210a214211 */ /* 0x000fe200030f0c0d */
[C---:B------:R-:W-:Y:S01]  /*0710*/  @P4 IMAD R22, R18.reuse, R15, R22 ;  /* 0x0000000f12164224 */ /* 0x040fe200078e0216 */
[----:B------:R-:W1:Y:S01]  /*0720*/  @P5 LDC.64 R10, c[0x0][0x210] ;  /* 0x00008400ff0a5b82 */ /* 0x000e620000000a00 */
[C---:B------:R-:W-:Y:S01]  /*0730*/  @P4 IMAD.WIDE.U32 R34, R18.reuse, R14, R20 ;  /* 0x0000000e12224225 */ /* 0x040fe200078e0014 */
[----:B------:R-:W-:-:S04]  /*0740*/  @P5 IADD3 R14, P6, R18, 0x20, RZ ;  /* 0x00000020120e5810 */ /* 0x000fc80007fde0ff */
[----:B------:R-:W-:Y:S02]  /*0750*/  @P5 IADD3.X R15, RZ, R19, RZ, P6, !PT ;  /* 0x00000013ff0f5210 */ /* 0x000fe400037fe4ff */
[----:B------:R-:W2:Y:S01]  /*0760*/  @P5 LDC.64 R12, c[0x0][0x248] ;  /* 0x00009200ff0c5b82 */ /* 0x000ea20000000a00 */
[----:B------:R-:W-:Y:S02]  /*0770*/  @P4 IADD3 R22, R35, R22, RZ ;  /* 0x0000001623164210 */ /* 0x000fe40007ffe0ff */
[----:B---3--:R-:W-:Y:S01]  /*0780*/  @P4 LEA R30, P6, R34, R30, 0x1 ;  /* 0x0000001e221e4211 */ /* 0x008fe200078c08ff */
[----:B0-----:R-:W-:-:S03]  /*0790*/  @P5 IMAD R15, R15, R8, RZ ;  /* 0x000000080f0f5224 */ /* 0x001fc600078e02ff */
[----:B------:R-:W-:Y:S01]  /*07a0*/  @P4 LEA.HI.X R31, R34, R31, R22, 0x1, P6 ;  /* 0x0000001f221f4211 */ /* 0x000fe200030f0c16 */
[----:B------:R-:W0:Y:S01]  /*07b0*/  @P5 LDC.64 R16, c[0x0][0x240] ;  /* 0x00009000ff105b82 */ /* 0x000e220000000a00 */
[----:B------:R-:W-:Y:S01]  /*07c0*/  @P5 IADD3 R18, P6, R18, 0x20, RZ ;  /* 0x0000002012125810 */ /* 0x000fe20007fde0ff */
[C---:B------:R-:W-:Y:S02]  /*07d0*/  @P5 IMAD R15, R14.reuse, R9, R15 ;  /* 0x000000090e0f5224 */ /* 0x040fe400078e020f */
[----:B------:R-:W-:Y:S01]  /*07e0*/  @P5 IMAD.WIDE.U32 R8, R14, R8, R36 ;  /* 0x000000080e085225 */ /* 0x000fe200078e0024 */
[----:B------:R-:W-:Y:S02]  /*07f0*/  @P5 IADD3.X R19, RZ, R19, RZ, P6, !PT ;  /* 0x00000013ff135210 */ /* 0x000fe400037fe4ff */
[----:B-1----:R-:W-:Y:S02]  /*0800*/  @P5 LEA R36, P6, R8, R10, 0x1 ;  /* 0x0000000a08245211 */ /* 0x002fe400078c08ff */
[----:B------:R-:W-:-:S04]  /*0810*/  @P5 IADD3 R9, R9, R15, RZ ;  /* 0x0000000f09095210 */ /* 0x000fc80007ffe0ff */
[----:B------:R-:W-:Y:S01]  /*0820*/  @P5 LEA.HI.X R37, R8, R11, R9, 0x1, P6 ;  /* 0x0000000b08255211 */ /* 0x000fe200030f0c09 */
[----:B--2---:R-:W-:Y:S01]  /*0830*/  @P5 IMAD R10, R19, R12, RZ ;  /* 0x0000000c130a5224 */ /* 0x004fe200078e02ff */
[----:B------:R-:W-:-:S03]  /*0840*/  CS2R R8, SRZ ;  /* 0x0000000000087805 */ /* 0x000fc6000001ff00 */
[C---:B------:R-:W-:Y:S01]  /*0850*/  @P5 IMAD R15, R18.reuse, R13, R10 ;  /* 0x0000000d120f5224 */ /* 0x040fe200078e020a */
[----:B------:R-:W-:Y:S01]  /*0860*/  CS2R R10, SRZ ;  /* 0x00000000000a7805 */ /* 0x000fe2000001ff00 */
[----:B------:R-:W-:Y:S01]  /*0870*/  @P5 IMAD.WIDE.U32 R18, R18, R12, R20 ;  /* 0x0000000c12125225 */ /* 0x000fe200078e0014 */
[----:B------:R-:W-:-:S04]  /*0880*/  CS2R R12, SRZ ;  /* 0x00000000000c7805 */ /* 0x000fc8000001ff00 */
[----:B------:R-:W-:Y:S02]  /*0890*/  @P5 IADD3 R19, R19, R15, RZ ;  /* 0x0000000f13135210 */ /* 0x000fe40007ffe0ff */
[----:B------:R-:W-:Y:S02]  /*08a0*/  CS2R R14, SRZ ;  /* 0x00000000000e7805 */ /* 0x000fe4000001ff00 */
[C---:B0-----:R-:W-:Y:S02]  /*08b0*/  @P5 LEA R38, P6, R18.reuse, R16, 0x1 ;  /* 0x0000001012265211 */ /* 0x041fe400078c08ff */
[----:B------:R-:W-:Y:S02]  /*08c0*/  CS2R R20, SRZ ;  /* 0x0000000000147805 */ /* 0x000fe4000001ff00 */
[----:B------:R-:W-:Y:S01]  /*08d0*/  CS2R R22, SRZ ;  /* 0x0000000000167805 */ /* 0x000fe2000001ff00 */
[----:B------:R-:W2:Y:S01]  /*08e0*/  @P4 LDG.E.128 R8, desc[UR4][R32.64] ;  /* 0x0000000420084981 */ /* 0x000ea2000c1e1d00 */
[----:B------:R-:W-:-:S02]  /*08f0*/  @P5 LEA.HI.X R39, R18, R17, R19, 0x1, P6 ;  /* 0x0000001112275211 */ /* 0x000fc400030f0c13 */
[----:B------:R-:W-:Y:S02]  /*0900*/  CS2R R16, SRZ ;  /* 0x0000000000107805 */ /* 0x000fe4000001ff00 */
[----:B------:R-:W-:Y:S01]  /*0910*/  CS2R R18, SRZ ;  /* 0x0000000000127805 */ /* 0x000fe2000001ff00 */
[----:B------:R-:W3:Y:S04]  /*0920*/  @P4 LDG.E.128 R12, desc[UR4][R30.64] ;  /* 0x000000041e0c4981 */ /* 0x000ee8000c1e1d00 */
[----:B------:R-:W4:Y:S04]  /*0930*/  @P5 LDG.E.128 R20, desc[UR4][R38.64] ;  /* 0x0000000426145981 */ /* 0x000f28000c1e1d00 */
[----:B------:R0:W4:Y:S01]  /*0940*/  @P5 LDG.E.128 R16, desc[UR4][R36.64] ;  /* 0x0000000424105981 */ /* 0x000122000c1e1d00 */
[----:B------:R-:W-:-:S02]  /*0950*/  ISETP.NE.AND P4, PT, R28, RZ, PT ;  /* 0x000000ff1c00720c */ /* 0x000fc40003f85270 */
[----:B------:R-:W-:Y:S01]  /*0960*/  @P0 LEA R27, R0, R27, 0x6 ;  /* 0x0000001b001b0211 */ /* 0x000fe200078e30ff */
[----:B------:R-:W-:Y:S01]  /*0970*/  BSSY B0, `(.L_x_36) ;  /* 0x0000058000007945 */ /* 0x000fe20003800000 */
[--C-:B--2---:R-:W-:Y:S02]  /*0980*/  HADD2.F32 R29, -RZ, R8.reuse.H0_H0 ;  /* 0x20000008ff1d7230 */ /* 0x104fe40000004100 */
[----:B------:R-:W-:Y:S02]  /*0990*/  HADD2.F32 R8, -RZ, R8.H1_H1 ;  /* 0x30000008ff087230 */ /* 0x000fe40000004100 */
[--C-:B---3--:R-:W-:Y:S02]  /*09a0*/  HADD2.F32 R34, -RZ, R12.reuse.H0_H0 ;  /* 0x2000000cff227230 */ /* 0x108fe40000004100 */
[----:B------:R-:W-:Y:S02]  /*09b0*/  HADD2.F32 R33, -RZ, R12.H1_H1 ;  /* 0x3000000cff217230 */ /* 0x000fe40000004100 */
[----:B------:R-:W-:-:S02]  /*09c0*/  HADD2.F32 R12, -RZ, R14.H0_H0 ;  /* 0x2000000eff0c7230 */ /* 0x000fc40000004100 */
[----:B0-----:R-:W-:Y:S02]  /*09d0*/  HADD2.F32 R37, -RZ, R14.H1_H1 ;  /* 0x3000000eff257230 */ /* 0x001fe40000004100 */
[----:B----4-:R-:W-:Y:S02]  /*09e0*/  HADD2.F32 R38, -RZ, R16.H1_H1 ;  /* 0x30000010ff267230 */ /* 0x010fe40000004100 */
[----:B------:R-:W-:Y:S02]  /*09f0*/  HADD2.F32 R14, -RZ, R20.H1_H1 ;  /* 0x30000014ff0e7230 */ /* 0x000fe40000004100 */
[----:B------:R-:W-:Y:S01]  /*0a00*/  FMUL.FTZ R8, R8, R33 ;  /* 0x0000002108087220 */ /* 0x000fe20000410000 */
[--C-:B------:R-:W-:Y:S02]  /*0a10*/  HADD2.F32 R35, -RZ, R13.reuse.H0_H0 ;  /* 0x2000000dff237230 */ /* 0x100fe40000004100 */
[----:B------:R-:W-:Y:S02]  /*0a20*/  HADD2.F32 R36, -RZ, R13.H1_H1 ;  /* 0x3000000dff247230 */ /* 0x000fe40000004100 */
[----:B------:R-:W-:-:S02]  /*0a30*/  HADD2.F32 R13, -RZ, R15.H0_H0 ;  /* 0x2000000fff0d7230 */ /* 0x000fc40000004100 */
[----:B------:R-:W-:Y:S02]  /*0a40*/  HADD2.F32 R40, -RZ, R15.H1_H1 ;  /* 0x3000000fff287230 */ /* 0x000fe40000004100 */
[----:B------:R-:W-:Y:S01]  /*0a50*/  FMUL.FTZ R33, R38, R14 ;  /* 0x0000000e26217220 */ /* 0x000fe20000410000 */
[----:B------:R-:W-:Y:S02]  /*0a60*/  HADD2.F32 R16, -RZ, R16.H0_H0 ;  /* 0x20000010ff107230 */ /* 0x000fe40000004100 */
[----:B------:R-:W-:Y:S02]  /*0a70*/  HADD2.F32 R15, -RZ, R20.H0_H0 ;  /* 0x20000014ff0f7230 */ /* 0x000fe40000004100 */
[----:B------:R-:W-:Y:S01]  /*0a80*/  FFMA.FTZ R39, R29, R34, R8 ;  /* 0x000000221d277223 */ /* 0x000fe20000010008 */
[----:B------:R-:W-:Y:S02]  /*0a90*/  HADD2.F32 R30, -RZ, R9.H0_H0 ;  /* 0x20000009ff1e7230 */ /* 0x000fe40000004100 */
[----:B------:R-:W-:-:S02]  /*0aa0*/  HADD2.F32 R8, -RZ, R17.H0_H0 ;  /* 0x20000011ff087230 */ /* 0x000fc40000004100 */
[----:B------:R-:W-:Y:S01]  /*0ab0*/  FFMA.FTZ R15, R16, R15, R33 ;  /* 0x0000000f100f7223 */ /* 0x000fe20000010021 */
[----:B------:R-:W-:Y:S02]  /*0ac0*/  HADD2.F32 R29, -RZ, R21.H0_H0 ;  /* 0x20000015ff1d7230 */ /* 0x000fe40000004100 */
[----:B------:R-:W-:Y:S01]  /*0ad0*/  FFMA.FTZ R30, R30, R35, R39 ;  /* 0x000000231e1e7223 */ /* 0x000fe20000010027 */
[----:B------:R-:W-:Y:S02]  /*0ae0*/  HADD2.F32 R31, -RZ, R9.H1_H1 ;  /* 0x30000009ff1f7230 */ /* 0x000fe40000004100 */
[----:B------:R-:W-:Y:S02]  /*0af0*/  HADD2.F32 R17, -RZ, R17.H1_H1 ;  /* 0x30000011ff117230 */ /* 0x000fe40000004100 */
[----:B------:R-:W-:Y:S01]  /*0b00*/  FFMA.FTZ R16, R8, R29, R15 ;  /* 0x0000001d08107223 */ /* 0x000fe2000001000f */
[----:B------:R-:W-:Y:S02]  /*0b10*/  HADD2.F32 R14, -RZ, R21.H1_H1 ;  /* 0x30000015ff0e7230 */ /* 0x000fe40000004100 */
[----:B------:R-:W-:Y:S01]  /*0b20*/  FFMA.FTZ R30, R31, R36, R30 ;  /* 0x000000241f1e7223 */ /* 0x000fe2000001001e */
[----:B------:R-:W-:-:S02]  /*0b30*/  HADD2.F32 R9, -RZ, R10.H0_H0 ;  /* 0x2000000aff097230 */ /* 0x000fc40000004100 */
[----:B------:R-:W-:Y:S02]  /*0b40*/  HADD2.F32 R8, -RZ, R18.H0_H0 ;  /* 0x20000012ff087230 */ /* 0x000fe40000004100 */
[----:B------:R-:W-:Y:S01]  /*0b50*/  FFMA.FTZ R21, R17, R14, R16 ;  /* 0x0000000e11157223 */ /* 0x000fe20000010010 */
[----:B------:R-:W-:Y:S02]  /*0b60*/  HADD2.F32 R15, -RZ, R22.H0_H0 ;  /* 0x20000016ff0f7230 */ /* 0x000fe40000004100 */
[----:B------:R-:W-:Y:S01]  /*0b70*/  FFMA.FTZ R17, R9, R12, R30 ;  /* 0x0000000c09117223 */ /* 0x000fe2000001001e */
[----:B------:R-:W-:Y:S02]  /*0b80*/  HADD2.F32 R32, -RZ, R10.H1_H1 ;  /* 0x3000000aff207230 */ /* 0x000fe40000004100 */
[----:B------:R-:W-:Y:S02]  /*0b90*/  HADD2.F32 R18, -RZ, R18.H1_H1 ;  /* 0x30000012ff127230 */ /* 0x000fe40000004100 */
[----:B------:R-:W-:Y:S01]  /*0ba0*/  FFMA.FTZ R21, R8, R15, R21 ;  /* 0x0000000f08157223 */ /* 0x000fe20000010015 */
[----:B------:R-:W-:-:S02]  /*0bb0*/  HADD2.F32 R9, -RZ, R22.H1_H1 ;  /* 0x30000016ff097230 */ /* 0x000fc40000004100 */
[----:B------:R-:W-:Y:S01]  /*0bc0*/  FFMA.FTZ R17, R32, R37, R17 ;  /* 0x0000002520117223 */ /* 0x000fe20000010011 */
[----:B------:R-:W-:Y:S02]  /*0bd0*/  HADD2.F32 R10, -RZ, R11.H0_H0 ;  /* 0x2000000bff0a7230 */ /* 0x000fe40000004100 */
[----:B------:R-:W-:Y:S02]  /*0be0*/  HADD2.F32 R8, -RZ, R19.H0_H0 ;  /* 0x20000013ff087230 */ /* 0x000fe40000004100 */
[----:B------:R-:W-:Y:S01]  /*0bf0*/  FFMA.FTZ R9, R18, R9, R21 ;  /* 0x0000000912097223 */ /* 0x000fe20000010015 */
[----:B------:R-:W-:Y:S02]  /*0c00*/  HADD2.F32 R15, -RZ, R23.H0_H0 ;  /* 0x20000017ff0f7230 */ /* 0x000fe40000004100 */
[----:B------:R-:W-:Y:S01]  /*0c10*/  FFMA.FTZ R12, R10, R13, R17 ;  /* 0x0000000d0a0c7223 */ /* 0x000fe20000010011 */
[----:B------:R-:W-:Y:S02]  /*0c20*/  HADD2.F32 R11, -RZ, R11.H1_H1 ;  /* 0x3000000bff0b7230 */ /* 0x000fe40000004100 */
[----:B------:R-:W-:-:S02]  /*0c30*/  HADD2.F32 R19, -RZ, R19.H1_H1 ;  /* 0x30000013ff137230 */ /* 0x000fc40000004100 */
[----:B------:R-:W-:Y:S01]  /*0c40*/  FFMA.FTZ R8, R8, R15, R9 ;  /* 0x0000000f08087223 */ /* 0x000fe20000010009 */
[----:B------:R-:W-:Y:S02]  /*0c50*/  HADD2.F32 R10, -RZ, R23.H1_H1 ;  /* 0x30000017ff0a7230 */ /* 0x000fe40000004100 */
[----:B------:R-:W-:-:S03]  /*0c60*/  FFMA.FTZ R11, R11, R40, R12 ;  /* 0x000000280b0b7223 */ /* 0x000fc6000001000c */
[----:B------:R-:W-:Y:S02]  /*0c70*/  FFMA.FTZ R10, R19, R10, R8 ;  /* 0x0000000a130a7223 */ /* 0x000fe40000010008 */
[----:B------:R-:W0:Y:S04]  /*0c80*/  SHFL.BFLY PT, R8, R11, 0x4, 0x1f ;  /* 0x0c801f000b087f89 */ /* 0x000e2800000e0000 */
[----:B------:R-:W1:Y:S01]  /*0c90*/  SHFL.BFLY PT, R9, R10, 0x4, 0x1f ;  /* 0x0c801f000a097f89 */ /* 0x000e6200000e0000 */
[----:B0-----:R-:W-:Y:S01]  /*0ca0*/  FADD.FTZ R12, R11, R8 ;  /* 0x000000080b0c7221 */ /* 0x001fe20000010000 */
[----:B-1----:R-:W-:-:S04]  /*0cb0*/  FADD.FTZ R15, R10, R9 ;  /* 0x000000090a0f7221 */ /* 0x002fc80000010000 */
[----:B------:R-:W0:Y:S04]  /*0cc0*/  SHFL.BFLY PT, R9, R12, 0x2, 0x1f ;  /* 0x0c401f000c097f89 */ /* 0x000e2800000e0000 */
[----:B------:R-:W1:Y:S01]  /*0cd0*/  SHFL.BFLY PT, R8, R15, 0x2, 0x1f ;  /* 0x0c401f000f087f89 */ /* 0x000e6200000e0000 */
[----:B0-----:R-:W-:Y:S01]  /*0ce0*/  FADD.FTZ R13, R12, R9 ;  /* 0x000000090c0d7221 */ /* 0x001fe20000010000 */
[----:B-1----:R-:W-:-:S04]  /*0cf0*/  FADD.FTZ R16, R15, R8 ;  /* 0x000000080f107221 */ /* 0x002fc80000010000 */
[----:B------:R-:W0:Y:S01]  /*0d00*/  SHFL.BFLY PT, R14, R13, 0x1, 0x1f ;  /* 0x0c201f000d0e7f89 */ /* 0x000e2200000e0000 */
[----:B------:R-:W1:Y:S03]  /*0d10*/  LDC.64 R8, c[0x0][0x2d0] ;  /* 0x0000b400ff087b82 */ /* 0x000e660000000a00 */
[----:B------:R-:W2:Y:S01]  /*0d20*/  SHFL.BFLY PT, R17, R16, 0x1, 0x1f ;  /* 0x0c201f0010117f89 */ /* 0x000ea200000e0000 */
[----:B------:R-:W-:-:S04]  /*0d30*/  @P0 SHF.R.S32.HI R10, RZ, 0x1f, R27 ;  /* 0x0000001fff0a0819 */ /* 0x000fc8000001141b */
[----:B------:R-:W-:Y:S01]  /*0d40*/  @P0 LEA.HI R27, R10, R27, RZ, 0x6 ;  /* 0x0000001b0a1b0211 */ /* 0x000fe200078f30ff */
[----:B------:R-:W-:-:S03]  /*0d50*/  IMAD.MOV.U32 R10, RZ, RZ, RZ ;  /* 0x000000ffff0a7224 */ /* 0x000fc600078e00ff */
[----:B------:R-:W-:Y:S01]  /*0d60*/  @P0 LOP3.LUT R10, R27, 0xffffffc0, RZ, 0xc0, !PT ;  /* 0xffffffc01b0a0812 */ /* 0x000fe200078ec0ff */
[----:B0-----:R-:W-:Y:S01]  /*0d70*/  FADD.FTZ R18, R13, R14 ;  /* 0x0000000e0d127221 */ /* 0x001fe20000010000 */
[----:B--2---:R-:W-:Y:S01]  /*0d80*/  FADD.FTZ R17, R16, R17 ;  /* 0x0000001110117221 */ /* 0x004fe20000010000 */
[----:B------:R-:W-:Y:S06]  /*0d90*/  @P4 BRA `(.L_x_37) ;  /* 0x0000000000544947 */ /* 0x000fec0003800000 */
[----:B------:R-:W0:Y:S01]  /*0da0*/  LDC.64 R12, c[0x0][0x278] ;  /* 0x00009e00ff0c7b82 */ /* 0x000e220000000a00 */
[----:B------:R-:W-:Y:S01]  /*0db0*/  SHF.R.S32.HI R16, RZ, 0x1f, R10 ;  /* 0x0000001fff107819 */ /* 0x000fe2000001140a */
[----:B------:R-:W-:Y:S01]  /*0dc0*/  ULDC.64 UR8, c[0x0][0x280] ;  /* 0x0000a00000087ab9 */ /* 0x000fe20000000a00 */
[----:B------:R-:W-:-:S04]  /*0dd0*/  IADD3 R14, P0, R5, R10, RZ ;  /* 0x0000000a050e7210 */ /* 0x000fc80007f1e0ff */
[----:B------:R-:W-:Y:S01]  /*0de0*/  LEA.HI.X.SX32 R15, R5, R16, 0x1, P0 ;  /* 0x00000010050f7211 */ /* 0x000fe200000f0eff */
[C---:B0-----:R-:W-:Y:S02]  /*0df0*/  IMAD R16, R12.reuse, UR7, RZ ;  /* 0x000000070c107c24 */ /* 0x041fe4000f8e02ff */
[----:B------:R-:W-:-:S04]  /*0e00*/  IMAD.WIDE.U32 R14, R12, UR6, R14 ;  /* 0x000000060c0e7c25 */ /* 0x000fc8000f8e000e */
[----:B------:R-:W-:Y:S02]  /*0e10*/  IMAD R13, R13, UR6, R16 ;  /* 0x000000060d0d7c24 */ /* 0x000fe4000f8e0210 */
[----:B------:R-:W-:-:S03]  /*0e20*/  IMAD R16, R25, UR8, RZ ;  /* 0x0000000819107c24 */ /* 0x000fc6000f8e02ff */
[----:B------:R-:W-:Y:S01]  /*0e30*/  IADD3 R15, R15, R13, RZ ;  /* 0x0000000d0f0f7210 */ /* 0x000fe20007ffe0ff */
[C---:B------:R-:W-:Y:S02]  /*0e40*/  IMAD R11, R7.reuse, UR9, R16 ;  /* 0x00000009070b7c24 */ /* 0x040fe4000f8e0210 */
[----:B------:R-:W-:Y:S01]  /*0e50*/  IMAD.WIDE.U32 R12, R7, UR8, R14 ;  /* 0x00000008070c7c25 */ /* 0x000fe2000f8e000e */
[----:B------:R-:W-:Y:S01]  /*0e60*/  ULDC.64 UR8, c[0x0][0x260] ;  /* 0x0000980000087ab9 */ /* 0x000fe20000000a00 */
[----:B------:R-:W-:Y:S02]  /*0e70*/  FSEL R15, R17, RZ, !P2 ;  /* 0x000000ff110f7208 */ /* 0x000fe40005000000 */
[----:B------:R-:W-:-:S04]  /*0e80*/  IADD3 R6, P0, R6, R12, RZ ;  /* 0x0000000c06067210 */ /* 0x000fc80007f1e0ff */
[----:B------:R-:W-:Y:S02]  /*0e90*/  IADD3.X R13, R26, R13, R11, P0, !PT ;  /* 0x0000000d1a0d7210 */ /* 0x000fe400007fe40b */
[----:B------:R-:W-:Y:S02]  /*0ea0*/  LEA R12, P0, R6, UR8, 0x2 ;  /* 0x00000008060c7c11 */ /* 0x000fe4000f8010ff */
[----:B------:R-:W-:Y:S02]  /*0eb0*/  FSEL R11, R18, RZ, !P3 ;  /* 0x000000ff120b7208 */ /* 0x000fe40005800000 */
[----:B------:R-:W-:-:S05]  /*0ec0*/  LEA.HI.X R13, R6, UR9, R13, 0x2, P0 ;  /* 0x00000009060d7c11 */ /* 0x000fca00080f140d */
[----:B------:R0:W-:Y:S04]  /*0ed0*/  STG.E desc[UR4][R12.64], R11 ;  /* 0x0000000b0c007986 */ /* 0x0001e8000c101904 */
[----:B------:R0:W-:Y:S02]  /*0ee0*/  STG.E desc[UR4][R12.64+0x80], R15 ;  /* 0x0000800f0c007986 */ /* 0x0001e4000c101904 */
.L_x_37:
[----:B------:R-:W-:Y:S05]  /*0ef0*/  BSYNC B0 ;  /* 0x0000000000007941 */ /* 0x000fea0003800000 */
.L_x_36:
[----:B------:R-:W-:Y:S01]  /*0f00*/  IADD3 R4, R4, 0x3f, RZ ;  /* 0x0000003f04047810 */ /* 0x000fe20007ffe0ff */
[----:B------:R-:W-:Y:S01]  /*0f10*/  BSSY B0, `(.L_x_38) ;  /* 0x0000029000007945 */ /* 0x000fe20003800000 */
[----:B0-----:R-:W-:Y:S02]  /*0f20*/  SHF.L.U32 R12, R10, 0x6, RZ ;  /* 0x000000060a0c7819 */ /* 0x001fe400000006ff */
[----:B------:R-:W-:Y:S02]  /*0f30*/  SHF.R.S32.HI R11, RZ, 0x1f, R4 ;  /* 0x0000001fff0b7819 */ /* 0x000fe40000011404 */
[----:B------:R-:W-:Y:S02]  /*0f40*/  SHF.L.U32 R13, R3, 0xc, RZ ;  /* 0x0000000c030d7819 */ /* 0x000fe400000006ff */
[----:B------:R-:W-:Y:S02]  /*0f50*/  LEA.HI R11, R11, R4, RZ, 0x6 ;  /* 0x000000040b0b7211 */ /* 0x000fe400078f30ff */
[----:B------:R-:W-:-:S02]  /*0f60*/  SHF.L.U32 R6, R2, 0x2, RZ ;  /* 0x0000000202067819 */ /* 0x000fc400000006ff */
[----:B------:R-:W-:Y:S02]  /*0f70*/  LOP3.LUT R4, R11, 0xffffffc0, RZ, 0xc0, !PT ;  /* 0xffffffc00b047812 */ /* 0x000fe400078ec0ff */
[----:B------:R-:W-:Y:S02]  /*0f80*/  SHF.R.S32.HI R14, RZ, 0x1f, R12 ;  /* 0x0000001fff0e7819 */ /* 0x000fe4000001140c */
[----:B------:R-:W-:Y:S01]  /*0f90*/  IADD3 R12, P0, P2, R12, R6, R13 ;  /* 0x000000060c0c7210 */ /* 0x000fe20007a1e00d */
[----:B------:R-:W-:Y:S01]  /*0fa0*/  IMAD.IADD R11, R4, 0x1, -R5 ;  /* 0x00000001040b7824 */ /* 0x000fe200078e0a05 */
[----:B------:R-:W-:Y:S02]  /*0fb0*/  SHF.R.S32.HI R13, RZ, 0x1f, R13 ;  /* 0x0000001fff0d7819 */ /* 0x000fe4000001140d */
[----:B------:R-:W-:Y:S02]  /*0fc0*/  SHF.R.S32.HI R6, RZ, 0x1f, R6 ;  /* 0x0000001fff067819 */ /* 0x000fe40000011406 */
[----:B------:R-:W-:-:S02]  /*0fd0*/  ISETP.GE.OR P1, PT, R2, R11, P1 ;  /* 0x0000000b0200720c */ /* 0x000fc40000f26670 */
[----:B------:R-:W-:Y:S01]  /*0fe0*/  IADD3.X R13, R14, R6, R13, P0, P2 ;  /* 0x000000060e0d7210 */ /* 0x000fe200007e440d */
[----:B-1----:R-:W-:-:S04]  /*0ff0*/  IMAD R6, R8, UR7, RZ ;  /* 0x0000000708067c24 */ /* 0x002fc8000f8e02ff */
[----:B------:R-:W-:Y:S02]  /*1000*/  IMAD R15, R9, UR6, R6 ;  /* 0x00000006090f7c24 */ /* 0x000fe4000f8e0206 */
[----:B------:R-:W-:-:S05]  /*1010*/  IMAD.WIDE.U32 R8, R8, UR6, R12 ;  /* 0x0000000608087c25 */ /* 0x000fca000f8e000c */
[----:B------:R-:W-:Y:S01]  /*1020*/  IADD3 R11, R9, R15, RZ ;  /* 0x0000000f090b7210 */ /* 0x000fe20007ffe0ff */
[----:B------:R-:W-:Y:S06]  /*1030*/  @P1 BRA `(.L_x_39) ;  /* 0x0000000000581947 */ /* 0x000fec0003800000 */
[----:B------:R-:W0:Y:S01]  /*1040*/  LDC.64 R12, c[0x0][0x2a8] ;  /* 0x0000aa00ff0c7b82 */ /* 0x000e220000000a00 */
[----:B------:R-:W-:Y:S01]  /*1050*/  SHF.R.S32.HI R6, RZ, 0x1f, R5 ;  /* 0x0000001fff067819 */ /* 0x000fe20000011405 */
[----:B------:R-:W-:Y:S01]  /*1060*/  ULDC.64 UR8, c[0x0][0x2b0] ;  /* 0x0000ac0000087ab9 */ /* 0x000fe20000000a00 */
[----:B------:R-:W-:Y:S02]  /*1070*/  IADD3 R4, P0, P1, R10, R5, R2 ;  /* 0x000000050a047210 */ /* 0x000fe4000791e002 */
[----:B------:R-:W-:Y:S02]  /*1080*/  SHF.R.S32.HI R14, RZ, 0x1f, R10 ;  /* 0x0000001fff0e7819 */ /* 0x000fe4000001140a */
[----:B------:R-:W-:-:S04]  /*1090*/  SHF.R.S32.HI R5, RZ, 0x1f, R2 ;  /* 0x0000001fff057819 */ /* 0x000fc80000011402 */
[----:B------:R-:W-:Y:S02]  /*10a0*/  IADD3.X R5, R14, R6, R5, P0, P1 ;  /* 0x000000060e057210 */ /* 0x000fe400007e2405 */
[----:B-----5:R-:W-:Y:S01]  /*10b0*/  FSETP.NEU.FTZ.AND P0, PT, R24, -INF , PT ;  /* 0xff8000001800780b */ /* 0x020fe20003f1d000 */
[C---:B0-----:R-:W-:Y:S02]  /*10c0*/  IMAD R6, R12.reuse, UR7, RZ ;  /* 0x000000070c067c24 */ /* 0x041fe4000f8e02ff */
[----:B------:R-:W-:-:S04]  /*10d0*/  IMAD.WIDE.U32 R4, R12, UR6, R4 ;  /* 0x000000060c047c25 */ /* 0x000fc8000f8e0004 */
[----:B------:R-:W-:Y:S02]  /*10e0*/  IMAD R13, R13, UR6, R6 ;  /* 0x000000060d0d7c24 */ /* 0x000fe4000f8e0206 */
[----:B------:R-:W-:-:S03]  /*10f0*/  IMAD R6, R25, UR8, RZ ;  /* 0x0000000819067c24 */ /* 0x000fc6000f8e02ff */
[----:B------:R-:W-:Y:S01]  /*1100*/  IADD3 R5, R5, R13, RZ ;  /* 0x0000000d05057210 */ /* 0x000fe20007ffe0ff */
[C---:B------:R-:W-:Y:S02]  /*1110*/  IMAD R13, R7.reuse, UR9, R6 ;  /* 0x00000009070d7c24 */ /* 0x040fe4000f8e0206 */
[----:B------:R-:W-:Y:S01]  /*1120*/  FMUL.FTZ R6, R24, 1.4426950216293334961 ;  /* 0x3fb8aa3b18067820 */ /* 0x000fe20000410000 */
[----:B------:R-:W-:Y:S01]  /*1130*/  IMAD.WIDE.U32 R4, R7, UR8, R4 ;  /* 0x0000000807047c25 */ /* 0x000fe2000f8e0004 */
[----:B------:R-:W-:-:S04]  /*1140*/  ULDC.64 UR8, c[0x0][0x2a0] ;  /* 0x0000a80000087ab9 */ /* 0x000fc80000000a00 */
[----:B------:R-:W-:Y:S02]  /*1150*/  IADD3 R5, R5, R13, RZ ;  /* 0x0000000d05057210 */ /* 0x000fe40007ffe0ff */
[----:B------:R-:W-:-:S04]  /*1160*/  LEA R12, P1, R4, UR8, 0x2 ;  /* 0x00000008040c7c11 */ /* 0x000fc8000f8210ff */
[----:B------:R-:W-:Y:S02]  /*1170*/  LEA.HI.X R13, R4, UR9, R5, 0x2, P1 ;  /* 0x00000009040d7c11 */ /* 0x000fe400088f1405 */
[----:B------:R-:W-:-:S05]  /*1180*/  FSEL R5, R6, RZ, P0 ;  /* 0x000000ff06057208 */ /* 0x000fca0000000000 */
[----:B------:R0:W-:Y:S02]  /*1190*/  STG.E desc[UR4][R12.64], R5 ;  /* 0x000000050c007986 */ /* 0x0001e4000c101904 */
.L_x_39:
[----:B------:R-:W-:Y:S05]  /*11a0*/  BSYNC B0 ;  /* 0x0000000000007941 */ /* 0x000fea0003800000 */
.L_x_38:
[----:B------:R-:W-:Y:S01]  /*11b0*/  ULDC.64 UR10, c[0x0][0x2e8] ;  /* 0x0000ba00000a7ab9 */ /* 0x000fe20000000a00 */
[----:B------:R-:W-:Y:S01]  /*11c0*/  ULDC.64 UR8, c[0x0][0x2d8] ;  /* 0x0000b60000087ab9 */ /* 0x000fe20000000a00 */
[----:B------:R-:W-:Y:S01]  /*11d0*/  ISETP.NE.U32.AND P0, PT, RZ, UR10, PT ;  /* 0x0000000aff007c0c */ /* 0x000fe2000bf05070 */
[----:B------:R-:W-:Y:S01]  /*11e0*/  IMAD R4, R25, UR8, RZ ;  /* 0x0000000819047c24 */ /* 0x000fe2000f8e02ff */
[----:B------:R-:W-:Y:S02]  /*11f0*/  MOV R10, R8 ;  /* 0x00000008000a7202 */ /* 0x000fe40000000f00 */
[----:B------:R-:W-:Y:S01]  /*1200*/  ISETP.NE.AND.EX P0, PT, RZ, UR11, PT, P0 ;  /* 0x0000000bff007c0c */ /* 0x000fe2000bf05300 */
[C---:B0-----:R-:W-:Y:S02]  /*1210*/  IMAD R5, R7.reuse, UR9, R4 ;  /* 0x0000000907057c24 */ /* 0x041fe4000f8e0204 */
[----:B------:R-:W-:Y:S01]  /*1220*/  IMAD.WIDE.U32 R10, R7, UR8, R10 ;  /* 0x00000008070a7c25 */ /* 0x000fe2000f8e000a */
[----:B------:R-:W-:Y:S01]  /*1230*/  ISETP.NE.OR P0, PT, R2, RZ, !P0 ;  /* 0x000000ff0200720c */ /* 0x000fe20004705670 */
[----:B------:R-:W-:-:S02]  /*1240*/  ULDC.64 UR8, c[0x0][0x2b8] ;  /* 0x0000ae0000087ab9 */ /* 0x000fc40000000a00 */
[----:B------:R-:W-:Y:S02]  /*1250*/  LEA R4, P1, R10, UR8, 0x2 ;  /* 0x000000080a047c11 */ /* 0x000fe4000f8210ff */
[----:B------:R-:W-:-:S04]  /*1260*/  IADD3 R5, R11, R5, RZ ;  /* 0x000000050b057210 */ /* 0x000fc80007ffe0ff */
[----:B------:R-:W-:-:S05]  /*1270*/  LEA.HI.X R5, R10, UR9, R5, 0x2, P1 ;  /* 0x000000090a057c11 */ /* 0x000fca00088f1405 */
[----:B------:R0:W-:Y:S04]  /*1280*/  STG.E.128 desc[UR4][R4.64], RZ ;  /* 0x000000ff04007986 */ /* 0x0001e8000c101d04 */
[----:B------:R0:W-:Y:S04]  /*1290*/  STG.E.128 desc[UR4][R4.64+0x1000], RZ ;  /* 0x001000ff04007986 */ /* 0x0001e8000c101d04 */
[----:B------:R0:W-:Y:S04]  /*12a0*/  STG.E.128 desc[UR4][R4.64+0x2000], RZ ;  /* 0x002000ff04007986 */ /* 0x0001e8000c101d04 */
[----:B------:R0:W-:Y:S01]  /*12b0*/  STG.E.128 desc[UR4][R4.64+0x3000], RZ ;  /* 0x003000ff04007986 */ /* 0x0001e2000c101d04 */
[----:B------:R-:W-:Y:S05]  /*12c0*/  @P0 EXIT ;  /* 0x000000000000094d */ /* 0x000fea0003800000 */
[----:B------:R-:W1:Y:S08]  /*12d0*/  LDC R2, c[0x0][0x2e0] ;  /* 0x0000b800ff027b82 */ /* 0x000e700000000800 */
[----:B------:R-:W2:Y:S08]  /*12e0*/  LDC R7, c[0x0][0x220] ;  /* 0x00008800ff077b82 */ /* 0x000eb00000000800 */
[----:B0-----:R-:W0:Y:S01]  /*12f0*/  LDC.64 R4, c[0x0][0x2e8] ;  /* 0x0000ba00ff047b82 */ /* 0x001e220000000a00 */
[----:B-1----:R-:W-:-:S04]  /*1300*/  IMAD R0, R3, R2, R0 ;  /* 0x0000000203007224 */ /* 0x002fc800078e0200 */
[----:B--2---:R-:W-:-:S04]  /*1310*/  IMAD R3, R0, R7, UR6 ;  /* 0x0000000600037e24 */ /* 0x004fc8000f8e0207 */
[----:B0-----:R-:W-:-:S05]  /*1320*/  IMAD.WIDE R2, R3, 0x4, R4 ;  /* 0x0000000403027825 */ /* 0x001fca00078e0204 */
[----:B------:R-:W-:Y:S01]  /*1330*/  STG.E desc[UR4][R2.64], RZ ;  /* 0x000000ff02007986 */ /* 0x000fe2000c101904 */
[----:B------:R-:W-:Y:S05]  /*1340*/  EXIT ;  /* 0x000000000000794d */ /* 0x000fea0003800000 */
.L_x_40:
        /* <DEDUP_REMOVED lines=11> */
.L_x_112:


//--------------------- .text._ZN7cutlass13device_kernelIN5flash19enable_sm80_to_sm89INS1_16FlashAttnBwdSm80INS1_25CollectiveMainloopBwdSm80ILi2ELi2EN4cute5tupleIJNS5_1CILi128EEES8_NS7_ILi64EEEEEENS_6half_tEfNS_4arch4Sm80ELb0ELb0ELb1ELb0ELb0ELb0ELb0ELb0ELi2ELi4ELi4ELi4ELb0EEENS1_21CollectiveEpilogueBwdISA_SB_SD_Li256ELb0ELb0ELi2EEENS1_19SingleTileSchedulerILb0ELb0ELb0ELi128EEEEEEEEEvNT_6ParamsE --------------------------
	.section	.text._ZN7cutlass13device_kernelIN5flash19enable_sm80_to_sm89INS1_16FlashAttnBwdSm80INS1_25CollectiveMainloopBwdSm80ILi2ELi2EN4cute5tupleIJNS5_1CILi128EEES8_NS7_ILi64EEEEEENS_6half_tEfNS_4arch4Sm80ELb0ELb0ELb1ELb0ELb0ELb0ELb0ELb0ELi2ELi4ELi4ELi4ELb0EEENS1_21CollectiveEpilogueBwdISA_SB_SD_Li256ELb0ELb0ELi2EEENS1_19SingleTileSchedulerILb0ELb0ELb0ELi128EEEEEEEEEvNT_6ParamsE,"ax",@progbits
	.align	128
.text._ZN7cutlass13device_kernelIN5flash19enable_sm80_to_sm89INS1_16FlashAttnBwdSm80INS1_25CollectiveMainloopBwdSm80ILi2ELi2EN4cute5tupleIJNS5_1CILi128EEES8_NS7_ILi64EEEEEENS_6half_tEfNS_4arch4Sm80ELb0ELb0ELb1ELb0ELb0ELb0ELb0ELb0ELi2ELi4ELi4ELi4ELb0EEENS1_21CollectiveEpilogueBwdISA_SB_SD_Li256ELb0ELb0ELi2EEENS1_19SingleTileSchedulerILb0ELb0ELb0ELi128EEEEEEEEEvNT_6ParamsE:
        .type           _ZN7cutlass13device_kernelIN5flash19enable_sm80_to_sm89INS1_16FlashAttnBwdSm80INS1_25CollectiveMainloopBwdSm80ILi2ELi2EN4cute5tupleIJNS5_1CILi128EEES8_NS7_ILi64EEEEEENS_6half_tEfNS_4arch4Sm80ELb0ELb0ELb1ELb0ELb0ELb0ELb0ELb0ELi2ELi4ELi4ELi4ELb0EEENS1_21CollectiveEpilogueBwdISA_SB_SD_Li256ELb0ELb0ELi2EEENS1_19SingleTileSchedulerILb0ELb0ELb0ELi128EEEEEEEEEvNT_6ParamsE,@function
        .size           _ZN7cutlass13device_kernelIN5flash19enable_sm80_to_sm89INS1_16FlashAttnBwdSm80INS1_25CollectiveMainloopBwdSm80ILi2ELi2EN4cute5tupleIJNS5_1CILi128EEES8_NS7_ILi64EEEEEENS_6half_tEfNS_4arch4Sm80ELb0ELb0ELb1ELb0ELb0ELb0ELb0ELb0ELi2ELi4ELi4ELi4ELb0EEENS1_21CollectiveEpilogueBwdISA_SB_SD_Li256ELb0ELb0ELi2EEENS1_19SingleTileSchedulerILb0ELb0ELb0ELi128EEEEEEEEEvNT_6ParamsE,(.L_x_113 - _ZN7cutlass13device_kernelIN5flash19enable_sm80_to_sm89INS1_16FlashAttnBwdSm80INS1_25CollectiveMainloopBwdSm80ILi2ELi2EN4cute5tupleIJNS5_1CILi128EEES8_NS7_ILi64EEEEEENS_6half_tEfNS_4arch4Sm80ELb0ELb0ELb1ELb0ELb0ELb0ELb0ELb0ELi2ELi4ELi4ELi4ELb0EEENS1_21CollectiveEpilogueBwdISA_SB_SD_Li256ELb0ELb0ELi2EEENS1_19SingleTileSchedulerILb0ELb0ELb0ELi128EEEEEEEEEvNT_6ParamsE)
        .other          _ZN7cutlass13device_kernelIN5flash19enable_sm80_to_sm89INS1_16FlashAttnBwdSm80INS1_25CollectiveMainloopBwdSm80ILi2ELi2EN4cute5tupleIJNS5_1CILi128EEES8_NS7_ILi64EEEEEENS_6half_tEfNS_4arch4Sm80ELb0ELb0ELb1ELb0ELb0ELb0ELb0ELb0ELi2ELi4ELi4ELi4ELb0EEENS1_21CollectiveEpilogueBwdISA_SB_SD_Li256ELb0ELb0ELi2EEENS1_19SingleTileSchedulerILb0ELb0ELb0ELi128EEEEEEEEEvNT_6ParamsE,@"STO_CUDA_ENTRY STV_DEFAULT"
_ZN7cutlass13device_kernelIN5flash19enable_sm80_to_sm89INS1_16FlashAttnBwdSm80INS1_25CollectiveMainloopBwdSm80ILi2ELi2EN4cute5tupleIJNS5_1CILi128EEES8_NS7_ILi64EEEEEENS_6half_tEfNS_4arch4Sm80ELb0ELb0ELb1ELb0ELb0ELb0ELb0ELb0ELi2ELi4ELi4ELi4ELb0EEENS1_21CollectiveEpilogueBwdISA_SB_SD_Li256ELb0ELb0ELi2EEENS1_19SingleTileSchedulerILb0ELb0ELb0ELi128EEEEEEEEEvNT_6ParamsE:
[----:B------:R-:W-:Y:S01]  /*0000*/  LDC R1, c[0x0][0x28] ;  /* 0x00000a00ff017b82 */ /* 0x000fe20000000800 */
[----:B------:R-:W-:Y:S05]  /*0010*/  EXIT ;  /* 0x000000000000794d */ /* 0x000fea0003800000 */
.L_x_41:
        /* <DEDUP_REMOVED lines=14> */
.L_x_113:


//--------------------- .text._ZN7cutlass13device_kernelIN5flash19enable_sm80_to_sm89INS1_16FlashAttnBwdSm80INS1_25CollectiveMainloopBwdSm80ILi2ELi2EN4cute5tupleIJNS5_1CILi128EEES8_NS7_ILi64EEEEEENS_6half_tEfNS_4arch4Sm80ELb0ELb0ELb1ELb0ELb1ELb0ELb0ELb0ELi2ELi4ELi4ELi4ELb0EEENS1_21CollectiveEpilogueBwdISA_SB_SD_Li256ELb0ELb0ELi2EEENS1_19SingleTileSchedulerILb0ELb0ELb0ELi128EEEEEEEEEvNT_6ParamsE --------------------------
	.section	.text._ZN7cutlass13device_kernelIN5flash19enable_sm80_to_sm89INS1_16FlashAttnBwdSm80INS1_25CollectiveMainloopBwdSm80ILi2ELi2EN4cute5tupleIJNS5_1CILi128EEES8_NS7_ILi64EEEEEENS_6half_tEfNS_4arch4Sm80ELb0ELb0ELb1ELb0ELb1ELb0ELb0ELb0ELi2ELi4ELi4ELi4ELb0EEENS1_21CollectiveEpilogueBwdISA_SB_SD_Li256ELb0ELb0ELi2EEENS1_19SingleTileSchedulerILb0ELb0ELb0ELi128EEEEEEEEEvNT_6ParamsE,"ax",@progbits
	.align	128
.text._ZN7cutlass13device_kernelIN5flash19enable_sm80_to_sm89INS1_16FlashAttnBwdSm80INS1_25CollectiveMainloopBwdSm80ILi2ELi2EN4cute5tupleIJNS5_1CILi128EEES8_NS7_ILi64EEEEEENS_6half_tEfNS_4arch4Sm80ELb0ELb0ELb1ELb0ELb1ELb0ELb0ELb0ELi2ELi4ELi4ELi4ELb0EEENS1_21CollectiveEpilogueBwdISA_SB_SD_Li256ELb0ELb0ELi2EEENS1_19SingleTileSchedulerILb0ELb0ELb0ELi128EEEEEEEEEvNT_6ParamsE:
        .type           _ZN7cutlass13device_kernelIN5flash19enable_sm80_to_sm89INS1_16FlashAttnBwdSm80INS1_25CollectiveMainloopBwdSm80ILi2ELi2EN4cute5tupleIJNS5_1CILi128EEES8_NS7_ILi64EEEEEENS_6half_tEfNS_4arch4Sm80ELb0ELb0ELb1ELb0ELb1ELb0ELb0ELb0ELi2ELi4ELi4ELi4ELb0EEENS1_21CollectiveEpilogueBwdISA_SB_SD_Li256ELb0ELb0ELi2EEENS1_19SingleTileSchedulerILb0ELb0ELb0ELi128EEEEEEEEEvNT_6ParamsE,@function
        .size           _ZN7cutlass13device_kernelIN5flash19enable_sm80_to_sm89INS1_16FlashAttnBwdSm80INS1_25CollectiveMainloopBwdSm80ILi2ELi2EN4cute5tupleIJNS5_1CILi128EEES8_NS7_ILi64EEEEEENS_6half_tEfNS_4arch4Sm80ELb0ELb0ELb1ELb0ELb1ELb0ELb0ELb0ELi2ELi4ELi4ELi4ELb0EEENS1_21CollectiveEpilogueBwdISA_SB_SD_Li256ELb0ELb0ELi2EEENS1_19SingleTileSchedulerILb0ELb0ELb0ELi128EEEEEEEEEvNT_6ParamsE,(.L_x_114 - _ZN7cutlass13device_kernelIN5flash19enable_sm80_to_sm89INS1_16FlashAttnBwdSm80INS1_25CollectiveMainloopBwdSm80ILi2ELi2EN4cute5tupleIJNS5_1CILi128EEES8_NS7_ILi64EEEEEENS_6half_tEfNS_4arch4Sm80ELb0ELb0ELb1ELb0ELb1ELb0ELb0ELb0ELi2ELi4ELi4ELi4ELb0EEENS1_21CollectiveEpilogueBwdISA_SB_SD_Li256ELb0ELb0ELi2EEENS1_19SingleTileSchedulerILb0ELb0ELb0ELi128EEEEEEEEEvNT_6ParamsE)
        .other          _ZN7cutlass13device_kernelIN5flash19enable_sm80_to_sm89INS1_16FlashAttnBwdSm80INS1_25CollectiveMainloopBwdSm80ILi2ELi2EN4cute5tupleIJNS5_1CILi128EEES8_NS7_ILi64EEEEEENS_6half_tEfNS_4arch4Sm80ELb0ELb0ELb1ELb0ELb1ELb0ELb0ELb0ELi2ELi4ELi4ELi4ELb0EEENS1_21CollectiveEpilogueBwdISA_SB_SD_Li256ELb0ELb0ELi2EEENS1_19SingleTileSchedulerILb0ELb0ELb0ELi128EEEEEEEEEvNT_6ParamsE,@"STO_CUDA_ENTRY STV_DEFAULT"
_ZN7cutlass13device_kernelIN5flash19enable_sm80_to_sm89INS1_16FlashAttnBwdSm80INS1_25CollectiveMainloopBwdSm80ILi2ELi2EN4cute5tupleIJNS5_1CILi128EEES8_NS7_ILi64EEEEEENS_6half_tEfNS_4arch4Sm80ELb0ELb0ELb1ELb0ELb1ELb0ELb0ELb0ELi2ELi4ELi4ELi4ELb0EEENS1_21CollectiveEpilogueBwdISA_SB_SD_Li256ELb0ELb0ELi2EEENS1_19SingleTileSchedulerILb0ELb0ELb0ELi128EEEEEEEEEvNT_6ParamsE:
[----:B------:R-:W-:Y:S01]  /*0000*/  LDC R1, c[0x0][0x28] ;  /* 0x00000a00ff017b82 */ /* 0x000fe20000000800 */
[----:B------:R-:W-:Y:S05]  /*0010*/  EXIT ;  /* 0x000000000000794d */ /* 0x000fea0003800000 */
.L_x_42:
        /* <DEDUP_REMOVED lines=14> */
.L_x_114:


//--------------------- .text._ZN7cutlass13device_kernelIN5flash19enable_sm80_to_sm89INS1_16FlashAttnBwdSm80INS1_25CollectiveMainloopBwdSm80ILi2ELi2EN4cute5tupleIJNS5_1CILi128EEES8_NS7_ILi64EEEEEENS_6half_tEfNS_4arch4Sm80ELb0ELb0ELb1ELb0ELb0ELb0ELb0ELb0ELi2ELi4ELi4ELi4ELb0EEENS1_24CollectiveEpilogueBwdGQAISA_fSD_Li256ELb0ELb0EEENS1_19SingleTileSchedulerILb0ELb0ELb0ELi128EEEEEEEEEvNT_6ParamsE --------------------------
	.section	.text._ZN7cutlass13device_kernelIN5flash19enable_sm80_to_sm89INS1_16FlashAttnBwdSm80INS1_25CollectiveMainloopBwdSm80ILi2ELi2EN4cute5tupleIJNS5_1CILi128EEES8_NS7_ILi64EEEEEENS_6half_tEfNS_4arch4Sm80ELb0ELb0ELb1ELb0ELb0ELb0ELb0ELb0ELi2ELi4ELi4ELi4ELb0EEENS1_24CollectiveEpilogueBwdGQAISA_fSD_Li256ELb0ELb0EEENS1_19SingleTileSchedulerILb0ELb0ELb0ELi128EEEEEEEEEvNT_6ParamsE,"ax",@progbits
	.align	128
.text._ZN7cutlass13device_kernelIN5flash19enable_sm80_to_sm89INS1_16FlashAttnBwdSm80INS1_25CollectiveMainloopBwdSm80ILi2ELi2EN4cute5tupleIJNS5_1CILi128EEES8_NS7_ILi64EEEEEENS_6half_tEfNS_4arch4Sm80ELb0ELb0ELb1ELb0ELb0ELb0ELb0ELb0ELi2ELi4ELi4ELi4ELb0EEENS1_24CollectiveEpilogueBwdGQAISA_fSD_Li256ELb0ELb0EEENS1_19SingleTileSchedulerILb0ELb0ELb0ELi128EEEEEEEEEvNT_6ParamsE:
        .type           _ZN7cutlass13device_kernelIN5flash19enable_sm80_to_sm89INS1_16FlashAttnBwdSm80INS1_25CollectiveMainloopBwdSm80ILi2ELi2EN4cute5tupleIJNS5_1CILi128EEES8_NS7_ILi64EEEEEENS_6half_tEfNS_4arch4Sm80ELb0ELb0ELb1ELb0ELb0ELb0ELb0ELb0ELi2ELi4ELi4ELi4ELb0EEENS1_24CollectiveEpilogueBwdGQAISA_fSD_Li256ELb0ELb0EEENS1_19SingleTileSchedulerILb0ELb0ELb0ELi128EEEEEEEEEvNT_6ParamsE,@function
        .size           _ZN7cutlass13device_kernelIN5flash19enable_sm80_to_sm89INS1_16FlashAttnBwdSm80INS1_25CollectiveMainloopBwdSm80ILi2ELi2EN4cute5tupleIJNS5_1CILi128EEES8_NS7_ILi64EEEEEENS_6half_tEfNS_4arch4Sm80ELb0ELb0ELb1ELb0ELb0ELb0ELb0ELb0ELi2ELi4ELi4ELi4ELb0EEENS1_24CollectiveEpilogueBwdGQAISA_fSD_Li256ELb0ELb0EEENS1_19SingleTileSchedulerILb0ELb0ELb0ELi128EEEEEEEEEvNT_6ParamsE,(.L_x_115 - _ZN7cutlass13device_kernelIN5flash19enable_sm80_to_sm89INS1_16FlashAttnBwdSm80INS1_25CollectiveMainloopBwdSm80ILi2ELi2EN4cute5tupleIJNS5_1CILi128EEES8_NS7_ILi64EEEEEENS_6half_tEfNS_4arch4Sm80ELb0ELb0ELb1ELb0ELb0ELb0ELb0ELb0ELi2ELi4ELi4ELi4ELb0EEENS1_24CollectiveEpilogueBwdGQAISA_fSD_Li256ELb0ELb0EEENS1_19SingleTileSchedulerILb0ELb0ELb0ELi128EEEEEEEEEvNT_6ParamsE)
        .other          _ZN7cutlass13device_kernelIN5flash19enable_sm80_to_sm89INS1_16FlashAttnBwdSm80INS1_25CollectiveMainloopBwdSm80ILi2ELi2EN4cute5tupleIJNS5_1CILi128EEES8_NS7_ILi64EEEEEENS_6half_tEfNS_4arch4Sm80ELb0ELb0ELb1ELb0ELb0ELb0ELb0ELb0ELi2ELi4ELi4ELi4ELb0EEENS1_24CollectiveEpilogueBwdGQAISA_fSD_Li256ELb0ELb0EEENS1_19SingleTileSchedulerILb0ELb0ELb0ELi128EEEEEEEEEvNT_6ParamsE,@"STO_CUDA_ENTRY STV_DEFAULT"
_ZN7cutlass13device_kernelIN5flash19enable_sm80_to_sm89INS1_16FlashAttnBwdSm80INS1_25CollectiveMainloopBwdSm80ILi2ELi2EN4cute5tupleIJNS5_1CILi128EEES8_NS7_ILi64EEEEEENS_6half_tEfNS_4arch4Sm80ELb0ELb0ELb1ELb0ELb0ELb0ELb0ELb0ELi2ELi4ELi4ELi4ELb0EEENS1_24CollectiveEpilogueBwdGQAISA_fSD_Li256ELb0ELb0EEENS1_19SingleTileSchedulerILb0ELb0ELb0ELi128EEEEEEEEEvNT_6ParamsE:
[----:B------:R-:W-:Y:S01]  /*0000*/  LDC R1, c[0x0][0x28] ;  /* 0x00000a00ff017b82 */ /* 0x000fe20000000800 */
[----:B------:R-:W-:Y:S05]  /*0010*/  EXIT ;  /* 0x000000000000794d */ /* 0x000fea0003800000 */
.L_x_43:
        /* <DEDUP_REMOVED lines=14> */
.L_x_115:


//--------------------- .text._ZN7cutlass13device_kernelIN5flash19enable_sm80_to_sm89INS1_16FlashAttnBwdSm80INS1_25CollectiveMainloopBwdSm80ILi2ELi2EN4cute5tupleIJNS5_1CILi128EEES8_NS7_ILi64EEEEEENS_6half_tEfNS_4arch4Sm80ELb0ELb0ELb1ELb0ELb1ELb0ELb0ELb0ELi2ELi4ELi4ELi4ELb0EEENS1_24CollectiveEpilogueBwdGQAISA_fSD_Li256ELb0ELb1EEENS1_19SingleTileSchedulerILb0ELb0ELb0ELi128EEEEEEEEEvNT_6ParamsE --------------------------
	.section	.text._ZN7cutlass13device_kernelIN5flash19enable_sm80_to_sm89INS1_16FlashAttnBwdSm80INS1_25CollectiveMainloopBwdSm80ILi2ELi2EN4cute5tupleIJNS5_1CILi128EEES8_NS7_ILi64EEEEEENS_6half_tEfNS_4arch4Sm80ELb0ELb0ELb1ELb0ELb1ELb0ELb0ELb0ELi2ELi4ELi4ELi4ELb0EEENS1_24CollectiveEpilogueBwdGQAISA_fSD_Li256ELb0ELb1EEENS1_19SingleTileSchedulerILb0ELb0ELb0ELi128EEEEEEEEEvNT_6ParamsE,"ax",@progbits
	.align	128
.text._ZN7cutlass13device_kernelIN5flash19enable_sm80_to_sm89INS1_16FlashAttnBwdSm80INS1_25CollectiveMainloopBwdSm80ILi2ELi2EN4cute5tupleIJNS5_1CILi128EEES8_NS7_ILi64EEEEEENS_6half_tEfNS_4arch4Sm80ELb0ELb0ELb1ELb0ELb1ELb0ELb0ELb0ELi2ELi4ELi4ELi4ELb0EEENS1_24CollectiveEpilogueBwdGQAISA_fSD_Li256ELb0ELb1EEENS1_19SingleTileSchedulerILb0ELb0ELb0ELi128EEEEEEEEEvNT_6ParamsE:
        .type           _ZN7cutlass13device_kernelIN5flash19enable_sm80_to_sm89INS1_16FlashAttnBwdSm80INS1_25CollectiveMainloopBwdSm80ILi2ELi2EN4cute5tupleIJNS5_1CILi128EEES8_NS7_ILi64EEEEEENS_6half_tEfNS_4arch4Sm80ELb0ELb0ELb1ELb0ELb1ELb0ELb0ELb0ELi2ELi4ELi4ELi4ELb0EEENS1_24CollectiveEpilogueBwdGQAISA_fSD_Li256ELb0ELb1EEENS1_19SingleTileSchedulerILb0ELb0ELb0ELi128EEEEEEEEEvNT_6ParamsE,@function
        .size           _ZN7cutlass13device_kernelIN5flash19enable_sm80_to_sm89INS1_16FlashAttnBwdSm80INS1_25CollectiveMainloopBwdSm80ILi2ELi2EN4cute5tupleIJNS5_1CILi128EEES8_NS7_ILi64EEEEEENS_6half_tEfNS_4arch4Sm80ELb0ELb0ELb1ELb0ELb1ELb0ELb0ELb0ELi2ELi4ELi4ELi4ELb0EEENS1_24CollectiveEpilogueBwdGQAISA_fSD_Li256ELb0ELb1EEENS1_19SingleTileSchedulerILb0ELb0ELb0ELi128EEEEEEEEEvNT_6ParamsE,(.L_x_116 - _ZN7cutlass13device_kernelIN5flash19enable_sm80_to_sm89INS1_16FlashAttnBwdSm80INS1_25CollectiveMainloopBwdSm80ILi2ELi2EN4cute5tupleIJNS5_1CILi128EEES8_NS7_ILi64EEEEEENS_6half_tEfNS_4arch4Sm80ELb0ELb0ELb1ELb0ELb1ELb0ELb0ELb0ELi2ELi4ELi4ELi4ELb0EEENS1_24CollectiveEpilogueBwdGQAISA_fSD_Li256ELb0ELb1EEENS1_19SingleTileSchedulerILb0ELb0ELb0ELi128EEEEEEEEEvNT_6ParamsE)
        .other          _ZN7cutlass13device_kernelIN5flash19enable_sm80_to_sm89INS1_16FlashAttnBwdSm80INS1_25CollectiveMainloopBwdSm80ILi2ELi2EN4cute5tupleIJNS5_1CILi128EEES8_NS7_ILi64EEEEEENS_6half_tEfNS_4arch4Sm80ELb0ELb0ELb1ELb0ELb1ELb0ELb0ELb0ELi2ELi4ELi4ELi4ELb0EEENS1_24CollectiveEpilogueBwdGQAISA_fSD_Li256ELb0ELb1EEENS1_19SingleTileSchedulerILb0ELb0ELb0ELi128EEEEEEEEEvNT_6ParamsE,@"STO_CUDA_ENTRY STV_DEFAULT"
_ZN7cutlass13device_kernelIN5flash19enable_sm80_to_sm89INS1_16FlashAttnBwdSm80INS1_25CollectiveMainloopBwdSm80ILi2ELi2EN4cute5tupleIJNS5_1CILi128EEES8_NS7_ILi64EEEEEENS_6half_tEfNS_4arch4Sm80ELb0ELb0ELb1ELb0ELb1ELb0ELb0ELb0ELi2ELi4ELi4ELi4ELb0EEENS1_24CollectiveEpilogueBwdGQAISA_fSD_Li256ELb0ELb1EEENS1_19SingleTileSchedulerILb0ELb0ELb0ELi128EEEEEEEEEvNT_6ParamsE:
[----:B------:R-:W-:Y:S01]  /*0000*/  LDC R1, c[0x0][0x28] ;  /* 0x00000a00ff017b82 */ /* 0x000fe20000000800 */
[----:B------:R-:W-:Y:S05]  /*0010*/  EXIT ;  /* 0x000000000000794d */ /* 0x000fea0003800000 */
.L_x_44:
        /* <DEDUP_REMOVED lines=14> */
.L_x_116:


//--------------------- .text._ZN7cutlass13device_kernelIN5flash19enable_sm80_to_sm89INS1_16FlashAttnBwdSm80INS1_25CollectiveMainloopBwdSm80ILi2ELi2EN4cute5tupleIJNS5_1CILi128EEES8_NS7_ILi64EEEEEENS_6half_tEfNS_4arch4Sm80ELb0ELb0ELb1ELb1ELb0ELb0ELb0ELb0ELi2ELi4ELi4ELi4ELb0EEENS1_21CollectiveEpilogueBwdISA_SB_SD_Li256ELb1ELb0ELi2EEENS1_19SingleTileSchedulerILb1ELb0ELb0ELi128EEEEEEEEEvNT_6ParamsE --------------------------
	.section	.text._ZN7cutlass13device_kernelIN5flash19enable_sm80_to_sm89INS1_16FlashAttnBwdSm80INS1_25CollectiveMainloopBwdSm80ILi2ELi2EN4cute5tupleIJNS5_1CILi128EEES8_NS7_ILi64EEEEEENS_6half_tEfNS_4arch4Sm80ELb0ELb0ELb1ELb1ELb0ELb0ELb0ELb0ELi2ELi4ELi4ELi4ELb0EEENS1_21CollectiveEpilogueBwdISA_SB_SD_Li256ELb1ELb0ELi2EEENS1_19SingleTileSchedulerILb1ELb0ELb0ELi128EEEEEEEEEvNT_6ParamsE,"ax",@progbits
	.align	128
.text._ZN7cutlass13device_kernelIN5flash19enable_sm80_to_sm89INS1_16FlashAttnBwdSm80INS1_25CollectiveMainloopBwdSm80ILi2ELi2EN4cute5tupleIJNS5_1CILi128EEES8_NS7_ILi64EEEEEENS_6half_tEfNS_4arch4Sm80ELb0ELb0ELb1ELb1ELb0ELb0ELb0ELb0ELi2ELi4ELi4ELi4ELb0EEENS1_21CollectiveEpilogueBwdISA_SB_SD_Li256ELb1ELb0ELi2EEENS1_19SingleTileSchedulerILb1ELb0ELb0ELi128EEEEEEEEEvNT_6ParamsE:
        .type           _ZN7cutlass13device_kernelIN5flash19enable_sm80_to_sm89INS1_16FlashAttnBwdSm80INS1_25CollectiveMainloopBwdSm80ILi2ELi2EN4cute5tupleIJNS5_1CILi128EEES8_NS7_ILi64EEEEEENS_6half_tEfNS_4arch4Sm80ELb0ELb0ELb1ELb1ELb0ELb0ELb0ELb0ELi2ELi4ELi4ELi4ELb0EEENS1_21CollectiveEpilogueBwdISA_SB_SD_Li256ELb1ELb0ELi2EEENS1_19SingleTileSchedulerILb1ELb0ELb0ELi128EEEEEEEEEvNT_6ParamsE,@function
        .size           _ZN7cutlass13device_kernelIN5flash19enable_sm80_to_sm89INS1_16FlashAttnBwdSm80INS1_25CollectiveMainloopBwdSm80ILi2ELi2EN4cute5tupleIJNS5_1CILi128EEES8_NS7_ILi64EEEEEENS_6half_tEfNS_4arch4Sm80ELb0ELb0ELb1ELb1ELb0ELb0ELb0ELb0ELi2ELi4ELi4ELi4ELb0EEENS1_21CollectiveEpilogueBwdISA_SB_SD_Li256ELb1ELb0ELi2EEENS1_19SingleTileSchedulerILb1ELb0ELb0ELi128EEEEEEEEEvNT_6ParamsE,(.L_x_117 - _ZN7cutlass13device_kernelIN5flash19enable_sm80_to_sm89INS1_16FlashAttnBwdSm80INS1_25CollectiveMainloopBwdSm80ILi2ELi2EN4cute5tupleIJNS5_1CILi128EEES8_NS7_ILi64EEEEEENS_6half_tEfNS_4arch4Sm80ELb0ELb0ELb1ELb1ELb0ELb0ELb0ELb0ELi2ELi4ELi4ELi4ELb0EEENS1_21CollectiveEpilogueBwdISA_SB_SD_Li256ELb1ELb0ELi2EEENS1_19SingleTileSchedulerILb1ELb0ELb0ELi128EEEEEEEEEvNT_6ParamsE)
        .other          _ZN7cutlass13device_kernelIN5flash19enable_sm80_to_sm89INS1_16FlashAttnBwdSm80INS1_25CollectiveMainloopBwdSm80ILi2ELi2EN4cute5tupleIJNS5_1CILi128EEES8_NS7_ILi64EEEEEENS_6half_tEfNS_4arch4Sm80ELb0ELb0ELb1ELb1ELb0ELb0ELb0ELb0ELi2ELi4ELi4ELi4ELb0EEENS1_21CollectiveEpilogueBwdISA_SB_SD_Li256ELb1ELb0ELi2EEENS1_19SingleTileSchedulerILb1ELb0ELb0ELi128EEEEEEEEEvNT_6ParamsE,@"STO_CUDA_ENTRY STV_DEFAULT"
_ZN7cutlass13device_kernelIN5flash19enable_sm80_to_sm89INS1_16FlashAttnBwdSm80INS1_25CollectiveMainloopBwdSm80ILi2ELi2EN4cute5tupleIJNS5_1CILi128EEES8_NS7_ILi64EEEEEENS_6half_tEfNS_4arch4Sm80ELb0ELb0ELb1ELb1ELb0ELb0ELb0ELb0ELi2ELi4ELi4ELi4ELb0EEENS1_21CollectiveEpilogueBwdISA_SB_SD_Li256ELb1ELb0ELi2EEENS1_19SingleTileSchedulerILb1ELb0ELb0ELi128EEEEEEEEEvNT_6ParamsE:
[----:B------:R-:W-:Y:S01]  /*0000*/  LDC R1, c[0x0][0x28] ;  /* 0x00000a00ff017b82 */ /* 0x000fe20000000800 */
[----:B------:R-:W-:Y:S05]  /*0010*/  EXIT ;  /* 0x000000000000794d */ /* 0x000fea0003800000 */
.L_x_45:
        /* <DEDUP_REMOVED lines=14> */
.L_x_117:


//--------------------- .text._ZN7cutlass13device_kernelIN5flash19enable_sm80_to_sm89INS1_16FlashAttnBwdSm80INS1_25CollectiveMainloopBwdSm80ILi2ELi2EN4cute5tupleIJNS5_1CILi128EEES8_NS7_ILi64EEEEEENS_6half_tEfNS_4arch4Sm80ELb0ELb0ELb1ELb1ELb1ELb0ELb0ELb0ELi2ELi4ELi4ELi4ELb0EEENS1_21CollectiveEpilogueBwdISA_SB_SD_Li256ELb1ELb0ELi2EEENS1_19SingleTileSchedulerILb1ELb0ELb0ELi128EEEEEEEEEvNT_6ParamsE --------------------------
	.section	.text._ZN7cutlass13device_kernelIN5flash19enable_sm80_to_sm89INS1_16FlashAttnBwdSm80INS1_25CollectiveMainloopBwdSm80ILi2ELi2EN4cute5tupleIJNS5_1CILi128EEES8_NS7_ILi64EEEEEENS_6half_tEfNS_4arch4Sm80ELb0ELb0ELb1ELb1ELb1ELb0ELb0ELb0ELi2ELi4ELi4ELi4ELb0EEENS1_21CollectiveEpilogueBwdISA_SB_SD_Li256ELb1ELb0ELi2EEENS1_19SingleTileSchedulerILb1ELb0ELb0ELi128EEEEEEEEEvNT_6ParamsE,"ax",@progbits
	.align	128
.text._ZN7cutlass13device_kernelIN5flash19enable_sm80_to_sm89INS1_16FlashAttnBwdSm80INS1_25CollectiveMainloopBwdSm80ILi2ELi2EN4cute5tupleIJNS5_1CILi128EEES8_NS7_ILi64EEEEEENS_6half_tEfNS_4arch4Sm80ELb0ELb0ELb1ELb1ELb1ELb0ELb0ELb0ELi2ELi4ELi4ELi4ELb0EEENS1_21CollectiveEpilogueBwdISA_SB_SD_Li256ELb1ELb0ELi2EEENS1_19SingleTileSchedulerILb1ELb0ELb0ELi128EEEEEEEEEvNT_6ParamsE:
        .type           _ZN7cutlass13device_kernelIN5flash19enable_sm80_to_sm89INS1_16FlashAttnBwdSm80INS1_25CollectiveMainloopBwdSm80ILi2ELi2EN4cute5tupleIJNS5_1CILi128EEES8_NS7_ILi64EEEEEENS_6half_tEfNS_4arch4Sm80ELb0ELb0ELb1ELb1ELb1ELb0ELb0ELb0ELi2ELi4ELi4ELi4ELb0EEENS1_21CollectiveEpilogueBwdISA_SB_SD_Li256ELb1ELb0ELi2EEENS1_19SingleTileSchedulerILb1ELb0ELb0ELi128EEEEEEEEEvNT_6ParamsE,@function
        .size           _ZN7cutlass13device_kernelIN5flash19enable_sm80_to_sm89INS1_16FlashAttnBwdSm80INS1_25CollectiveMainloopBwdSm80ILi2ELi2EN4cute5tupleIJNS5_1CILi128EEES8_NS7_ILi64EEEEEENS_6half_tEfNS_4arch4Sm80ELb0ELb0ELb1ELb1ELb1ELb0ELb0ELb0ELi2ELi4ELi4ELi4ELb0EEENS1_21CollectiveEpilogueBwdISA_SB_SD_Li256ELb1ELb0ELi2EEENS1_19SingleTileSchedulerILb1ELb0ELb0ELi128EEEEEEEEEvNT_6ParamsE,(.L_x_118 - _ZN7cutlass13device_kernelIN5flash19enable_sm80_to_sm89INS1_16FlashAttnBwdSm80INS1_25CollectiveMainloopBwdSm80ILi2ELi2EN4cute5tupleIJNS5_1CILi128EEES8_NS7_ILi64EEEEEENS_6half_tEfNS_4arch4Sm80ELb0ELb0ELb1ELb1ELb1ELb0ELb0ELb0ELi2ELi4ELi4ELi4ELb0EEENS1_21CollectiveEpilogueBwdISA_SB_SD_Li256ELb1ELb0ELi2EEENS1_19SingleTileSchedulerILb1ELb0ELb0ELi128EEEEEEEEEvNT_6ParamsE)
        .other          _ZN7cutlass13device_kernelIN5flash19enable_sm80_to_sm89INS1_16FlashAttnBwdSm80INS1_25CollectiveMainloopBwdSm80ILi2ELi2EN4cute5tupleIJNS5_1CILi128EEES8_NS7_ILi64EEEEEENS_6half_tEfNS_4arch4Sm80ELb0ELb0ELb1ELb1ELb1ELb0ELb0ELb0ELi2ELi4ELi4ELi4ELb0EEENS1_21CollectiveEpilogueBwdISA_SB_SD_Li256ELb1ELb0ELi2EEENS1_19SingleTileSchedulerILb1ELb0ELb0ELi128EEEEEEEEEvNT_6ParamsE,@"STO_CUDA_ENTRY STV_DEFAULT"
_ZN7cutlass13device_kernelIN5flash19enable_sm80_to_sm89INS1_16FlashAttnBwdSm80INS1_25CollectiveMainloopBwdSm80ILi2ELi2EN4cute5tupleIJNS5_1CILi128EEES8_NS7_ILi64EEEEEENS_6half_tEfNS_4arch4Sm80ELb0ELb0ELb1ELb1ELb1ELb0ELb0ELb0ELi2ELi4ELi4ELi4ELb0EEENS1_21CollectiveEpilogueBwdISA_SB_SD_Li256ELb1ELb0ELi2EEENS1_19SingleTileSchedulerILb1ELb0ELb0ELi128EEEEEEEEEvNT_6ParamsE:
[----:B------:R-:W-:Y:S01]  /*0000*/  LDC R1, c[0x0][0x28] ;  /* 0x00000a00ff017b82 */ /* 0x000fe20000000800 */
[----:B------:R-:W-:Y:S05]  /*0010*/  EXIT ;  /* 0x000000000000794d */ /* 0x000fea0003800000 */
.L_x_46:
        /* <DEDUP_REMOVED lines=14> */
.L_x_118:


//--------------------- .text._ZN7cutlass13device_kernelIN5flash19enable_sm80_to_sm89INS1_16FlashAttnBwdSm80INS1_25CollectiveMainloopBwdSm80ILi2ELi2EN4cute5tupleIJNS5_1CILi128EEES8_NS7_ILi64EEEEEENS_6half_tEfNS_4arch4Sm80ELb0ELb0ELb1ELb1ELb0ELb0ELb0ELb0ELi2ELi4ELi4ELi4ELb0EEENS1_24CollectiveEpilogueBwdGQAISA_fSD_Li256ELb1ELb0EEENS1_19SingleTileSchedulerILb1ELb0ELb0ELi128EEEEEEEEEvNT_6ParamsE --------------------------
	.section	.text._ZN7cutlass13device_kernelIN5flash19enable_sm80_to_sm89INS1_16FlashAttnBwdSm80INS1_25CollectiveMainloopBwdSm80ILi2ELi2EN4cute5tupleIJNS5_1CILi128EEES8_NS7_ILi64EEEEEENS_6half_tEfNS_4arch4Sm80ELb0ELb0ELb1ELb1ELb0ELb0ELb0ELb0ELi2ELi4ELi4ELi4ELb0EEENS1_24CollectiveEpilogueBwdGQAISA_fSD_Li256ELb1ELb0EEENS1_19SingleTileSchedulerILb1ELb0ELb0ELi128EEEEEEEEEvNT_6ParamsE,"ax",@progbits
	.align	128
.text._ZN7cutlass13device_kernelIN5flash19enable_sm80_to_sm89INS1_16FlashAttnBwdSm80INS1_25CollectiveMainloopBwdSm80ILi2ELi2EN4cute5tupleIJNS5_1CILi128EEES8_NS7_ILi64EEEEEENS_6half_tEfNS_4arch4Sm80ELb0ELb0ELb1ELb1ELb0ELb0ELb0ELb0ELi2ELi4ELi4ELi4ELb0EEENS1_24CollectiveEpilogueBwdGQAISA_fSD_Li256ELb1ELb0EEENS1_19SingleTileSchedulerILb1ELb0ELb0ELi128EEEEEEEEEvNT_6ParamsE:
        .type           _ZN7cutlass13device_kernelIN5flash19enable_sm80_to_sm89INS1_16FlashAttnBwdSm80INS1_25CollectiveMainloopBwdSm80ILi2ELi2EN4cute5tupleIJNS5_1CILi128EEES8_NS7_ILi64EEEEEENS_6half_tEfNS_4arch4Sm80ELb0ELb0ELb1ELb1ELb0ELb0ELb0ELb0ELi2ELi4ELi4ELi4ELb0EEENS1_24CollectiveEpilogueBwdGQAISA_fSD_Li256ELb1ELb0EEENS1_19SingleTileSchedulerILb1ELb0ELb0ELi128EEEEEEEEEvNT_6ParamsE,@function
        .size           _ZN7cutlass13device_kernelIN5flash19enable_sm80_to_sm89INS1_16FlashAttnBwdSm80INS1_25CollectiveMainloopBwdSm80ILi2ELi2EN4cute5tupleIJNS5_1CILi128EEES8_NS7_ILi64EEEEEENS_6half_tEfNS_4arch4Sm80ELb0ELb0ELb1ELb1ELb0ELb0ELb0ELb0ELi2ELi4ELi4ELi4ELb0EEENS1_24CollectiveEpilogueBwdGQAISA_fSD_Li256ELb1ELb0EEENS1_19SingleTileSchedulerILb1ELb0ELb0ELi128EEEEEEEEEvNT_6ParamsE,(.L_x_119 - _ZN7cutlass13device_kernelIN5flash19enable_sm80_to_sm89INS1_16FlashAttnBwdSm80INS1_25CollectiveMainloopBwdSm80ILi2ELi2EN4cute5tupleIJNS5_1CILi128EEES8_NS7_ILi64EEEEEENS_6half_tEfNS_4arch4Sm80ELb0ELb0ELb1ELb1ELb0ELb0ELb0ELb0ELi2ELi4ELi4ELi4ELb0EEENS1_24CollectiveEpilogueBwdGQAISA_fSD_Li256ELb1ELb0EEENS1_19SingleTileSchedulerILb1ELb0ELb0ELi128EEEEEEEEEvNT_6ParamsE)
        .other          _ZN7cutlass13device_kernelIN5flash19enable_sm80_to_sm89INS1_16FlashAttnBwdSm80INS1_25CollectiveMainloopBwdSm80ILi2ELi2EN4cute5tupleIJNS5_1CILi128EEES8_NS7_ILi64EEEEEENS_6half_tEfNS_4arch4Sm80ELb0ELb0ELb1ELb1ELb0ELb0ELb0ELb0ELi2ELi4ELi4ELi4ELb0EEENS1_24CollectiveEpilogueBwdGQAISA_fSD_Li256ELb1ELb0EEENS1_19SingleTileSchedulerILb1ELb0ELb0ELi128EEEEEEEEEvNT_6ParamsE,@"STO_CUDA_ENTRY STV_DEFAULT"
_ZN7cutlass13device_kernelIN5flash19enable_sm80_to_sm89INS1_16FlashAttnBwdSm80INS1_25CollectiveMainloopBwdSm80ILi2ELi2EN4cute5tupleIJNS5_1CILi128EEES8_NS7_ILi64EEEEEENS_6half_tEfNS_4arch4Sm80ELb0ELb0ELb1ELb1ELb0ELb0ELb0ELb0ELi2ELi4ELi4ELi4ELb0EEENS1_24CollectiveEpilogueBwdGQAISA_fSD_Li256ELb1ELb0EEENS1_19SingleTileSchedulerILb1ELb0ELb0ELi128EEEEEEEEEvNT_6ParamsE:
[----:B------:R-:W-:Y:S01]  /*0000*/  LDC R1, c[0x0][0x28] ;  /* 0x00000a00ff017b82 */ /* 0x000fe20000000800 */
[----:B------:R-:W-:Y:S05]  /*0010*/  EXIT ;  /* 0x000000000000794d */ /* 0x000fea0003800000 */
.L_x_47:
        /* <DEDUP_REMOVED lines=14> */
.L_x_119:


//--------------------- .text._ZN7cutlass13device_kernelIN5flash19enable_sm80_to_sm89INS1_16FlashAttnBwdSm80INS1_25CollectiveMainloopBwdSm80ILi2ELi2EN4cute5tupleIJNS5_1CILi128EEES8_NS7_ILi64EEEEEENS_6half_tEfNS_4arch4Sm80ELb0ELb0ELb1ELb1ELb1ELb0ELb0ELb0ELi2ELi4ELi4ELi4ELb0EEENS1_24CollectiveEpilogueBwdGQAISA_fSD_Li256ELb1ELb1EEENS1_19SingleTileSchedulerILb1ELb0ELb0ELi128EEEEEEEEEvNT_6ParamsE --------------------------
	.section	.text._ZN7cutlass13device_kernelIN5flash19enable_sm80_to_sm89INS1_16FlashAttnBwdSm80INS1_25CollectiveMainloopBwdSm80ILi2ELi2EN4cute5tupleIJNS5_1CILi128EEES8_NS7_ILi64EEEEEENS_6half_tEfNS_4arch4Sm80ELb0ELb0ELb1ELb1ELb1ELb0ELb0ELb0ELi2ELi4ELi4ELi4ELb0EEENS1_24CollectiveEpilogueBwdGQAISA_fSD_Li256ELb1ELb1EEENS1_19SingleTileSchedulerILb1ELb0ELb0ELi128EEEEEEEEEvNT_6ParamsE,"ax",@progbits
	.align	128
.text._ZN7cutlass13device_kernelIN5flash19enable_sm80_to_sm89INS1_16FlashAttnBwdSm80INS1_25CollectiveMainloopBwdSm80ILi2ELi2EN4cute5tupleIJNS5_1CILi128EEES8_NS7_ILi64EEEEEENS_6half_tEfNS_4arch4Sm80ELb0ELb0ELb1ELb1ELb1ELb0ELb0ELb0ELi2ELi4ELi4ELi4ELb0EEENS1_24CollectiveEpilogueBwdGQAISA_fSD_Li256ELb1ELb1EEENS1_19SingleTileSchedulerILb1ELb0ELb0ELi128EEEEEEEEEvNT_6ParamsE:
        .type           _ZN7cutlass13device_kernelIN5flash19enable_sm80_to_sm89INS1_16FlashAttnBwdSm80INS1_25CollectiveMainloopBwdSm80ILi2ELi2EN4cute5tupleIJNS5_1CILi128EEES8_NS7_ILi64EEEEEENS_6half_tEfNS_4arch4Sm80ELb0ELb0ELb1ELb1ELb1ELb0ELb0ELb0ELi2ELi4ELi4ELi4ELb0EEENS1_24CollectiveEpilogueBwdGQAISA_fSD_Li256ELb1ELb1EEENS1_19SingleTileSchedulerILb1ELb0ELb0ELi128EEEEEEEEEvNT_6ParamsE,@function
        .size           _ZN7cutlass13device_kernelIN5flash19enable_sm80_to_sm89INS1_16FlashAttnBwdSm80INS1_25CollectiveMainloopBwdSm80ILi2ELi2EN4cute5tupleIJNS5_1CILi128EEES8_NS7_ILi64EEEEEENS_6half_tEfNS_4arch4Sm80ELb0ELb0ELb1ELb1ELb1ELb0ELb0ELb0ELi2ELi4ELi4ELi4ELb0EEENS1_24CollectiveEpilogueBwdGQAISA_fSD_Li256ELb1ELb1EEENS1_19SingleTileSchedulerILb1ELb0ELb0ELi128EEEEEEEEEvNT_6ParamsE,(.L_x_120 - _ZN7cutlass13device_kernelIN5flash19enable_sm80_to_sm89INS1_16FlashAttnBwdSm80INS1_25CollectiveMainloopBwdSm80ILi2ELi2EN4cute5tupleIJNS5_1CILi128EEES8_NS7_ILi64EEEEEENS_6half_tEfNS_4arch4Sm80ELb0ELb0ELb1ELb1ELb1ELb0ELb0ELb0ELi2ELi4ELi4ELi4ELb0EEENS1_24CollectiveEpilogueBwdGQAISA_fSD_Li256ELb1ELb1EEENS1_19SingleTileSchedulerILb1ELb0ELb0ELi128EEEEEEEEEvNT_6ParamsE)
        .other          _ZN7cutlass13device_kernelIN5flash19enable_sm80_to_sm89INS1_16FlashAttnBwdSm80INS1_25CollectiveMainloopBwdSm80ILi2ELi2EN4cute5tupleIJNS5_1CILi128EEES8_NS7_ILi64EEEEEENS_6half_tEfNS_4arch4Sm80ELb0ELb0ELb1ELb1ELb1ELb0ELb0ELb0ELi2ELi4ELi4ELi4ELb0EEENS1_24CollectiveEpilogueBwdGQAISA_fSD_Li256ELb1ELb1EEENS1_19SingleTileSchedulerILb1ELb0ELb0ELi128EEEEEEEEEvNT_6ParamsE,@"STO_CUDA_ENTRY STV_DEFAULT"
_ZN7cutlass13device_kernelIN5flash19enable_sm80_to_sm89INS1_16FlashAttnBwdSm80INS1_25CollectiveMainloopBwdSm80ILi2ELi2EN4cute5tupleIJNS5_1CILi128EEES8_NS7_ILi64EEEEEENS_6half_tEfNS_4arch4Sm80ELb0ELb0ELb1ELb1ELb1ELb0ELb0ELb0ELi2ELi4ELi4ELi4ELb0EEENS1_24CollectiveEpilogueBwdGQAISA_fSD_Li256ELb1ELb1EEENS1_19SingleTileSchedulerILb1ELb0ELb0ELi128EEEEEEEEEvNT_6ParamsE:
[----:B------:R-:W-:Y:S01]  /*0000*/  LDC R1, c[0x0][0x28] ;  /* 0x00000a00ff017b82 */ /* 0x000fe20000000800 */
[----:B------:R-:W-:Y:S05]  /*0010*/  EXIT ;  /* 0x000000000000794d */ /* 0x000fea0003800000 */
.L_x_48:
        /* <DEDUP_REMOVED lines=14> */
.L_x_120:


//--------------------- .text._ZN7cutlass13device_kernelIN5flash19enable_sm80_to_sm89INS1_16FlashAttnBwdSm80INS1_25CollectiveMainloopBwdSm80ILi2ELi2EN4cute5tupleIJNS5_1CILi128EEES8_NS7_ILi64EEEEEENS_6half_tEfNS_4arch4Sm80ELb0ELb1ELb1ELb0ELb0ELb0ELb0ELb0ELi2ELi4ELi4ELi4ELb0EEENS1_21CollectiveEpilogueBwdISA_SB_SD_Li256ELb0ELb0ELi2EEENS1_19SingleTileSchedulerILb0ELb0ELb0ELi128EEEEEEEEEvNT_6ParamsE --------------------------
	.section	.text._ZN7cutlass13device_kernelIN5flash19enable_sm80_to_sm89INS1_16FlashAttnBwdSm80INS1_25CollectiveMainloopBwdSm80ILi2ELi2EN4cute5tupleIJNS5_1CILi128EEES8_NS7_ILi64EEEEEENS_6half_tEfNS_4arch4Sm80ELb0ELb1ELb1ELb0ELb0ELb0ELb0ELb0ELi2ELi4ELi4ELi4ELb0EEENS1_21CollectiveEpilogueBwdISA_SB_SD_Li256ELb0ELb0ELi2EEENS1_19SingleTileSchedulerILb0ELb0ELb0ELi128EEEEEEEEEvNT_6ParamsE,"ax",@progbits
	.align	128
.text._ZN7cutlass13device_kernelIN5flash19enable_sm80_to_sm89INS1_16FlashAttnBwdSm80INS1_25CollectiveMainloopBwdSm80ILi2ELi2EN4cute5tupleIJNS5_1CILi128EEES8_NS7_ILi64EEEEEENS_6half_tEfNS_4arch4Sm80ELb0ELb1ELb1ELb0ELb0ELb0ELb0ELb0ELi2ELi4ELi4ELi4ELb0EEENS1_21CollectiveEpilogueBwdISA_SB_SD_Li256ELb0ELb0ELi2EEENS1_19SingleTileSchedulerILb0ELb0ELb0ELi128EEEEEEEEEvNT_6ParamsE:
        .type           _ZN7cutlass13device_kernelIN5flash19enable_sm80_to_sm89INS1_16FlashAttnBwdSm80INS1_25CollectiveMainloopBwdSm80ILi2ELi2EN4cute5tupleIJNS5_1CILi128EEES8_NS7_ILi64EEEEEENS_6half_tEfNS_4arch4Sm80ELb0ELb1ELb1ELb0ELb0ELb0ELb0ELb0ELi2ELi4ELi4ELi4ELb0EEENS1_21CollectiveEpilogueBwdISA_SB_SD_Li256ELb0ELb0ELi2EEENS1_19SingleTileSchedulerILb0ELb0ELb0ELi128EEEEEEEEEvNT_6ParamsE,@function
        .size           _ZN7cutlass13device_kernelIN5flash19enable_sm80_to_sm89INS1_16FlashAttnBwdSm80INS1_25CollectiveMainloopBwdSm80ILi2ELi2EN4cute5tupleIJNS5_1CILi128EEES8_NS7_ILi64EEEEEENS_6half_tEfNS_4arch4Sm80ELb0ELb1ELb1ELb0ELb0ELb0ELb0ELb0ELi2ELi4ELi4ELi4ELb0EEENS1_21CollectiveEpilogueBwdISA_SB_SD_Li256ELb0ELb0ELi2EEENS1_19SingleTileSchedulerILb0ELb0ELb0ELi128EEEEEEEEEvNT_6ParamsE,(.L_x_121 - _ZN7cutlass13device_kernelIN5flash19enable_sm80_to_sm89INS1_16FlashAttnBwdSm80INS1_25CollectiveMainloopBwdSm80ILi2ELi2EN4cute5tupleIJNS5_1CILi128EEES8_NS7_ILi64EEEEEENS_6half_tEfNS_4arch4Sm80ELb0ELb1ELb1ELb0ELb0ELb0ELb0ELb0ELi2ELi4ELi4ELi4ELb0EEENS1_21CollectiveEpilogueBwdISA_SB_SD_Li256ELb0ELb0ELi2EEENS1_19SingleTileSchedulerILb0ELb0ELb0ELi128EEEEEEEEEvNT_6ParamsE)
        .other          _ZN7cutlass13device_kernelIN5flash19enable_sm80_to_sm89INS1_16FlashAttnBwdSm80INS1_25CollectiveMainloopBwdSm80ILi2ELi2EN4cute5tupleIJNS5_1CILi128EEES8_NS7_ILi64EEEEEENS_6half_tEfNS_4arch4Sm80ELb0ELb1ELb1ELb0ELb0ELb0ELb0ELb0ELi2ELi4ELi4ELi4ELb0EEENS1_21CollectiveEpilogueBwdISA_SB_SD_Li256ELb0ELb0ELi2EEENS1_19SingleTileSchedulerILb0ELb0ELb0ELi128EEEEEEEEEvNT_6ParamsE,@"STO_CUDA_ENTRY STV_DEFAULT"
_ZN7cutlass13device_kernelIN5flash19enable_sm80_to_sm89INS1_16FlashAttnBwdSm80INS1_25CollectiveMainloopBwdSm80ILi2ELi2EN4cute5tupleIJNS5_1CILi128EEES8_NS7_ILi64EEEEEENS_6half_tEfNS_4arch4Sm80ELb0ELb1ELb1ELb0ELb0ELb0ELb0ELb0ELi2ELi4ELi4ELi4ELb0EEENS1_21CollectiveEpilogueBwdISA_SB_SD_Li256ELb0ELb0ELi2EEENS1_19SingleTileSchedulerILb0ELb0ELb0ELi128EEEEEEEEEvNT_6ParamsE:
[----:B------:R-:W-:Y:S01]  /*0000*/  LDC R1, c[0x0][0x28] ;  /* 0x00000a00ff017b82 */ /* 0x000fe20000000800 */
[----:B------:R-:W-:Y:S05]  /*0010*/  EXIT ;  /* 0x000000000000794d */ /* 0x000fea0003800000 */
.L_x_49:
        /* <DEDUP_REMOVED lines=14> */
.L_x_121:


//--------------------- .text._ZN7cutlass13device_kernelIN5flash19enable_sm80_to_sm89INS1_16FlashAttnBwdSm80INS1_25CollectiveMainloopBwdSm80ILi2ELi2EN4cute5tupleIJNS5_1CILi128EEES8_NS7_ILi64EEEEEENS_6half_tEfNS_4arch4Sm80ELb0ELb1ELb1ELb0ELb1ELb0ELb0ELb0ELi2ELi4ELi4ELi4ELb0EEENS1_21CollectiveEpilogueBwdISA_SB_SD_Li256ELb0ELb0ELi2EEENS1_19SingleTileSchedulerILb0ELb0ELb0ELi128EEEEEEEEEvNT_6ParamsE --------------------------
	.section	.text._ZN7cutlass13device_kernelIN5flash19enable_sm80_to_sm89INS1_16FlashAttnBwdSm80INS1_25CollectiveMainloopBwdSm80ILi2ELi2EN4cute5tupleIJNS5_1CILi128EEES8_NS7_ILi64EEEEEENS_6half_tEfNS_4arch4Sm80ELb0ELb1ELb1ELb0ELb1ELb0ELb0ELb0ELi2ELi4ELi4ELi4ELb0EEENS1_21CollectiveEpilogueBwdISA_SB_SD_Li256ELb0ELb0ELi2EEENS1_19SingleTileSchedulerILb0ELb0ELb0ELi128EEEEEEEEEvNT_6ParamsE,"ax",@progbits
	.align	128
.text._ZN7cutlass13device_kernelIN5flash19enable_sm80_to_sm89INS1_16FlashAttnBwdSm80INS1_25CollectiveMainloopBwdSm80ILi2ELi2EN4cute5tupleIJNS5_1CILi128EEES8_NS7_ILi64EEEEEENS_6half_tEfNS_4arch4Sm80ELb0ELb1ELb1ELb0ELb1ELb0ELb0ELb0ELi2ELi4ELi4ELi4ELb0EEENS1_21CollectiveEpilogueBwdISA_SB_SD_Li256ELb0ELb0ELi2EEENS1_19SingleTileSchedulerILb0ELb0ELb0ELi128EEEEEEEEEvNT_6ParamsE:
        .type           _ZN7cutlass13device_kernelIN5flash19enable_sm80_to_sm89INS1_16FlashAttnBwdSm80INS1_25CollectiveMainloopBwdSm80ILi2ELi2EN4cute5tupleIJNS5_1CILi128EEES8_NS7_ILi64EEEEEENS_6half_tEfNS_4arch4Sm80ELb0ELb1ELb1ELb0ELb1ELb0ELb0ELb0ELi2ELi4ELi4ELi4ELb0EEENS1_21CollectiveEpilogueBwdISA_SB_SD_Li256ELb0ELb0ELi2EEENS1_19SingleTileSchedulerILb0ELb0ELb0ELi128EEEEEEEEEvNT_6ParamsE,@function
        .size           _ZN7cutlass13device_kernelIN5flash19enable_sm80_to_sm89INS1_16FlashAttnBwdSm80INS1_25CollectiveMainloopBwdSm80ILi2ELi2EN4cute5tupleIJNS5_1CILi128EEES8_NS7_ILi64EEEEEENS_6half_tEfNS_4arch4Sm80ELb0ELb1ELb1ELb0ELb1ELb0ELb0ELb0ELi2ELi4ELi4ELi4ELb0EEENS1_21CollectiveEpilogueBwdISA_SB_SD_Li256ELb0ELb0ELi2EEENS1_19SingleTileSchedulerILb0ELb0ELb0ELi128EEEEEEEEEvNT_6ParamsE,(.L_x_122 - _ZN7cutlass13device_kernelIN5flash19enable_sm80_to_sm89INS1_16FlashAttnBwdSm80INS1_25CollectiveMainloopBwdSm80ILi2ELi2EN4cute5tupleIJNS5_1CILi128EEES8_NS7_ILi64EEEEEENS_6half_tEfNS_4arch4Sm80ELb0ELb1ELb1ELb0ELb1ELb0ELb0ELb0ELi2ELi4ELi4ELi4ELb0EEENS1_21CollectiveEpilogueBwdISA_SB_SD_Li256ELb0ELb0ELi2EEENS1_19SingleTileSchedulerILb0ELb0ELb0ELi128EEEEEEEEEvNT_6ParamsE)
        .other          _ZN7cutlass13device_kernelIN5flash19enable_sm80_to_sm89INS1_16FlashAttnBwdSm80INS1_25CollectiveMainloopBwdSm80ILi2ELi2EN4cute5tupleIJNS5_1CILi128EEES8_NS7_ILi64EEEEEENS_6half_tEfNS_4arch4Sm80ELb0ELb1ELb1ELb0ELb1ELb0ELb0ELb0ELi2ELi4ELi4ELi4ELb0EEENS1_21CollectiveEpilogueBwdISA_SB_SD_Li256ELb0ELb0ELi2EEENS1_19SingleTileSchedulerILb0ELb0ELb0ELi128EEEEEEEEEvNT_6ParamsE,@"STO_CUDA_ENTRY STV_DEFAULT"
_ZN7cutlass13device_kernelIN5flash19enable_sm80_to_sm89INS1_16FlashAttnBwdSm80INS1_25CollectiveMainloopBwdSm80ILi2ELi2EN4cute5tupleIJNS5_1CILi128EEES8_NS7_ILi64EEEEEENS_6half_tEfNS_4arch4Sm80ELb0ELb1ELb1ELb0ELb1ELb0ELb0ELb0ELi2ELi4ELi4ELi4ELb0EEENS1_21CollectiveEpilogueBwdISA_SB_SD_Li256ELb0ELb0ELi2EEENS1_19SingleTileSchedulerILb0ELb0ELb0ELi128EEEEEEEEEvNT_6ParamsE:
[----:B------:R-:W-:Y:S01]  /*0000*/  LDC R1, c[0x0][0x28] ;  /* 0x00000a00ff017b82 */ /* 0x000fe20000000800 */
[----:B------:R-:W-:Y:S05]  /*0010*/  EXIT ;  /* 0x000000000000794d */ /* 0x000fea0003800000 */
.L_x_50:
        /* <DEDUP_REMOVED lines=14> */
.L_x_122:


//--------------------- .text._ZN7cutlass13device_kernelIN5flash19enable_sm80_to_sm89INS1_16FlashAttnBwdSm80INS1_25CollectiveMainloopBwdSm80ILi2ELi2EN4cute5tupleIJNS5_1CILi128EEES8_NS7_ILi64EEEEEENS_6half_tEfNS_4arch4Sm80ELb0ELb1ELb1ELb0ELb0ELb0ELb0ELb0ELi2ELi4ELi4ELi4ELb0EEENS1_24CollectiveEpilogueBwdGQAISA_fSD_Li256ELb0ELb0EEENS1_19SingleTileSchedulerILb0ELb0ELb0ELi128EEEEEEEEEvNT_6ParamsE --------------------------
	.section	.text._ZN7cutlass13device_kernelIN5flash19enable_sm80_to_sm89INS1_16FlashAttnBwdSm80INS1_25CollectiveMainloopBwdSm80ILi2ELi2EN4cute5tupleIJNS5_1CILi128EEES8_NS7_ILi64EEEEEENS_6half_tEfNS_4arch4Sm80ELb0ELb1ELb1ELb0ELb0ELb0ELb0ELb0ELi2ELi4ELi4ELi4ELb0EEENS1_24CollectiveEpilogueBwdGQAISA_fSD_Li256ELb0ELb0EEENS1_19SingleTileSchedulerILb0ELb0ELb0ELi128EEEEEEEEEvNT_6ParamsE,"ax",@progbits
	.align	128
.text._ZN7cutlass13device_kernelIN5flash19enable_sm80_to_sm89INS1_16FlashAttnBwdSm80INS1_25CollectiveMainloopBwdSm80ILi2ELi2EN4cute5tupleIJNS5_1CILi128EEES8_NS7_ILi64EEEEEENS_6half_tEfNS_4arch4Sm80ELb0ELb1ELb1ELb0ELb0ELb0ELb0ELb0ELi2ELi4ELi4ELi4ELb0EEENS1_24CollectiveEpilogueBwdGQAISA_fSD_Li256ELb0ELb0EEENS1_19SingleTileSchedulerILb0ELb0ELb0ELi128EEEEEEEEEvNT_6ParamsE:
        .type           _ZN7cutlass13device_kernelIN5flash19enable_sm80_to_sm89INS1_16FlashAttnBwdSm80INS1_25CollectiveMainloopBwdSm80ILi2ELi2EN4cute5tupleIJNS5_1CILi128EEES8_NS7_ILi64EEEEEENS_6half_tEfNS_4arch4Sm80ELb0ELb1ELb1ELb0ELb0ELb0ELb0ELb0ELi2ELi4ELi4ELi4ELb0EEENS1_24CollectiveEpilogueBwdGQAISA_fSD_Li256ELb0ELb0EEENS1_19SingleTileSchedulerILb0ELb0ELb0ELi128EEEEEEEEEvNT_6ParamsE,@function
        .size           _ZN7cutlass13device_kernelIN5flash19enable_sm80_to_sm89INS1_16FlashAttnBwdSm80INS1_25CollectiveMainloopBwdSm80ILi2ELi2EN4cute5tupleIJNS5_1CILi128EEES8_NS7_ILi64EEEEEENS_6half_tEfNS_4arch4Sm80ELb0ELb1ELb1ELb0ELb0ELb0ELb0ELb0ELi2ELi4ELi4ELi4ELb0EEENS1_24CollectiveEpilogueBwdGQAISA_fSD_Li256ELb0ELb0EEENS1_19SingleTileSchedulerILb0ELb0ELb0ELi128EEEEEEEEEvNT_6ParamsE,(.L_x_123 - _ZN7cutlass13device_kernelIN5flash19enable_sm80_to_sm89INS1_16FlashAttnBwdSm80INS1_25CollectiveMainloopBwdSm80ILi2ELi2EN4cute5tupleIJNS5_1CILi128EEES8_NS7_ILi64EEEEEENS_6half_tEfNS_4arch4Sm80ELb0ELb1ELb1ELb0ELb0ELb0ELb0ELb0ELi2ELi4ELi4ELi4ELb0EEENS1_24CollectiveEpilogueBwdGQAISA_fSD_Li256ELb0ELb0EEENS1_19SingleTileSchedulerILb0ELb0ELb0ELi128EEEEEEEEEvNT_6ParamsE)
        .other          _ZN7cutlass13device_kernelIN5flash19enable_sm80_to_sm89INS1_16FlashAttnBwdSm80INS1_25CollectiveMainloopBwdSm80ILi2ELi2EN4cute5tupleIJNS5_1CILi128EEES8_NS7_ILi64EEEEEENS_6half_tEfNS_4arch4Sm80ELb0ELb1ELb1ELb0ELb0ELb0ELb0ELb0ELi2ELi4ELi4ELi4ELb0EEENS1_24CollectiveEpilogueBwdGQAISA_fSD_Li256ELb0ELb0EEENS1_19SingleTileSchedulerILb0ELb0ELb0ELi128EEEEEEEEEvNT_6ParamsE,@"STO_CUDA_ENTRY STV_DEFAULT"
_ZN7cutlass13device_kernelIN5flash19enable_sm80_to_sm89INS1_16FlashAttnBwdSm80INS1_25CollectiveMainloopBwdSm80ILi2ELi2EN4cute5tupleIJNS5_1CILi128EEES8_NS7_ILi64EEEEEENS_6half_tEfNS_4arch4Sm80ELb0ELb1ELb1ELb0ELb0ELb0ELb0ELb0ELi2ELi4ELi4ELi4ELb0EEENS1_24CollectiveEpilogueBwdGQAISA_fSD_Li256ELb0ELb0EEENS1_19SingleTileSchedulerILb0ELb0ELb0ELi128EEEEEEEEEvNT_6ParamsE:
[----:B------:R-:W-:Y:S01]  /*0000*/  LDC R1, c[0x0][0x28] ;  /* 0x00000a00ff017b82 */ /* 0x000fe20000000800 */
[----:B------:R-:W-:Y:S05]  /*0010*/  EXIT ;  /* 0x000000000000794d */ /* 0x000fea0003800000 */
.L_x_51:
        /* <DEDUP_REMOVED lines=14> */
.L_x_123:


//--------------------- .text._ZN7cutlass13device_kernelIN5flash19enable_sm80_to_sm89INS1_16FlashAttnBwdSm80INS1_25CollectiveMainloopBwdSm80ILi2ELi2EN4cute5tupleIJNS5_1CILi128EEES8_NS7_ILi64EEEEEENS_6half_tEfNS_4arch4Sm80ELb0ELb1ELb1ELb0ELb1ELb0ELb0ELb0ELi2ELi4ELi4ELi4ELb0EEENS1_24CollectiveEpilogueBwdGQAISA_fSD_Li256ELb0ELb1EEENS1_19SingleTileSchedulerILb0ELb0ELb0ELi128EEEEEEEEEvNT_6ParamsE --------------------------
	.section	.text._ZN7cutlass13device_kernelIN5flash19enable_sm80_to_sm89INS1_16FlashAttnBwdSm80INS1_25CollectiveMainloopBwdSm80ILi2ELi2EN4cute5tupleIJNS5_1CILi128EEES8_NS7_ILi64EEEEEENS_6half_tEfNS_4arch4Sm80ELb0ELb1ELb1ELb0ELb1ELb0ELb0ELb0ELi2ELi4ELi4ELi4ELb0EEENS1_24CollectiveEpilogueBwdGQAISA_fSD_Li256ELb0ELb1EEENS1_19SingleTileSchedulerILb0ELb0ELb0ELi128EEEEEEEEEvNT_6ParamsE,"ax",@progbits
	.align	128
.text._ZN7cutlass13device_kernelIN5flash19enable_sm80_to_sm89INS1_16FlashAttnBwdSm80INS1_25CollectiveMainloopBwdSm80ILi2ELi2EN4cute5tupleIJNS5_1CILi128EEES8_NS7_ILi64EEEEEENS_6half_tEfNS_4arch4Sm80ELb0ELb1ELb1ELb0ELb1ELb0ELb0ELb0ELi2ELi4ELi4ELi4ELb0EEENS1_24CollectiveEpilogueBwdGQAISA_fSD_Li256ELb0ELb1EEENS1_19SingleTileSchedulerILb0ELb0ELb0ELi128EEEEEEEEEvNT_6ParamsE:
        .type           _ZN7cutlass13device_kernelIN5flash19enable_sm80_to_sm89INS1_16FlashAttnBwdSm80INS1_25CollectiveMainloopBwdSm80ILi2ELi2EN4cute5tupleIJNS5_1CILi128EEES8_NS7_ILi64EEEEEENS_6half_tEfNS_4arch4Sm80ELb0ELb1ELb1ELb0ELb1ELb0ELb0ELb0ELi2ELi4ELi4ELi4ELb0EEENS1_24CollectiveEpilogueBwdGQAISA_fSD_Li256ELb0ELb1EEENS1_19SingleTileSchedulerILb0ELb0ELb0ELi128EEEEEEEEEvNT_6ParamsE,@function
        .size           _ZN7cutlass13device_kernelIN5flash19enable_sm80_to_sm89INS1_16FlashAttnBwdSm80INS1_25CollectiveMainloopBwdSm80ILi2ELi2EN4cute5tupleIJNS5_1CILi128EEES8_NS7_ILi64EEEEEENS_6half_tEfNS_4arch4Sm80ELb0ELb1ELb1ELb0ELb1ELb0ELb0ELb0ELi2ELi4ELi4ELi4ELb0EEENS1_24CollectiveEpilogueBwdGQAISA_fSD_Li256ELb0ELb1EEENS1_19SingleTileSchedulerILb0ELb0ELb0ELi128EEEEEEEEEvNT_6ParamsE,(.L_x_124 - _ZN7cutlass13device_kernelIN5flash19enable_sm80_to_sm89INS1_16FlashAttnBwdSm80INS1_25CollectiveMainloopBwdSm80ILi2ELi2EN4cute5tupleIJNS5_1CILi128EEES8_NS7_ILi64EEEEEENS_6half_tEfNS_4arch4Sm80ELb0ELb1ELb1ELb0ELb1ELb0ELb0ELb0ELi2ELi4ELi4ELi4ELb0EEENS1_24CollectiveEpilogueBwdGQAISA_fSD_Li256ELb0ELb1EEENS1_19SingleTileSchedulerILb0ELb0ELb0ELi128EEEEEEEEEvNT_6ParamsE)
        .other          _ZN7cutlass13device_kernelIN5flash19enable_sm80_to_sm89INS1_16FlashAttnBwdSm80INS1_25CollectiveMainloopBwdSm80ILi2ELi2EN4cute5tupleIJNS5_1CILi128EEES8_NS7_ILi64EEEEEENS_6half_tEfNS_4arch4Sm80ELb0ELb1ELb1ELb0ELb1ELb0ELb0ELb0ELi2ELi4ELi4ELi4ELb0EEENS1_24CollectiveEpilogueBwdGQAISA_fSD_Li256ELb0ELb1EEENS1_19SingleTileSchedulerILb0ELb0ELb0ELi128EEEEEEEEEvNT_6ParamsE,@"STO_CUDA_ENTRY STV_DEFAULT"
_ZN7cutlass13device_kernelIN5flash19enable_sm80_to_sm89INS1_16FlashAttnBwdSm80INS1_25CollectiveMainloopBwdSm80ILi2ELi2EN4cute5tupleIJNS5_1CILi128EEES8_NS7_ILi64EEEEEENS_6half_tEfNS_4arch4Sm80ELb0ELb1ELb1ELb0ELb1ELb0ELb0ELb0ELi2ELi4ELi4ELi4ELb0EEENS1_24CollectiveEpilogueBwdGQAISA_fSD_Li256ELb0ELb1EEENS1_19SingleTileSchedulerILb0ELb0ELb0ELi128EEEEEEEEEvNT_6ParamsE:
[----:B------:R-:W-:Y:S01]  /*0000*/  LDC R1, c[0x0][0x28] ;  /* 0x00000a00ff017b82 */ /* 0x000fe20000000800 */
[----:B------:R-:W-:Y:S05]  /*0010*/  EXIT ;  /* 0x000000000000794d */ /* 0x000fea0003800000 */
.L_x_52:
        /* <DEDUP_REMOVED lines=14> */
.L_x_124:


//--------------------- .text._ZN7cutlass13device_kernelIN5flash19enable_sm80_to_sm89INS1_16FlashAttnBwdSm80INS1_25CollectiveMainloopBwdSm80ILi2ELi2EN4cute5tupleIJNS5_1CILi128EEES8_NS7_ILi64EEEEEENS_6half_tEfNS_4arch4Sm80ELb0ELb1ELb1ELb1ELb0ELb0ELb0ELb0ELi2ELi4ELi4ELi4ELb0EEENS1_21CollectiveEpilogueBwdISA_SB_SD_Li256ELb1ELb0ELi2EEENS1_19SingleTileSchedulerILb1ELb0ELb0ELi128EEEEEEEEEvNT_6ParamsE --------------------------
	.section	.text._ZN7cutlass13device_kernelIN5flash19enable_sm80_to_sm89INS1_16FlashAttnBwdSm80INS1_25CollectiveMainloopBwdSm80ILi2ELi2EN4cute5tupleIJNS5_1CILi128EEES8_NS7_ILi64EEEEEENS_6half_tEfNS_4arch4Sm80ELb0ELb1ELb1ELb1ELb0ELb0ELb0ELb0ELi2ELi4ELi4ELi4ELb0EEENS1_21CollectiveEpilogueBwdISA_SB_SD_Li256ELb1ELb0ELi2EEENS1_19SingleTileSchedulerILb1ELb0ELb0ELi128EEEEEEEEEvNT_6ParamsE,"ax",@progbits
	.align	128
.text._ZN7cutlass13device_kernelIN5flash19enable_sm80_to_sm89INS1_16FlashAttnBwdSm80INS1_25CollectiveMainloopBwdSm80ILi2ELi2EN4cute5tupleIJNS5_1CILi128EEES8_NS7_ILi64EEEEEENS_6half_tEfNS_4arch4Sm80ELb0ELb1ELb1ELb1ELb0ELb0ELb0ELb0ELi2ELi4ELi4ELi4ELb0EEENS1_21CollectiveEpilogueBwdISA_SB_SD_Li256ELb1ELb0ELi2EEENS1_19SingleTileSchedulerILb1ELb0ELb0ELi128EEEEEEEEEvNT_6ParamsE:
        .type           _ZN7cutlass13device_kernelIN5flash19enable_sm80_to_sm89INS1_16FlashAttnBwdSm80INS1_25CollectiveMainloopBwdSm80ILi2ELi2EN4cute5tupleIJNS5_1CILi128EEES8_NS7_ILi64EEEEEENS_6half_tEfNS_4arch4Sm80ELb0ELb1ELb1ELb1ELb0ELb0ELb0ELb0ELi2ELi4ELi4ELi4ELb0EEENS1_21CollectiveEpilogueBwdISA_SB_SD_Li256ELb1ELb0ELi2EEENS1_19SingleTileSchedulerILb1ELb0ELb0ELi128EEEEEEEEEvNT_6ParamsE,@function
        .size           _ZN7cutlass13device_kernelIN5flash19enable_sm80_to_sm89INS1_16FlashAttnBwdSm80INS1_25CollectiveMainloopBwdSm80ILi2ELi2EN4cute5tupleIJNS5_1CILi128EEES8_NS7_ILi64EEEEEENS_6half_tEfNS_4arch4Sm80ELb0ELb1ELb1ELb1ELb0ELb0ELb0ELb0ELi2ELi4ELi4ELi4ELb0EEENS1_21CollectiveEpilogueBwdISA_SB_SD_Li256ELb1ELb0ELi2EEENS1_19SingleTileSchedulerILb1ELb0ELb0ELi128EEEEEEEEEvNT_6ParamsE,(.L_x_125 - _ZN7cutlass13device_kernelIN5flash19enable_sm80_to_sm89INS1_16FlashAttnBwdSm80INS1_25CollectiveMainloopBwdSm80ILi2ELi2EN4cute5tupleIJNS5_1CILi128EEES8_NS7_ILi64EEEEEENS_6half_tEfNS_4arch4Sm80ELb0ELb1ELb1ELb1ELb0ELb0ELb0ELb0ELi2ELi4ELi4ELi4ELb0EEENS1_21CollectiveEpilogueBwdISA_SB_SD_Li256ELb1ELb0ELi2EEENS1_19SingleTileSchedulerILb1ELb0ELb0ELi128EEEEEEEEEvNT_6ParamsE)
        .other          _ZN7cutlass13device_kernelIN5flash19enable_sm80_to_sm89INS1_16FlashAttnBwdSm80INS1_25CollectiveMainloopBwdSm80ILi2ELi2EN4cute5tupleIJNS5_1CILi128EEES8_NS7_ILi64EEEEEENS_6half_tEfNS_4arch4Sm80ELb0ELb1ELb1ELb1ELb0ELb0ELb0ELb0ELi2ELi4ELi4ELi4ELb0EEENS1_21CollectiveEpilogueBwdISA_SB_SD_Li256ELb1ELb0ELi2EEENS1_19SingleTileSchedulerILb1ELb0ELb0ELi128EEEEEEEEEvNT_6ParamsE,@"STO_CUDA_ENTRY STV_DEFAULT"
_ZN7cutlass13device_kernelIN5flash19enable_sm80_to_sm89INS1_16FlashAttnBwdSm80INS1_25CollectiveMainloopBwdSm80ILi2ELi2EN4cute5tupleIJNS5_1CILi128EEES8_NS7_ILi64EEEEEENS_6half_tEfNS_4arch4Sm80ELb0ELb1ELb1ELb1ELb0ELb0ELb0ELb0ELi2ELi4ELi4ELi4ELb0EEENS1_21CollectiveEpilogueBwdISA_SB_SD_Li256ELb1ELb0ELi2EEENS1_19SingleTileSchedulerILb1ELb0ELb0ELi128EEEEEEEEEvNT_6ParamsE:
[----:B------:R-:W-:Y:S01]  /*0000*/  LDC R1, c[0x0][0x28] ;  /* 0x00000a00ff017b82 */ /* 0x000fe20000000800 */
[----:B------:R-:W-:Y:S05]  /*0010*/  EXIT ;  /* 0x000000000000794d */ /* 0x000fea0003800000 */
.L_x_53:
        /* <DEDUP_REMOVED lines=14> */
.L_x_125:


//--------------------- .text._ZN7cutlass13device_kernelIN5flash19enable_sm80_to_sm89INS1_16FlashAttnBwdSm80INS1_25CollectiveMainloopBwdSm80ILi2ELi2EN4cute5tupleIJNS5_1CILi128EEES8_NS7_ILi64EEEEEENS_6half_tEfNS_4arch4Sm80ELb0ELb1ELb1ELb1ELb1ELb0ELb0ELb0ELi2ELi4ELi4ELi4ELb0EEENS1_21CollectiveEpilogueBwdISA_SB_SD_Li256ELb1ELb0ELi2EEENS1_19SingleTileSchedulerILb1ELb0ELb0ELi128EEEEEEEEEvNT_6ParamsE --------------------------
	.section	.text._ZN7cutlass13device_kernelIN5flash19enable_sm80_to_sm89INS1_16FlashAttnBwdSm80INS1_25CollectiveMainloopBwdSm80ILi2ELi2EN4cute5tupleIJNS5_1CILi128EEES8_NS7_ILi64EEEEEENS_6half_tEfNS_4arch4Sm80ELb0ELb1ELb1ELb1ELb1ELb0ELb0ELb0ELi2ELi4ELi4ELi4ELb0EEENS1_21CollectiveEpilogueBwdISA_SB_SD_Li256ELb1ELb0ELi2EEENS1_19SingleTileSchedulerILb1ELb0ELb0ELi128EEEEEEEEEvNT_6ParamsE,"ax",@progbits
	.align	128
.text._ZN7cutlass13device_kernelIN5flash19enable_sm80_to_sm89INS1_16FlashAttnBwdSm80INS1_25CollectiveMainloopBwdSm80ILi2ELi2EN4cute5tupleIJNS5_1CILi128EEES8_NS7_ILi64EEEEEENS_6half_tEfNS_4arch4Sm80ELb0ELb1ELb1ELb1ELb1ELb0ELb0ELb0ELi2ELi4ELi4ELi4ELb0EEENS1_21CollectiveEpilogueBwdISA_SB_SD_Li256ELb1ELb0ELi2EEENS1_19SingleTileSchedulerILb1ELb0ELb0ELi128EEEEEEEEEvNT_6ParamsE:
        .type           _ZN7cutlass13device_kernelIN5flash19enable_sm80_to_sm89INS1_16FlashAttnBwdSm80INS1_25CollectiveMainloopBwdSm80ILi2ELi2EN4cute5tupleIJNS5_1CILi128EEES8_NS7_ILi64EEEEEENS_6half_tEfNS_4arch4Sm80ELb0ELb1ELb1ELb1ELb1ELb0ELb0ELb0ELi2ELi4ELi4ELi4ELb0EEENS1_21CollectiveEpilogueBwdISA_SB_SD_Li256ELb1ELb0ELi2EEENS1_19SingleTileSchedulerILb1ELb0ELb0ELi128EEEEEEEEEvNT_6ParamsE,@function
        .size           _ZN7cutlass13device_kernelIN5flash19enable_sm80_to_sm89INS1_16FlashAttnBwdSm80INS1_25CollectiveMainloopBwdSm80ILi2ELi2EN4cute5tupleIJNS5_1CILi128EEES8_NS7_ILi64EEEEEENS_6half_tEfNS_4arch4Sm80ELb0ELb1ELb1ELb1ELb1ELb0ELb0ELb0ELi2ELi4ELi4ELi4ELb0EEENS1_21CollectiveEpilogueBwdISA_SB_SD_Li256ELb1ELb0ELi2EEENS1_19SingleTileSchedulerILb1ELb0ELb0ELi128EEEEEEEEEvNT_6ParamsE,(.L_x_126 - _ZN7cutlass13device_kernelIN5flash19enable_sm80_to_sm89INS1_16FlashAttnBwdSm80INS1_25CollectiveMainloopBwdSm80ILi2ELi2EN4cute5tupleIJNS5_1CILi128EEES8_NS7_ILi64EEEEEENS_6half_tEfNS_4arch4Sm80ELb0ELb1ELb1ELb1ELb1ELb0ELb0ELb0ELi2ELi4ELi4ELi4ELb0EEENS1_21CollectiveEpilogueBwdISA_SB_SD_Li256ELb1ELb0ELi2EEENS1_19SingleTileSchedulerILb1ELb0ELb0ELi128EEEEEEEEEvNT_6ParamsE)
        .other          _ZN7cutlass13device_kernelIN5flash19enable_sm80_to_sm89INS1_16FlashAttnBwdSm80INS1_25CollectiveMainloopBwdSm80ILi2ELi2EN4cute5tupleIJNS5_1CILi128EEES8_NS7_ILi64EEEEEENS_6half_tEfNS_4arch4Sm80ELb0ELb1ELb1ELb1ELb1ELb0ELb0ELb0ELi2ELi4ELi4ELi4ELb0EEENS1_21CollectiveEpilogueBwdISA_SB_SD_Li256ELb1ELb0ELi2EEENS1_19SingleTileSchedulerILb1ELb0ELb0ELi128EEEEEEEEEvNT_6ParamsE,@"STO_CUDA_ENTRY STV_DEFAULT"
_ZN7cutlass13device_kernelIN5flash19enable_sm80_to_sm89INS1_16FlashAttnBwdSm80INS1_25CollectiveMainloopBwdSm80ILi2ELi2EN4cute5tupleIJNS5_1CILi128EEES8_NS7_ILi64EEEEEENS_6half_tEfNS_4arch4Sm80ELb0ELb1ELb1ELb1ELb1ELb0ELb0ELb0ELi2ELi4ELi4ELi4ELb0EEENS1_21CollectiveEpilogueBwdISA_SB_SD_Li256ELb1ELb0ELi2EEENS1_19SingleTileSchedulerILb1ELb0ELb0ELi128EEEEEEEEEvNT_6ParamsE:
[----:B------:R-:W-:Y:S01]  /*0000*/  LDC R1, c[0x0][0x28] ;  /* 0x00000a00ff017b82 */ /* 0x000fe20000000800 */
[----:B------:R-:W-:Y:S05]  /*0010*/  EXIT ;  /* 0x000000000000794d */ /* 0x000fea0003800000 */
.L_x_54:
        /* <DEDUP_REMOVED lines=14> */
.L_x_126:


//--------------------- .text._ZN7cutlass13device_kernelIN5flash19enable_sm80_to_sm89INS1_16FlashAttnBwdSm80INS1_25CollectiveMainloopBwdSm80ILi2ELi2EN4cute5tupleIJNS5_1CILi128EEES8_NS7_ILi64EEEEEENS_6half_tEfNS_4arch4Sm80ELb0ELb1ELb1ELb1ELb0ELb0ELb0ELb0ELi2ELi4ELi4ELi4ELb0EEENS1_24CollectiveEpilogueBwdGQAISA_fSD_Li256ELb1ELb0EEENS1_19SingleTileSchedulerILb1ELb0ELb0ELi128EEEEEEEEEvNT_6ParamsE --------------------------
	.section	.text._ZN7cutlass13device_kernelIN5flash19enable_sm80_to_sm89INS1_16FlashAttnBwdSm80INS1_25CollectiveMainloopBwdSm80ILi2ELi2EN4cute5tupleIJNS5_1CILi128EEES8_NS7_ILi64EEEEEENS_6half_tEfNS_4arch4Sm80ELb0ELb1ELb1ELb1ELb0ELb0ELb0ELb0ELi2ELi4ELi4ELi4ELb0EEENS1_24CollectiveEpilogueBwdGQAISA_fSD_Li256ELb1ELb0EEENS1_19SingleTileSchedulerILb1ELb0ELb0ELi128EEEEEEEEEvNT_6ParamsE,"ax",@progbits
	.align	128
.text._ZN7cutlass13device_kernelIN5flash19enable_sm80_to_sm89INS1_16FlashAttnBwdSm80INS1_25CollectiveMainloopBwdSm80ILi2ELi2EN4cute5tupleIJNS5_1CILi128EEES8_NS7_ILi64EEEEEENS_6half_tEfNS_4arch4Sm80ELb0ELb1ELb1ELb1ELb0ELb0ELb0ELb0ELi2ELi4ELi4ELi4ELb0EEENS1_24CollectiveEpilogueBwdGQAISA_fSD_Li256ELb1ELb0EEENS1_19SingleTileSchedulerILb1ELb0ELb0ELi128EEEEEEEEEvNT_6ParamsE:
        .type           _ZN7cutlass13device_kernelIN5flash19enable_sm80_to_sm89INS1_16FlashAttnBwdSm80INS1_25CollectiveMainloopBwdSm80ILi2ELi2EN4cute5tupleIJNS5_1CILi128EEES8_NS7_ILi64EEEEEENS_6half_tEfNS_4arch4Sm80ELb0ELb1ELb1ELb1ELb0ELb0ELb0ELb0ELi2ELi4ELi4ELi4ELb0EEENS1_24CollectiveEpilogueBwdGQAISA_fSD_Li256ELb1ELb0EEENS1_19SingleTileSchedulerILb1ELb0ELb0ELi128EEEEEEEEEvNT_6ParamsE,@function
        .size           _ZN7cutlass13device_kernelIN5flash19enable_sm80_to_sm89INS1_16FlashAttnBwdSm80INS1_25CollectiveMainloopBwdSm80ILi2ELi2EN4cute5tupleIJNS5_1CILi128EEES8_NS7_ILi64EEEEEENS_6half_tEfNS_4arch4Sm80ELb0ELb1ELb1ELb1ELb0ELb0ELb0ELb0ELi2ELi4ELi4ELi4ELb0EEENS1_24CollectiveEpilogueBwdGQAISA_fSD_Li256ELb1ELb0EEENS1_19SingleTileSchedulerILb1ELb0ELb0ELi128EEEEEEEEEvNT_6ParamsE,(.L_x_127 - _ZN7cutlass13device_kernelIN5flash19enable_sm80_to_sm89INS1_16FlashAttnBwdSm80INS1_25CollectiveMainloopBwdSm80ILi2ELi2EN4cute5tupleIJNS5_1CILi128EEES8_NS7_ILi64EEEEEENS_6half_tEfNS_4arch4Sm80ELb0ELb1ELb1ELb1ELb0ELb0ELb0ELb0ELi2ELi4ELi4ELi4ELb0EEENS1_24CollectiveEpilogueBwdGQAISA_fSD_Li256ELb1ELb0EEENS1_19SingleTileSchedulerILb1ELb0ELb0ELi128EEEEEEEEEvNT_6ParamsE)
        .other          _ZN7cutlass13device_kernelIN5flash19enable_sm80_to_sm89INS1_16FlashAttnBwdSm80INS1_25CollectiveMainloopBwdSm80ILi2ELi2EN4cute5tupleIJNS5_1CILi128EEES8_NS7_ILi64EEEEEENS_6half_tEfNS_4arch4Sm80ELb0ELb1ELb1ELb1ELb0ELb0ELb0ELb0ELi2ELi4ELi4ELi4ELb0EEENS1_24CollectiveEpilogueBwdGQAISA_fSD_Li256ELb1ELb0EEENS1_19SingleTileSchedulerILb1ELb0ELb0ELi128EEEEEEEEEvNT_6ParamsE,@"STO_CUDA_ENTRY STV_DEFAULT"
_ZN7cutlass13device_kernelIN5flash19enable_sm80_to_sm89INS1_16FlashAttnBwdSm80INS1_25CollectiveMainloopBwdSm80ILi2ELi2EN4cute5tupleIJNS5_1CILi128EEES8_NS7_ILi64EEEEEENS_6half_tEfNS_4arch4Sm80ELb0ELb1ELb1ELb1ELb0ELb0ELb0ELb0ELi2ELi4ELi4ELi4ELb0EEENS1_24CollectiveEpilogueBwdGQAISA_fSD_Li256ELb1ELb0EEENS1_19SingleTileSchedulerILb1ELb0ELb0ELi128EEEEEEEEEvNT_6ParamsE:
[----:B------:R-:W-:Y:S01]  /*0000*/  LDC R1, c[0x0][0x28] ;  /* 0x00000a00ff017b82 */ /* 0x000fe20000000800 */
[----:B------:R-:W-:Y:S05]  /*0010*/  EXIT ;  /* 0x000000000000794d */ /* 0x000fea0003800000 */
.L_x_55:
        /* <DEDUP_REMOVED lines=14> */
.L_x_127:


//--------------------- .text._ZN7cutlass13device_kernelIN5flash19enable_sm80_to_sm89INS1_16FlashAttnBwdSm80INS1_25CollectiveMainloopBwdSm80ILi2ELi2EN4cute5tupleIJNS5_1CILi128EEES8_NS7_ILi64EEEEEENS_6half_tEfNS_4arch4Sm80ELb0ELb1ELb1ELb1ELb1ELb0ELb0ELb0ELi2ELi4ELi4ELi4ELb0EEENS1_24CollectiveEpilogueBwdGQAISA_fSD_Li256ELb1ELb1EEENS1_19SingleTileSchedulerILb1ELb0ELb0ELi128EEEEEEEEEvNT_6ParamsE --------------------------
	.section	.text._ZN7cutlass13device_kernelIN5flash19enable_sm80_to_sm89INS1_16FlashAttnBwdSm80INS1_25CollectiveMainloopBwdSm80ILi2ELi2EN4cute5tupleIJNS5_1CILi128EEES8_NS7_ILi64EEEEEENS_6half_tEfNS_4arch4Sm80ELb0ELb1ELb1ELb1ELb1ELb0ELb0ELb0ELi2ELi4ELi4ELi4ELb0EEENS1_24CollectiveEpilogueBwdGQAISA_fSD_Li256ELb1ELb1EEENS1_19SingleTileSchedulerILb1ELb0ELb0ELi128EEEEEEEEEvNT_6ParamsE,"ax",@progbits
	.align	128
.text._ZN7cutlass13device_kernelIN5flash19enable_sm80_to_sm89INS1_16FlashAttnBwdSm80INS1_25CollectiveMainloopBwdSm80ILi2ELi2EN4cute5tupleIJNS5_1CILi128EEES8_NS7_ILi64EEEEEENS_6half_tEfNS_4arch4Sm80ELb0ELb1ELb1ELb1ELb1ELb0ELb0ELb0ELi2ELi4ELi4ELi4ELb0EEENS1_24CollectiveEpilogueBwdGQAISA_fSD_Li256ELb1ELb1EEENS1_19SingleTileSchedulerILb1ELb0ELb0ELi128EEEEEEEEEvNT_6ParamsE:
        .type           _ZN7cutlass13device_kernelIN5flash19enable_sm80_to_sm89INS1_16FlashAttnBwdSm80INS1_25CollectiveMainloopBwdSm80ILi2ELi2EN4cute5tupleIJNS5_1CILi128EEES8_NS7_ILi64EEEEEENS_6half_tEfNS_4arch4Sm80ELb0ELb1ELb1ELb1ELb1ELb0ELb0ELb0ELi2ELi4ELi4ELi4ELb0EEENS1_24CollectiveEpilogueBwdGQAISA_fSD_Li256ELb1ELb1EEENS1_19SingleTileSchedulerILb1ELb0ELb0ELi128EEEEEEEEEvNT_6ParamsE,@function
        .size           _ZN7cutlass13device_kernelIN5flash19enable_sm80_to_sm89INS1_16FlashAttnBwdSm80INS1_25CollectiveMainloopBwdSm80ILi2ELi2EN4cute5tupleIJNS5_1CILi128EEES8_NS7_ILi64EEEEEENS_6half_tEfNS_4arch4Sm80ELb0ELb1ELb1ELb1ELb1ELb0ELb0ELb0ELi2ELi4ELi4ELi4ELb0EEENS1_24CollectiveEpilogueBwdGQAISA_fSD_Li256ELb1ELb1EEENS1_19SingleTileSchedulerILb1ELb0ELb0ELi128EEEEEEEEEvNT_6ParamsE,(.L_x_128 - _ZN7cutlass13device_kernelIN5flash19enable_sm80_to_sm89INS1_16FlashAttnBwdSm80INS1_25CollectiveMainloopBwdSm80ILi2ELi2EN4cute5tupleIJNS5_1CILi128EEES8_NS7_ILi64EEEEEENS_6half_tEfNS_4arch4Sm80ELb0ELb1ELb1ELb1ELb1ELb0ELb0ELb0ELi2ELi4ELi4ELi4ELb0EEENS1_24CollectiveEpilogueBwdGQAISA_fSD_Li256ELb1ELb1EEENS1_19SingleTileSchedulerILb1ELb0ELb0ELi128EEEEEEEEEvNT_6ParamsE)
        .other          _ZN7cutlass13device_kernelIN5flash19enable_sm80_to_sm89INS1_16FlashAttnBwdSm80INS1_25CollectiveMainloopBwdSm80ILi2ELi2EN4cute5tupleIJNS5_1CILi128EEES8_NS7_ILi64EEEEEENS_6half_tEfNS_4arch4Sm80ELb0ELb1ELb1ELb1ELb1ELb0ELb0ELb0ELi2ELi4ELi4ELi4ELb0EEENS1_24CollectiveEpilogueBwdGQAISA_fSD_Li256ELb1ELb1EEENS1_19SingleTileSchedulerILb1ELb0ELb0ELi128EEEEEEEEEvNT_6ParamsE,@"STO_CUDA_ENTRY STV_DEFAULT"
_ZN7cutlass13device_kernelIN5flash19enable_sm80_to_sm89INS1_16FlashAttnBwdSm80INS1_25CollectiveMainloopBwdSm80ILi2ELi2EN4cute5tupleIJNS5_1CILi128EEES8_NS7_ILi64EEEEEENS_6half_tEfNS_4arch4Sm80ELb0ELb1ELb1ELb1ELb1ELb0ELb0ELb0ELi2ELi4ELi4ELi4ELb0EEENS1_24CollectiveEpilogueBwdGQAISA_fSD_Li256ELb1ELb1EEENS1_19SingleTileSchedulerILb1ELb0ELb0ELi128EEEEEEEEEvNT_6ParamsE:
[----:B------:R-:W-:Y:S01]  /*0000*/  LDC R1, c[0x0][0x28] ;  /* 0x00000a00ff017b82 */ /* 0x000fe20000000800 */
[----:B------:R-:W-:Y:S05]  /*0010*/  EXIT ;  /* 0x000000000000794d */ /* 0x000fea0003800000 */
.L_x_56:
        /* <DEDUP_REMOVED lines=14> */
.L_x_128:


//--------------------- .text._ZN7cutlass13device_kernelIN5flash19enable_sm80_to_sm89INS1_16FlashAttnBwdSm80INS1_25CollectiveMainloopBwdSm80ILi2ELi2EN4cute5tupleIJNS5_1CILi128EEES8_NS7_ILi64EEEEEENS_6half_tEfNS_4arch4Sm80ELb1ELb0ELb1ELb0ELb0ELb0ELb0ELb0ELi2ELi4ELi4ELi4ELb0EEENS1_21CollectiveEpilogueBwdISA_SB_SD_Li256ELb0ELb0ELi2EEENS1_25SingleTileBwdLPTSchedulerILb0ELi128ELb0EEEEEEEEEvNT_6ParamsE --------------------------
	.section	.text._ZN7cutlass13device_kernelIN5flash19enable_sm80_to_sm89INS1_16FlashAttnBwdSm80INS1_25CollectiveMainloopBwdSm80ILi2ELi2EN4cute5tupleIJNS5_1CILi128EEES8_NS7_ILi64EEEEEENS_6half_tEfNS_4arch4Sm80ELb1ELb0ELb1ELb0ELb0ELb0ELb0ELb0ELi2ELi4ELi4ELi4ELb0EEENS1_21CollectiveEpilogueBwdISA_SB_SD_Li256ELb0ELb0ELi2EEENS1_25SingleTileBwdLPTSchedulerILb0ELi128ELb0EEEEEEEEEvNT_6ParamsE,"ax",@progbits
	.align	128
.text._ZN7cutlass13device_kernelIN5flash19enable_sm80_to_sm89INS1_16FlashAttnBwdSm80INS1_25CollectiveMainloopBwdSm80ILi2ELi2EN4cute5tupleIJNS5_1CILi128EEES8_NS7_ILi64EEEEEENS_6half_tEfNS_4arch4Sm80ELb1ELb0ELb1ELb0ELb0ELb0ELb0ELb0ELi2ELi4ELi4ELi4ELb0EEENS1_21CollectiveEpilogueBwdISA_SB_SD_Li256ELb0ELb0ELi2EEENS1_25SingleTileBwdLPTSchedulerILb0ELi128ELb0EEEEEEEEEvNT_6ParamsE:
        .type           _ZN7cutlass13device_kernelIN5flash19enable_sm80_to_sm89INS1_16FlashAttnBwdSm80INS1_25CollectiveMainloopBwdSm80ILi2ELi2EN4cute5tupleIJNS5_1CILi128EEES8_NS7_ILi64EEEEEENS_6half_tEfNS_4arch4Sm80ELb1ELb0ELb1ELb0ELb0ELb0ELb0ELb0ELi2ELi4ELi4ELi4ELb0EEENS1_21CollectiveEpilogueBwdISA_SB_SD_Li256ELb0ELb0ELi2EEENS1_25SingleTileBwdLPTSchedulerILb0ELi128ELb0EEEEEEEEEvNT_6ParamsE,@function
        .size           _ZN7cutlass13device_kernelIN5flash19enable_sm80_to_sm89INS1_16FlashAttnBwdSm80INS1_25CollectiveMainloopBwdSm80ILi2ELi2EN4cute5tupleIJNS5_1CILi128EEES8_NS7_ILi64EEEEEENS_6half_tEfNS_4arch4Sm80ELb1ELb0ELb1ELb0ELb0ELb0ELb0ELb0ELi2ELi4ELi4ELi4ELb0EEENS1_21CollectiveEpilogueBwdISA_SB_SD_Li256ELb0ELb0ELi2EEENS1_25SingleTileBwdLPTSchedulerILb0ELi128ELb0EEEEEEEEEvNT_6ParamsE,(.L_x_129 - _ZN7cutlass13device_kernelIN5flash19enable_sm80_to_sm89INS1_16FlashAttnBwdSm80INS1_25CollectiveMainloopBwdSm80ILi2ELi2EN4cute5tupleIJNS5_1CILi128EEES8_NS7_ILi64EEEEEENS_6half_tEfNS_4arch4Sm80ELb1ELb0ELb1ELb0ELb0ELb0ELb0ELb0ELi2ELi4ELi4ELi4ELb0EEENS1_21CollectiveEpilogueBwdISA_SB_SD_Li256ELb0ELb0ELi2EEENS1_25SingleTileBwdLPTSchedulerILb0ELi128ELb0EEEEEEEEEvNT_6ParamsE)
        .other          _ZN7cutlass13device_kernelIN5flash19enable_sm80_to_sm89INS1_16FlashAttnBwdSm80INS1_25CollectiveMainloopBwdSm80ILi2ELi2EN4cute5tupleIJNS5_1CILi128EEES8_NS7_ILi64EEEEEENS_6half_tEfNS_4arch4Sm80ELb1ELb0ELb1ELb0ELb0ELb0ELb0ELb0ELi2ELi4ELi4ELi4ELb0EEENS1_21CollectiveEpilogueBwdISA_SB_SD_Li256ELb0ELb0ELi2EEENS1_25SingleTileBwdLPTSchedulerILb0ELi128ELb0EEEEEEEEEvNT_6ParamsE,@"STO_CUDA_ENTRY STV_DEFAULT"
_ZN7cutlass13device_kernelIN5flash19enable_sm80_to_sm89INS1_16FlashAttnBwdSm80INS1_25CollectiveMainloopBwdSm80ILi2ELi2EN4cute5tupleIJNS5_1CILi128EEES8_NS7_ILi64EEEEEENS_6half_tEfNS_4arch4Sm80ELb1ELb0ELb1ELb0ELb0ELb0ELb0ELb0ELi2ELi4ELi4ELi4ELb0EEENS1_21CollectiveEpilogueBwdISA_SB_SD_Li256ELb0ELb0ELi2EEENS1_25SingleTileBwdLPTSchedulerILb0ELi128ELb0EEEEEEEEEvNT_6ParamsE:
[----:B------:R-:W-:Y:S01]  /*0000*/  LDC R1, c[0x0][0x28] ;  /* 0x00000a00ff017b82 */ /* 0x000fe20000000800 */
[----:B------:R-:W-:Y:S05]  /*0010*/  EXIT ;  /* 0x000000000000794d */ /* 0x000fea0003800000 */
.L_x_57:
        /* <DEDUP_REMOVED lines=14> */
.L_x_129:


//--------------------- .text._ZN7cutlass13device_kernelIN5flash19enable_sm80_to_sm89INS1_16FlashAttnBwdSm80INS1_25CollectiveMainloopBwdSm80ILi2ELi2EN4cute5tupleIJNS5_1CILi128EEES8_NS7_ILi64EEEEEENS_6half_tEfNS_4arch4Sm80ELb1ELb0ELb1ELb0ELb1ELb0ELb0ELb0ELi2ELi4ELi4ELi4ELb0EEENS1_21CollectiveEpilogueBwdISA_SB_SD_Li256ELb0ELb0ELi2EEENS1_25SingleTileBwdLPTSchedulerILb0ELi128ELb1EEEEEEEEEvNT_6ParamsE --------------------------
	.section	.text._ZN7cutlass13device_kernelIN5flash19enable_sm80_to_sm89INS1_16FlashAttnBwdSm80INS1_25CollectiveMainloopBwdSm80ILi2ELi2EN4cute5tupleIJNS5_1CILi128EEES8_NS7_ILi64EEEEEENS_6half_tEfNS_4arch4Sm80ELb1ELb0ELb1ELb0ELb1ELb0ELb0ELb0ELi2ELi4ELi4ELi4ELb0EEENS1_21CollectiveEpilogueBwdISA_SB_SD_Li256ELb0ELb0ELi2EEENS1_25SingleTileBwdLPTSchedulerILb0ELi128ELb1EEEEEEEEEvNT_6ParamsE,"ax",@progbits
	.align	128
.text._ZN7cutlass13device_kernelIN5flash19enable_sm80_to_sm89INS1_16FlashAttnBwdSm80INS1_25CollectiveMainloopBwdSm80ILi2ELi2EN4cute5tupleIJNS5_1CILi128EEES8_NS7_ILi64EEEEEENS_6half_tEfNS_4arch4Sm80ELb1ELb0ELb1ELb0ELb1ELb0ELb0ELb0ELi2ELi4ELi4ELi4ELb0EEENS1_21CollectiveEpilogueBwdISA_SB_SD_Li256ELb0ELb0ELi2EEENS1_25SingleTileBwdLPTSchedulerILb0ELi128ELb1EEEEEEEEEvNT_6ParamsE:
        .type           _ZN7cutlass13device_kernelIN5flash19enable_sm80_to_sm89INS1_16FlashAttnBwdSm80INS1_25CollectiveMainloopBwdSm80ILi2ELi2EN4cute5tupleIJNS5_1CILi128EEES8_NS7_ILi64EEEEEENS_6half_tEfNS_4arch4Sm80ELb1ELb0ELb1ELb0ELb1ELb0ELb0ELb0ELi2ELi4ELi4ELi4ELb0EEENS1_21CollectiveEpilogueBwdISA_SB_SD_Li256ELb0ELb0ELi2EEENS1_25SingleTileBwdLPTSchedulerILb0ELi128ELb1EEEEEEEEEvNT_6ParamsE,@function
        .size           _ZN7cutlass13device_kernelIN5flash19enable_sm80_to_sm89INS1_16FlashAttnBwdSm80INS1_25CollectiveMainloopBwdSm80ILi2ELi2EN4cute5tupleIJNS5_1CILi128EEES8_NS7_ILi64EEEEEENS_6half_tEfNS_4arch4Sm80ELb1ELb0ELb1ELb0ELb1ELb0ELb0ELb0ELi2ELi4ELi4ELi4ELb0EEENS1_21CollectiveEpilogueBwdISA_SB_SD_Li256ELb0ELb0ELi2EEENS1_25SingleTileBwdLPTSchedulerILb0ELi128ELb1EEEEEEEEEvNT_6ParamsE,(.L_x_130 - _ZN7cutlass13device_kernelIN5flash19enable_sm80_to_sm89INS1_16FlashAttnBwdSm80INS1_25CollectiveMainloopBwdSm80ILi2ELi2EN4cute5tupleIJNS5_1CILi128EEES8_NS7_ILi64EEEEEENS_6half_tEfNS_4arch4Sm80ELb1ELb0ELb1ELb0ELb1ELb0ELb0ELb0ELi2ELi4ELi4ELi4ELb0EEENS1_21CollectiveEpilogueBwdISA_SB_SD_Li256ELb0ELb0ELi2EEENS1_25SingleTileBwdLPTSchedulerILb0ELi128ELb1EEEEEEEEEvNT_6ParamsE)
        .other          _ZN7cutlass13device_kernelIN5flash19enable_sm80_to_sm89INS1_16FlashAttnBwdSm80INS1_25CollectiveMainloopBwdSm80ILi2ELi2EN4cute5tupleIJNS5_1CILi128EEES8_NS7_ILi64EEEEEENS_6half_tEfNS_4arch4Sm80ELb1ELb0ELb1ELb0ELb1ELb0ELb0ELb0ELi2ELi4ELi4ELi4ELb0EEENS1_21CollectiveEpilogueBwdISA_SB_SD_Li256ELb0ELb0ELi2EEENS1_25SingleTileBwdLPTSchedulerILb0ELi128ELb1EEEEEEEEEvNT_6ParamsE,@"STO_CUDA_ENTRY STV_DEFAULT"
_ZN7cutlass13device_kernelIN5flash19enable_sm80_to_sm89INS1_16FlashAttnBwdSm80INS1_25CollectiveMainloopBwdSm80ILi2ELi2EN4cute5tupleIJNS5_1CILi128EEES8_NS7_ILi64EEEEEENS_6half_tEfNS_4arch4Sm80ELb1ELb0ELb1ELb0ELb1ELb0ELb0ELb0ELi2ELi4ELi4ELi4ELb0EEENS1_21CollectiveEpilogueBwdISA_SB_SD_Li256ELb0ELb0ELi2EEENS1_25SingleTileBwdLPTSchedulerILb0ELi128ELb1EEEEEEEEEvNT_6ParamsE:
[----:B------:R-:W-:Y:S01]  /*0000*/  LDC R1, c[0x0][0x28] ;  /* 0x00000a00ff017b82 */ /* 0x000fe20000000800 */
[----:B------:R-:W-:Y:S05]  /*0010*/  EXIT ;  /* 0x000000000000794d */ /* 0x000fea0003800000 */
.L_x_58:
        /* <DEDUP_REMOVED lines=14> */
.L_x_130:


//--------------------- .text._ZN7cutlass13device_kernelIN5flash19enable_sm80_to_sm89INS1_16FlashAttnBwdSm80INS1_25CollectiveMainloopBwdSm80ILi2ELi2EN4cute5tupleIJNS5_1CILi128EEES8_NS7_ILi64EEEEEENS_6half_tEfNS_4arch4Sm80ELb1ELb0ELb1ELb0ELb0ELb0ELb0ELb0ELi2ELi4ELi4ELi4ELb0EEENS1_24CollectiveEpilogueBwdGQAISA_fSD_Li256ELb0ELb0EEENS1_25SingleTileBwdLPTSchedulerILb0ELi128ELb0EEEEEEEEEvNT_6ParamsE --------------------------
	.section	.text._ZN7cutlass13device_kernelIN5flash19enable_sm80_to_sm89INS1_16FlashAttnBwdSm80INS1_25CollectiveMainloopBwdSm80ILi2ELi2EN4cute5tupleIJNS5_1CILi128EEES8_NS7_ILi64EEEEEENS_6half_tEfNS_4arch4Sm80ELb1ELb0ELb1ELb0ELb0ELb0ELb0ELb0ELi2ELi4ELi4ELi4ELb0EEENS1_24CollectiveEpilogueBwdGQAISA_fSD_Li256ELb0ELb0EEENS1_25SingleTileBwdLPTSchedulerILb0ELi128ELb0EEEEEEEEEvNT_6ParamsE,"ax",@progbits
	.align	128
.text._ZN7cutlass13device_kernelIN5flash19enable_sm80_to_sm89INS1_16FlashAttnBwdSm80INS1_25CollectiveMainloopBwdSm80ILi2ELi2EN4cute5tupleIJNS5_1CILi128EEES8_NS7_ILi64EEEEEENS_6half_tEfNS_4arch4Sm80ELb1ELb0ELb1ELb0ELb0ELb0ELb0ELb0ELi2ELi4ELi4ELi4ELb0EEENS1_24CollectiveEpilogueBwdGQAISA_fSD_Li256ELb0ELb0EEENS1_25SingleTileBwdLPTSchedulerILb0ELi128ELb0EEEEEEEEEvNT_6ParamsE:
        .type           _ZN7cutlass13device_kernelIN5flash19enable_sm80_to_sm89INS1_16FlashAttnBwdSm80INS1_25CollectiveMainloopBwdSm80ILi2ELi2EN4cute5tupleIJNS5_1CILi128EEES8_NS7_ILi64EEEEEENS_6half_tEfNS_4arch4Sm80ELb1ELb0ELb1ELb0ELb0ELb0ELb0ELb0ELi2ELi4ELi4ELi4ELb0EEENS1_24CollectiveEpilogueBwdGQAISA_fSD_Li256ELb0ELb0EEENS1_25SingleTileBwdLPTSchedulerILb0ELi128ELb0EEEEEEEEEvNT_6ParamsE,@function
        .size           _ZN7cutlass13device_kernelIN5flash19enable_sm80_to_sm89INS1_16FlashAttnBwdSm80INS1_25CollectiveMainloopBwdSm80ILi2ELi2EN4cute5tupleIJNS5_1CILi128EEES8_NS7_ILi64EEEEEENS_6half_tEfNS_4arch4Sm80ELb1ELb0ELb1ELb0ELb0ELb0ELb0ELb0ELi2ELi4ELi4ELi4ELb0EEENS1_24CollectiveEpilogueBwdGQAISA_fSD_Li256ELb0ELb0EEENS1_25SingleTileBwdLPTSchedulerILb0ELi128ELb0EEEEEEEEEvNT_6ParamsE,(.L_x_131 - _ZN7cutlass13device_kernelIN5flash19enable_sm80_to_sm89INS1_16FlashAttnBwdSm80INS1_25CollectiveMainloopBwdSm80ILi2ELi2EN4cute5tupleIJNS5_1CILi128EEES8_NS7_ILi64EEEEEENS_6half_tEfNS_4arch4Sm80ELb1ELb0ELb1ELb0ELb0ELb0ELb0ELb0ELi2ELi4ELi4ELi4ELb0EEENS1_24CollectiveEpilogueBwdGQAISA_fSD_Li256ELb0ELb0EEENS1_25SingleTileBwdLPTSchedulerILb0ELi128ELb0EEEEEEEEEvNT_6ParamsE)
        .other          _ZN7cutlass13device_kernelIN5flash19enable_sm80_to_sm89INS1_16FlashAttnBwdSm80INS1_25CollectiveMainloopBwdSm80ILi2ELi2EN4cute5tupleIJNS5_1CILi128EEES8_NS7_ILi64EEEEEENS_6half_tEfNS_4arch4Sm80ELb1ELb0ELb1ELb0ELb0ELb0ELb0ELb0ELi2ELi4ELi4ELi4ELb0EEENS1_24CollectiveEpilogueBwdGQAISA_fSD_Li256ELb0ELb0EEENS1_25SingleTileBwdLPTSchedulerILb0ELi128ELb0EEEEEEEEEvNT_6ParamsE,@"STO_CUDA_ENTRY STV_DEFAULT"
_ZN7cutlass13device_kernelIN5flash19enable_sm80_to_sm89INS1_16FlashAttnBwdSm80INS1_25CollectiveMainloopBwdSm80ILi2ELi2EN4cute5tupleIJNS5_1CILi128EEES8_NS7_ILi64EEEEEENS_6half_tEfNS_4arch4Sm80ELb1ELb0ELb1ELb0ELb0ELb0ELb0ELb0ELi2ELi4ELi4ELi4ELb0EEENS1_24CollectiveEpilogueBwdGQAISA_fSD_Li256ELb0ELb0EEENS1_25SingleTileBwdLPTSchedulerILb0ELi128ELb0EEEEEEEEEvNT_6ParamsE:
[----:B------:R-:W-:Y:S01]  /*0000*/  LDC R1, c[0x0][0x28] ;  /* 0x00000a00ff017b82 */ /* 0x000fe20000000800 */
[----:B------:R-:W-:Y:S05]  /*0010*/  EXIT ;  /* 0x000000000000794d */ /* 0x000fea0003800000 */
.L_x_59:
        /* <DEDUP_REMOVED lines=14> */
.L_x_131:


//--------------------- .text._ZN7cutlass13device_kernelIN5flash19enable_sm80_to_sm89INS1_16FlashAttnBwdSm80INS1_25CollectiveMainloopBwdSm80ILi2ELi2EN4cute5tupleIJNS5_1CILi128EEES8_NS7_ILi64EEEEEENS_6half_tEfNS_4arch4Sm80ELb1ELb0ELb1ELb0ELb1ELb0ELb0ELb0ELi2ELi4ELi4ELi4ELb0EEENS1_24CollectiveEpilogueBwdGQAISA_fSD_Li256ELb0ELb1EEENS1_25SingleTileBwdLPTSchedulerILb0ELi128ELb1EEEEEEEEEvNT_6ParamsE --------------------------
	.section	.text._ZN7cutlass13device_kernelIN5flash19enable_sm80_to_sm89INS1_16FlashAttnBwdSm80INS1_25CollectiveMainloopBwdSm80ILi2ELi2EN4cute5tupleIJNS5_1CILi128EEES8_NS7_ILi64EEEEEENS_6half_tEfNS_4arch4Sm80ELb1ELb0ELb1ELb0ELb1ELb0ELb0ELb0ELi2ELi4ELi4ELi4ELb0EEENS1_24CollectiveEpilogueBwdGQAISA_fSD_Li256ELb0ELb1EEENS1_25SingleTileBwdLPTSchedulerILb0ELi128ELb1EEEEEEEEEvNT_6ParamsE,"ax",@progbits
	.align	128
.text._ZN7cutlass13device_kernelIN5flash19enable_sm80_to_sm89INS1_16FlashAttnBwdSm80INS1_25CollectiveMainloopBwdSm80ILi2ELi2EN4cute5tupleIJNS5_1CILi128EEES8_NS7_ILi64EEEEEENS_6half_tEfNS_4arch4Sm80ELb1ELb0ELb1ELb0ELb1ELb0ELb0ELb0ELi2ELi4ELi4ELi4ELb0EEENS1_24CollectiveEpilogueBwdGQAISA_fSD_Li256ELb0ELb1EEENS1_25SingleTileBwdLPTSchedulerILb0ELi128ELb1EEEEEEEEEvNT_6ParamsE:
        .type           _ZN7cutlass13device_kernelIN5flash19enable_sm80_to_sm89INS1_16FlashAttnBwdSm80INS1_25CollectiveMainloopBwdSm80ILi2ELi2EN4cute5tupleIJNS5_1CILi128EEES8_NS7_ILi64EEEEEENS_6half_tEfNS_4arch4Sm80ELb1ELb0ELb1ELb0ELb1ELb0ELb0ELb0ELi2ELi4ELi4ELi4ELb0EEENS1_24CollectiveEpilogueBwdGQAISA_fSD_Li256ELb0ELb1EEENS1_25SingleTileBwdLPTSchedulerILb0ELi128ELb1EEEEEEEEEvNT_6ParamsE,@function
        .size           _ZN7cutlass13device_kernelIN5flash19enable_sm80_to_sm89INS1_16FlashAttnBwdSm80INS1_25CollectiveMainloopBwdSm80ILi2ELi2EN4cute5tupleIJNS5_1CILi128EEES8_NS7_ILi64EEEEEENS_6half_tEfNS_4arch4Sm80ELb1ELb0ELb1ELb0ELb1ELb0ELb0ELb0ELi2ELi4ELi4ELi4ELb0EEENS1_24CollectiveEpilogueBwdGQAISA_fSD_Li256ELb0ELb1EEENS1_25SingleTileBwdLPTSchedulerILb0ELi128ELb1EEEEEEEEEvNT_6ParamsE,(.L_x_132 - _ZN7cutlass13device_kernelIN5flash19enable_sm80_to_sm89INS1_16FlashAttnBwdSm80INS1_25CollectiveMainloopBwdSm80ILi2ELi2EN4cute5tupleIJNS5_1CILi128EEES8_NS7_ILi64EEEEEENS_6half_tEfNS_4arch4Sm80ELb1ELb0ELb1ELb0ELb1ELb0ELb0ELb0ELi2ELi4ELi4ELi4ELb0EEENS1_24CollectiveEpilogueBwdGQAISA_fSD_Li256ELb0ELb1EEENS1_25SingleTileBwdLPTSchedulerILb0ELi128ELb1EEEEEEEEEvNT_6ParamsE)
        .other          _ZN7cutlass13device_kernelIN5flash19enable_sm80_to_sm89INS1_16FlashAttnBwdSm80INS1_25CollectiveMainloopBwdSm80ILi2ELi2EN4cute5tupleIJNS5_1CILi128EEES8_NS7_ILi64EEEEEENS_6half_tEfNS_4arch4Sm80ELb1ELb0ELb1ELb0ELb1ELb0ELb0ELb0ELi2ELi4ELi4ELi4ELb0EEENS1_24CollectiveEpilogueBwdGQAISA_fSD_Li256ELb0ELb1EEENS1_25SingleTileBwdLPTSchedulerILb0ELi128ELb1EEEEEEEEEvNT_6ParamsE,@"STO_CUDA_ENTRY STV_DEFAULT"
_ZN7cutlass13device_kernelIN5flash19enable_sm80_to_sm89INS1_16FlashAttnBwdSm80INS1_25CollectiveMainloopBwdSm80ILi2ELi2EN4cute5tupleIJNS5_1CILi128EEES8_NS7_ILi64EEEEEENS_6half_tEfNS_4arch4Sm80ELb1ELb0ELb1ELb0ELb1ELb0ELb0ELb0ELi2ELi4ELi4ELi4ELb0EEENS1_24CollectiveEpilogueBwdGQAISA_fSD_Li256ELb0ELb1EEENS1_25SingleTileBwdLPTSchedulerILb0ELi128ELb1EEEEEEEEEvNT_6ParamsE:
[----:B------:R-:W-:Y:S01]  /*0000*/  LDC R1, c[0x0][0x28] ;  /* 0x00000a00ff017b82 */ /* 0x000fe20000000800 */
[----:B------:R-:W-:Y:S05]  /*0010*/  EXIT ;  /* 0x000000000000794d */ /* 0x000fea0003800000 */
.L_x_60:
        /* <DEDUP_REMOVED lines=14> */
.L_x_132:


//--------------------- .text._ZN7cutlass13device_kernelIN5flash22FlashAttnBwdPreprocessIN4cute5tupleIJNS3_1CILi128EEENS5_ILi64EEEEEENS_6half_tEfNS_4arch4Sm80ELb1ELb0EEEEEvNT_6ParamsE --------------------------
	.section	.text._ZN7cutlass13device_kernelIN5flash22FlashAttnBwdPreprocessIN4cute5tupleIJNS3_1CILi128EEENS5_ILi64EEEEEENS_6half_tEfNS_4arch4Sm80ELb1ELb0EEEEEvNT_6ParamsE,"ax",@progbits
	.align	128
.text._ZN7cutlass13device_kernelIN5flash22FlashAttnBwdPreprocessIN4cute5tupleIJNS3_1CILi128EEENS5_ILi64EEEEEENS_6half_tEfNS_4arch4Sm80ELb1ELb0EEEEEvNT_6ParamsE:
        .type           _ZN7cutlass13device_kernelIN5flash22FlashAttnBwdPreprocessIN4cute5tupleIJNS3_1CILi128EEENS5_ILi64EEEEEENS_6half_tEfNS_4arch4Sm80ELb1ELb0EEEEEvNT_6ParamsE,@function
        .size           _ZN7cutlass13device_kernelIN5flash22FlashAttnBwdPreprocessIN4cute5tupleIJNS3_1CILi128EEENS5_ILi64EEEEEENS_6half_tEfNS_4arch4Sm80ELb1ELb0EEEEEvNT_6ParamsE,(.L_x_133 - _ZN7cutlass13device_kernelIN5flash22FlashAttnBwdPreprocessIN4cute5tupleIJNS3_1CILi128EEENS5_ILi64EEEEEENS_6half_tEfNS_4arch4Sm80ELb1ELb0EEEEEvNT_6ParamsE)
        .other          _ZN7cutlass13device_kernelIN5flash22FlashAttnBwdPreprocessIN4cute5tupleIJNS3_1CILi128EEENS5_ILi64EEEEEENS_6half_tEfNS_4arch4Sm80ELb1ELb0EEEEEvNT_6ParamsE,@"STO_CUDA_ENTRY STV_DEFAULT"
_ZN7cutlass13device_kernelIN5flash22FlashAttnBwdPreprocessIN4cute5tupleIJNS3_1CILi128EEENS5_ILi64EEEEEENS_6half_tEfNS_4arch4Sm80ELb1ELb0EEEEEvNT_6ParamsE:
        /* <DEDUP_REMOVED lines=11> */
[----:B0-----:R-:W-:-:S05]  /*00b0*/  SHF.R.S32.HI R3, RZ, 0x1f, R0 ;  /* 0x0000001fff037819 */ /* 0x001fca0000011400 */
[----:B---3--:R-:W-:Y:S01]  /*00c0*/  IMAD R4, R12, UR10, RZ ;  /* 0x0000000a0c047c24 */ /* 0x008fe2000f8e02ff */
[----:B------:R-:W0:Y:S01]  /*00d0*/  LDC.64 R20, c[0x0][0x250] ;  /* 0x00009400ff147b82 */ /* 0x000e220000000a00 */
[----:B------:R-:W-:Y:S02]  /*00e0*/  LEA.HI R44, R3, R0, RZ, 0x3 ;  /* 0x00000000032c7211 */ /* 0x000fe400078f18ff */
[----:B------:R-:W-:Y:S01]  /*00f0*/  IMAD R13, R13, UR8, R4 ;  /* 0x000000080d0d7c24 */ /* 0x000fe2000f8e0204 */
[----:B--2---:R-:W-:Y:S02]  /*0100*/  SHF.L.U32 R10, R2, 0x7, RZ ;  /* 0x00000007020a7819 */ /* 0x004fe400000006ff */
[----:B------:R-:W-:Y:S01]  /*0110*/  LOP3.LUT R5, R44, 0xfffffff8, RZ, 0xc0, !PT ;  /* 0xfffffff82c057812 */ /* 0x000fe200078ec0ff */
[----:B----4-:R-:W-:Y:S01]  /*0120*/  USHF.R.S32.HI UR11, URZ, 0x1f, UR9 ;  /* 0x0000001f3f0b7899 */ /* 0x010fe20008011409 */
[----:B------:R-:W-:Y:S01]  /*0130*/  IADD3 R3, -R10, UR4, RZ ;  /* 0x000000040a037c10 */ /* 0x000fe2000fffe1ff */
[----:B------:R-:W1:Y:S01]  /*0140*/  LDC.64 R42, c[0x0][0x258] ;  /* 0x00009600ff2a7b82 */ /* 0x000e620000000a00 */
[----:B------:R-:W-:-:S02]  /*0150*/  SHF.R.S32.HI R44, RZ, 0x3, R44 ;  /* 0x00000003ff2c7819 */ /* 0x000fc4000001142c */
[----:B------:R-:W-:Y:S02]  /*0160*/  IADD3 R5, -R5, R0, RZ ;  /* 0x0000000005057210 */ /* 0x000fe40007ffe1ff */
[----:B------:R-:W-:Y:S01]  /*0170*/  ISETP.GE.AND P1, PT, R44, R3, PT ;  /* 0x000000032c00720c */ /* 0x000fe20003f26270 */
[----:B------:R-:W-:Y:S01]  /*0180*/  IMAD R4, R14, UR11, RZ ;  /* 0x0000000b0e047c24 */ /* 0x000fe2000f8e02ff */
[----:B------:R-:W-:Y:S02]  /*0190*/  SHF.L.U32 R8, R5, 0x3, RZ ;  /* 0x0000000305087819 */ /* 0x000fe400000006ff */
[----:B------:R-:W-:Y:S01]  /*01a0*/  SHF.R.S32.HI R45, RZ, 0x1f, R44 ;  /* 0x0000001fff2d7819 */ /* 0x000fe2000001142c */
[----:B------:R-:W-:Y:S01]  /*01b0*/  IMAD R15, R15, UR9, R4 ;  /* 0x000000090f0f7c24 */ /* 0x000fe2000f8e0204 */
[----:B------:R-:W-:Y:S02]  /*01c0*/  ISETP.LT.AND P4, PT, R8, UR5, !P1 ;  /* 0x0000000508007c0c */ /* 0x000fe4000cf81270 */
[----:B------:R-:W-:-:S02]  /*01d0*/  SHF.R.S32.HI R9, RZ, 0x1f, R8 ;  /* 0x0000001fff097819 */ /* 0x000fc40000011408 */
[----:B------:R-:W-:Y:S01]  /*01e0*/  ISETP.GE.AND P0, PT, R8, UR5, PT ;  /* 0x0000000508007c0c */ /* 0x000fe2000bf06270 */
[----:B0-----:R-:W-:Y:S02]  /*01f0*/  IMAD R16, R20, UR10, RZ ;  /* 0x0000000a14107c24 */ /* 0x001fe4000f8e02ff */
[----:B------:R-:W-:-:S04]  /*0200*/  IMAD.WIDE.U32 R6, R12, UR8, R8 ;  /* 0x000000080c067c25 */ /* 0x000fc8000f8e0008 */
[----:B------:R-:W-:Y:S01]  /*0210*/  IMAD.WIDE.U32 R8, R20, UR8, R8 ;  /* 0x0000000814087c25 */ /* 0x000fe2000f8e0008 */
[----:B------:R-:W-:Y:S01]  /*0220*/  IADD3 R7, R7, R13, RZ ;  /* 0x0000000d07077210 */ /* 0x000fe20007ffe0ff */
[----:B------:R-:W0:Y:S02]  /*0230*/  @P4 LDC.64 R18, c[0x0][0x228] ;  /* 0x00008a00ff124b82 */ /* 0x000e240000000a00 */
[----:B------:R-:W-:-:S04]  /*0240*/  IMAD.WIDE R12, R2, 0x80, R44 ;  /* 0x00000080020c7825 */ /* 0x000fc800078e022c */
[----:B------:R-:W-:Y:S02]  /*0250*/  IMAD.WIDE.U32 R30, R14, UR9, R6 ;  /* 0x000000090e1e7c25 */ /* 0x000fe4000f8e0006 */
[----:B------:R-:W2:Y:S03]  /*0260*/  @P4 LDC.64 R32, c[0x0][0x210] ;  /* 0x00008400ff204b82 */ /* 0x000ea60000000a00 */
[----:B------:R-:W-:-:S05]  /*0270*/  IADD3 R31, R31, R15, RZ ;  /* 0x0000000f1f1f7210 */ /* 0x000fca0007ffe0ff */
[----:B------:R-:W3:Y:S01]  /*0280*/  @P4 LDC.64 R14, c[0x0][0x248] ;  /* 0x00009200ff0e4b82 */ /* 0x000ee20000000a00 */
[----:B0-----:R-:W-:-:S07]  /*0290*/  @P4 IMAD R4, R13, R18, RZ ;  /* 0x000000120d044224 */ /* 0x001fce00078e02ff */
[----:B------:R-:W0:Y:S01]  /*02a0*/  @P4 LDC.64 R26, c[0x0][0x240] ;  /* 0x00009000ff1a4b82 */ /* 0x000e220000000a00 */
[----:B------:R-:W-:-:S04]  /*02b0*/  @P4 IMAD.WIDE.U32 R6, R12, R18, R30 ;  /* 0x000000120c064225 */ /* 0x000fc800078e001e */
[----:B------:R-:W-:Y:S01]  /*02c0*/  @P4 IMAD R17, R12, R19, R4 ;  /* 0x000000130c114224 */ /* 0x000fe200078e0204 */
[----:B------:R-:W-:Y:S01]  /*02d0*/  IADD3 R4, R44, 0x20, RZ ;  /* 0x000000202c047810 */ /* 0x000fe20007ffe0ff */
[----:B------:R-:W-:Y:S01]  /*02e0*/  IMAD R19, R21, UR8, R16 ;  /* 0x0000000815137c24 */ /* 0x000fe2000f8e0210 */
[----:B--2---:R-:W-:Y:S01]  /*02f0*/  @P4 LEA R32, P2, R6, R32, 0x1 ;  /* 0x0000002006204211 */ /* 0x004fe200078408ff */
[----:B-1----:R-:W-:Y:S01]  /*0300*/  IMAD R18, R42, UR11, RZ ;  /* 0x0000000b2a127c24 */ /* 0x002fe2000f8e02ff */
[----:B------:R-:W-:Y:S02]  /*0310*/  ISETP.LT.AND P3, PT, R4, R3, !P0 ;  /* 0x000000030400720c */ /* 0x000fe40004761270 */
[----:B------:R-:W-:Y:S02]  /*0320*/  @P4 IADD3 R7, R7, R17, RZ ;  /* 0x0000001107074210 */ /* 0x000fe40007ffe0ff */
[----:B------:R-:W-:Y:S02]  /*0330*/  MOV R16, R8 ;  /* 0x0000000800107202 */ /* 0x000fe40000000f00 */
[----:B------:R-:W-:Y:S01]  /*0340*/  @P4 LEA.HI.X R33, R6, R33, R7, 0x1, P2 ;  /* 0x0000002106214211 */ /* 0x000fe200010f0c07 */
[----:B------:R-:W-:Y:S01]  /*0350*/  IMAD R7, R43, UR9, R18 ;  /* 0x000000092b077c24 */ /* 0x000fe2000f8e0212 */
[----:B------:R-:W-:-:S02]  /*0360*/  IADD3 R6, R44, 0x40, RZ ;  /* 0x000000402c067810 */ /* 0x000fc40007ffe0ff */
[----:B------:R-:W-:Y:S01]  /*0370*/  IADD3 R17, R9, R19, RZ ;  /* 0x0000001309117210 */ /* 0x000fe20007ffe0ff */
[----:B---3--:R-:W-:Y:S01]  /*0380*/  @P4 IMAD R9, R13, R14, RZ ;  /* 0x0000000e0d094224 */ /* 0x008fe200078e02ff */
[-C--:B------:R-:W-:Y:S01]  /*0390*/  ISETP.LT.AND P2, PT, R6, R3.reuse, !P0 ;  /* 0x000000030600720c */ /* 0x080fe20004741270 */
[----:B------:R-:W1:Y:S01]  /*03a0*/  @P3 LDC.64 R24, c[0x0][0x228] ;  /* 0x00008a00ff183b82 */ /* 0x000e620000000a00 */
[----:B------:R-:W-:Y:S01]  /*03b0*/  IADD3 R8, R44, 0x60, RZ ;  /* 0x000000602c087810 */ /* 0x000fe20007ffe0ff */
[----:B------:R-:W-:Y:S01]  /*03c0*/  IMAD.WIDE.U32 R42, R42, UR9, R16 ;  /* 0x000000092a2a7c25 */ /* 0x000fe2000f8e0010 */
[----:B------:R-:W-:Y:S02]  /*03d0*/  @P3 IADD3 R17, P6, R12, 0x20, RZ ;  /* 0x000000200c113810 */ /* 0x000fe40007fde0ff */
[----:B------:R-:W-:Y:S01]  /*03e0*/  ISETP.LT.AND P0, PT, R8, R3, !P0 ;  /* 0x000000030800720c */ /* 0x000fe20004701270 */
[C---:B------:R-:W-:Y:S01]  /*03f0*/  @P4 IMAD R19, R12.reuse, R15, R9 ;  /* 0x0000000f0c134224 */ /* 0x040fe200078e0209 */
[----:B------:R-:W-:Y:S01]  /*0400*/  IADD3 R43, R43, R7, RZ ;  /* 0x000000072b2b7210 */ /* 0x000fe20007ffe0ff */
[----:B------:R-:W2:Y:S01]  /*0410*/  @P3 LDC.64 R22, c[0x0][0x248] ;  /* 0x00009200ff163b82 */ /* 0x000ea20000000a00 */
[----:B------:R-:W-:-:S02]  /*0420*/  @P3 IADD3 R16, P5, R12, 0x20, RZ ;  /* 0x000000200c103810 */ /* 0x000fc40007fbe0ff */
[-C--:B------:R-:W-:Y:S01]  /*0430*/  @P3 IADD3.X R7, RZ, R13.reuse, RZ, P6, !PT ;  /* 0x0000000dff073210 */ /* 0x080fe200037fe4ff */
[C---:B------:R-:W-:Y:S01]  /*0440*/  @P4 IMAD.WIDE.U32 R14, R12.reuse, R14, R42 ;  /* 0x0000000e0c0e4225 */ /* 0x040fe200078e002a */
[C---:B------:R-:W-:Y:S02]  /*0450*/  @P2 IADD3 R59, P6, R12.reuse, 0x40, RZ ;  /* 0x000000400c3b2810 */ /* 0x040fe40007fde0ff */
[-C--:B------:R-:W-:Y:S01]  /*0460*/  @P3 IADD3.X R41, RZ, R13.reuse, RZ, P5, !PT ;  /* 0x0000000dff293210 */ /* 0x080fe20002ffe4ff */
[----:B------:R-:W3:Y:S01]  /*0470*/  @P3 LDC.64 R48, c[0x0][0x240] ;  /* 0x00009000ff303b82 */ /* 0x000ee20000000a00 */
[C---:B------:R-:W-:Y:S02]  /*0480*/  @P2 IADD3 R54, P5, R12.reuse, 0x40, RZ ;  /* 0x000000400c362810 */ /* 0x040fe40007fbe0ff */
[----:B------:R-:W-:Y:S02]  /*0490*/  @P2 IADD3.X R35, RZ, R13, RZ, P6, !PT ;  /* 0x0000000dff232210 */ /* 0x000fe400037fe4ff */
[----:B------:R-:W-:-:S02]  /*04a0*/  @P0 IADD3 R9, P6, R12, 0x60, RZ ;  /* 0x000000600c090810 */ /* 0x000fc40007fde0ff */
[-C--:B------:R-:W-:Y:S01]  /*04b0*/  @P2 IADD3.X R57, RZ, R13.reuse, RZ, P5, !PT ;  /* 0x0000000dff392210 */ /* 0x080fe20002ffe4ff */
[----:B------:R-:W4:Y:S01]  /*04c0*/  @P2 LDC.64 R36, c[0x0][0x228] ;  /* 0x00008a00ff242b82 */ /* 0x000f220000000a00 */
[----:B------:R-:W-:Y:S01]  /*04d0*/  @P0 IADD3 R52, P5, R12, 0x60, RZ ;  /* 0x000000600c340810 */ /* 0x000fe20007fbe0ff */
[----:B-1----:R-:W-:Y:S01]  /*04e0*/  @P3 IMAD R18, R7, R24, RZ ;  /* 0x0000001807123224 */ /* 0x002fe200078e02ff */
[----:B------:R-:W-:Y:S02]  /*04f0*/  @P0 IADD3.X R55, RZ, R13, RZ, P6, !PT ;  /* 0x0000000dff370210 */ /* 0x000fe400037fe4ff */
[----:B------:R-:W-:Y:S01]  /*0500*/  @P4 IADD3 R12, R15, R19, RZ ;  /* 0x000000130f0c4210 */ /* 0x000fe20007ffe0ff */
[----:B------:R-:W-:Y:S01]  /*0510*/  @P3 IMAD R39, R17, R25, R18 ;  /* 0x0000001911273224 */ /* 0x000fe200078e0212 */
[C---:B0-----:R-:W-:Y:S01]  /*0520*/  @P4 LEA R26, P6, R14.reuse, R26, 0x1 ;  /* 0x0000001a0e1a4211 */ /* 0x041fe200078c08ff */
[----:B------:R-:W0:Y:S01]  /*0530*/  @P3 LDC.64 R20, c[0x0][0x210] ;  /* 0x00008400ff143b82 */ /* 0x000e220000000a00 */
[----:B------:R-:W-:Y:S01]  /*0540*/  @P0 IADD3.X R7, RZ, R13, RZ, P5, !PT ;  /* 0x0000000dff070210 */ /* 0x000fe20002ffe4ff */
[----:B--2---:R-:W-:Y:S01]  /*0550*/  @P3 IMAD R41, R41, R22, RZ ;  /* 0x0000001629293224 */ /* 0x004fe200078e02ff */
[----:B------:R-:W-:-:S02]  /*0560*/  @P4 LEA.HI.X R27, R14, R27, R12, 0x1, P6 ;  /* 0x0000001b0e1b4211 */ /* 0x000fc400030f0c0c */
[----:B------:R-:W-:Y:S02]  /*0570*/  CS2R R14, SRZ ;  /* 0x00000000000e7805 */ /* 0x000fe4000001ff00 */
[----:B------:R-:W-:Y:S01]  /*0580*/  @P3 MOV R12, R30 ;  /* 0x0000001e000c3202 */ /* 0x000fe20000000f00 */
[----:B------:R-:W-:Y:S01]  /*0590*/  @P3 IMAD R41, R16, R23, R41 ;  /* 0x0000001710293224 */ /* 0x000fe200078e0229 */
[----:B------:R-:W-:Y:S01]  /*05a0*/  @P3 MOV R13, R31 ;  /* 0x0000001f000d3202 */ /* 0x000fe20000000f00 */
[----:B------:R-:W1:Y:S01]  /*05b0*/  @P2 LDC.64 R46, c[0x0][0x248] ;  /* 0x00009200ff2e2b82 */ /* 0x000e620000000a00 */
[----:B------:R-:W-:Y:S01]  /*05c0*/  CS2R R18, SRZ ;  /* 0x0000000000127805 */ /* 0x000fe2000001ff00 */
[----:B------:R-:W-:Y:S01]  /*05d0*/  @P3 IMAD.WIDE.U32 R24, R17, R24, R12 ;  /* 0x0000001811183225 */ /* 0x000fe200078e000c */
[----:B------:R-:W-:Y:S02]  /*05e0*/  @P3 MOV R12, R42 ;  /* 0x0000002a000c3202 */ /* 0x000fe40000000f00 */
[----:B------:R-:W-:-:S03]  /*05f0*/  @P3 MOV R13, R43 ;  /* 0x0000002b000d3202 */ /* 0x000fc60000000f00 */
[----:B------:R-:W2:Y:S01]  /*0600*/  @P0 LDC.64 R28, c[0x0][0x228] ;  /* 0x00008a00ff1c0b82 */ /* 0x000ea20000000a00 */
[----:B------:R-:W-:Y:S01]  /*0610*/  @P3 IMAD.WIDE.U32 R22, R16, R22, R12 ;  /* 0x0000001610163225 */ /* 0x000fe200078e000c */
[----:B------:R-:W-:Y:S02]  /*0620*/  CS2R R12, SRZ ;  /* 0x00000000000c7805 */ /* 0x000fe4000001ff00 */
[----:B------:R-:W-:Y:S02]  /*0630*/  CS2R R16, SRZ ;  /* 0x0000000000107805 */ /* 0x000fe4000001ff00 */
[----:B------:R-:W-:Y:S02]  /*0640*/  @P3 IADD3 R41, R23, R41, RZ ;  /* 0x0000002917293210 */ /* 0x000fe40007ffe0ff */
[----:B---3--:R-:W-:Y:S01]  /*0650*/  @P3 LEA R48, P5, R22, R48, 0x1 ;  /* 0x0000003016303211 */ /* 0x008fe200078a08ff */
[----:B----4-:R-:W-:Y:S01]  /*0660*/  @P2 IMAD R34, R35, R36, RZ ;  /* 0x0000002423222224 */ /* 0x010fe200078e02ff */
[----:B------:R-:W-:Y:S01]  /*0670*/  @P2 MOV R50, R30 ;  /* 0x0000001e00322202 */ /* 0x000fe20000000f00 */
[----:B------:R3:W4:Y:S01]  /*0680*/  @P4 LDG.E.128 R12, desc[UR6][R32.64] ;  /* 0x00000006200c4981 */ /* 0x000722000c1e1d00 */
[----:B------:R-:W-:-:S02]  /*0690*/  @P2 MOV R51, R31 ;  /* 0x0000001f00332202 */ /* 0x000fc40000000f00 */
[----:B------:R-:W-:Y:S01]  /*06a0*/  @P3 LEA.HI.X R49, R22, R49, R41, 0x1, P5 ;  /* 0x0000003116313211 */ /* 0x000fe200028f0c29 */
[----:B------:R2:W4:Y:S01]  /*06b0*/  @P4 LDG.E.128 R16, desc[UR6][R26.64] ;  /* 0x000000061a104981 */ /* 0x000522000c1e1d00 */
[----:B------:R-:W2:Y:S01]  /*06c0*/  @P0 LDC.64 R40, c[0x0][0x248] ;  /* 0x00009200ff280b82 */ /* 0x000ea20000000a00 */
[----:B------:R-:W-:Y:S01]  /*06d0*/  @P2 IMAD R53, R59, R37, R34 ;  /* 0x000000253b352224 */ /* 0x000fe200078e0222 */
[----:B------:R-:W-:Y:S01]  /*06e0*/  @P3 IADD3 R39, R25, R39, RZ ;  /* 0x0000002719273210 */ /* 0x000fe20007ffe0ff */
[----:B------:R-:W-:Y:S01]  /*06f0*/  @P2 IMAD.WIDE.U32 R50, R59, R36, R50 ;  /* 0x000000243b322225 */ /* 0x000fe200078e0032 */
[C---:B0-----:R-:W-:Y:S02]  /*0700*/  @P3 LEA R60, P4, R24.reuse, R20, 0x1 ;  /* 0x00000014183c3211 */ /* 0x041fe400078808ff */
[----:B------:R-:W-:Y:S02]  /*0710*/  CS2R R22, SRZ ;  /* 0x0000000000167805 */ /* 0x000fe4000001ff00 */
[----:B------:R-:W-:Y:S01]  /*0720*/  @P2 MOV R36, R42 ;  /* 0x0000002a00242202 */ /* 0x000fe20000000f00 */
[----:B-1----:R-:W-:Y:S01]  /*0730*/  @P2 IMAD R57, R57, R46, RZ ;  /* 0x0000002e39392224 */ /* 0x002fe200078e02ff */
[----:B------:R-:W-:Y:S01]  /*0740*/  @P2 MOV R37, R43 ;  /* 0x0000002b00252202 */ /* 0x000fe20000000f00 */
[----:B---3--:R-:W0:Y:S01]  /*0750*/  @P2 LDC.64 R32, c[0x0][0x210] ;  /* 0x00008400ff202b82 */ /* 0x008e220000000a00 */
[----:B------:R-:W-:Y:S01]  /*0760*/  @P3 LEA.HI.X R61, R24, R21, R39, 0x1, P4 ;  /* 0x00000015183d3211 */ /* 0x000fe200020f0c27 */
[----:B------:R-:W-:Y:S01]  /*0770*/  @P2 IMAD R47, R54, R47, R57 ;  /* 0x0000002f362f2224 */ /* 0x000fe200078e0239 */
[----:B------:R-:W-:Y:S01]  /*0780*/  CS2R R20, SRZ ;  /* 0x0000000000147805 */ /* 0x000fe2000001ff00 */
[----:B--2---:R-:W-:Y:S01]  /*0790*/  @P0 IMAD R56, R55, R28, RZ ;  /* 0x0000001c37380224 */ /* 0x004fe200078e02ff */
[----:B------:R-:W-:-:S02]  /*07a0*/  CS2R R24, SRZ ;  /* 0x0000000000187805 */ /* 0x000fc4000001ff00 */
[----:B------:R-:W-:Y:S01]  /*07b0*/  CS2R R26, SRZ ;  /* 0x00000000001a7805 */ /* 0x000fe2000001ff00 */
[----:B------:R-:W1:Y:S01]  /*07c0*/  @P0 LDC.64 R34, c[0x0][0x210] ;  /* 0x00008400ff220b82 */ /* 0x000e620000000a00 */
[----:B------:R-:W-:Y:S01]  /*07d0*/  @P2 IMAD.WIDE.U32 R54, R54, R46, R36 ;  /* 0x0000002e36362225 */ /* 0x000fe200078e0024 */
[----:B------:R-:W2:Y:S04]  /*07e0*/  @P3 LDG.E.128 R20, desc[UR6][R60.64] ;  /* 0x000000063c143981 */ /* 0x000ea8000c1e1d00 */
[----:B------:R3:W2:Y:S02]  /*07f0*/  @P3 LDG.E.128 R24, desc[UR6][R48.64] ;  /* 0x0000000630183981 */ /* 0x0006a4000c1e1d00 */
[----:B------:R-:W3:Y:S08]  /*0800*/  @P2 LDC.64 R38, c[0x0][0x240] ;  /* 0x00009000ff262b82 */ /* 0x000ef00000000a00 */
[----:B------:R-:W3:Y:S01]  /*0810*/  @P0 LDC.64 R36, c[0x0][0x240] ;  /* 0x00009000ff240b82 */ /* 0x000ee20000000a00 */
[----:B------:R-:W-:-:S02]  /*0820*/  @P0 IMAD R7, R7, R40, RZ ;  /* 0x0000002807070224 */ /* 0x000fc400078e02ff */
[C---:B------:R-:W-:Y:S02]  /*0830*/  @P0 IMAD R29, R9.reuse, R29, R56 ;  /* 0x0000001d091d0224 */ /* 0x040fe400078e0238 */
[----:B------:R-:W-:Y:S01]  /*0840*/  @P0 IMAD.WIDE.U32 R30, R9, R28, R30 ;  /* 0x0000001c091e0225 */ /* 0x000fe200078e001e */
[----:B------:R-:W-:Y:S02]  /*0850*/  @P2 IADD3 R53, R51, R53, RZ ;  /* 0x0000003533352210 */ /* 0x000fe40007ffe0ff */
[----:B0-----:R-:W-:Y:S01]  /*0860*/  @P2 LEA R56, P3, R50, R32, 0x1 ;  /* 0x0000002032382211 */ /* 0x001fe200078608ff */
[C---:B------:R-:W-:Y:S02]  /*0870*/  @P0 IMAD R7, R52.reuse, R41, R7 ;  /* 0x0000002934070224 */ /* 0x040fe400078e0207 */
[----:B------:R-:W-:Y:S01]  /*0880*/  @P0 IMAD.WIDE.U32 R42, R52, R40, R42 ;  /* 0x00000028342a0225 */ /* 0x000fe200078e002a */
[----:B------:R-:W-:Y:S02]  /*0890*/  @P0 IADD3 R29, R31, R29, RZ ;  /* 0x0000001d1f1d0210 */ /* 0x000fe40007ffe0ff */
[----:B-1----:R-:W-:-:S02]  /*08a0*/  @P0 LEA R46, P4, R30, R34, 0x1 ;  /* 0x000000221e2e0211 */ /* 0x002fc400078808ff */
[----:B------:R-:W-:Y:S02]  /*08b0*/  @P2 LEA.HI.X R57, R50, R33, R53, 0x1, P3 ;  /* 0x0000002132392211 */ /* 0x000fe400018f0c35 */
[----:B------:R-:W-:Y:S02]  /*08c0*/  @P2 IADD3 R9, R55, R47, RZ ;  /* 0x0000002f37092210 */ /* 0x000fe40007ffe0ff */
[----:B---3--:R-:W-:Y:S02]  /*08d0*/  @P2 LEA R48, P5, R54, R38, 0x1 ;  /* 0x0000002636302211 */ /* 0x008fe400078a08ff */
[----:B------:R-:W-:Y:S02]  /*08e0*/  @P0 IADD3 R7, R43, R7, RZ ;  /* 0x000000072b070210 */ /* 0x000fe40007ffe0ff */
[----:B------:R-:W-:Y:S02]  /*08f0*/  @P0 LEA R50, P3, R42, R36, 0x1 ;  /* 0x000000242a320211 */ /* 0x000fe400078608ff */
[----:B------:R-:W-:-:S02]  /*0900*/  @P0 LEA.HI.X R47, R30, R35, R29, 0x1, P4 ;  /* 0x000000231e2f0211 */ /* 0x000fc400020f0c1d */
[----:B------:R-:W-:Y:S02]  /*0910*/  CS2R R28, SRZ ;  /* 0x00000000001c7805 */ /* 0x000fe4000001ff00 */
[----:B------:R-:W-:Y:S02]  /*0920*/  CS2R R30, SRZ ;  /* 0x00000000001e7805 */ /* 0x000fe4000001ff00 */
[----:B------:R-:W-:Y:S02]  /*0930*/  CS2R R32, SRZ ;  /* 0x0000000000207805 */ /* 0x000fe4000001ff00 */
[----:B------:R-:W-:Y:S02]  /*0940*/  CS2R R34, SRZ ;  /* 0x0000000000227805 */ /* 0x000fe4000001ff00 */
[----:B------:R-:W-:Y:S02]  /*0950*/  @P2 LEA.HI.X R49, R54, R39, R9, 0x1, P5 ;  /* 0x0000002736312211 */ /* 0x000fe400028f0c09 */
[----:B------:R-:W-:-:S02]  /*0960*/  CS2R R38, SRZ ;  /* 0x0000000000267805 */ /* 0x000fc4000001ff00 */
[----:B------:R-:W-:Y:S02]  /*0970*/  @P0 LEA.HI.X R51, R42, R37, R7, 0x1, P3 ;  /* 0x000000252a330211 */ /* 0x000fe400018f0c07 */
[----:B------:R-:W-:Y:S02]  /*0980*/  CS2R R36, SRZ ;  /* 0x0000000000247805 */ /* 0x000fe4000001ff00 */
[----:B------:R-:W-:Y:S02]  /*0990*/  CS2R R40, SRZ ;  /* 0x0000000000287805 */ /* 0x000fe4000001ff00 */
[----:B------:R-:W-:Y:S01]  /*09a0*/  CS2R R42, SRZ ;  /* 0x00000000002a7805 */ /* 0x000fe2000001ff00 */
[----:B------:R-:W3:Y:S04]  /*09b0*/  @P2 LDG.E.128 R28, desc[UR6][R56.64] ;  /* 0x00000006381c2981 */ /* 0x000ee8000c1e1d00 */
[----:B------:R0:W3:Y:S04]  /*09c0*/  @P2 LDG.E.128 R32, desc[UR6][R48.64] ;  /* 0x0000000630202981 */ /* 0x0000e8000c1e1d00 */
[----:B------:R1:W3:Y:S04]  /*09d0*/  @P0 LDG.E.128 R36, desc[UR6][R46.64] ;  /* 0x000000062e240981 */ /* 0x0002e8000c1e1d00 */
[----:B------:R4:W3:Y:S01]  /*09e0*/  @P0 LDG.E.128 R40, desc[UR6][R50.64] ;  /* 0x0000000632280981 */ /* 0x0008e2000c1e1d00 */
[----:B------:R-:W-:-:S04]  /*09f0*/  ISETP.GT.AND P0, PT, R0, 0x7f, PT ;  /* 0x0000007f0000780c */ /* 0x000fc80003f04270 */
[----:B------:R-:W-:-:S13]  /*0a00*/  ISETP.GE.OR P2, PT, R0, R3, P0 ;  /* 0x000000030000720c */ /* 0x000fda0000746670 */
[----:B------:R-:W1:Y:S08]  /*0a10*/  @!P2 LDC.64 R54, c[0x0][0x290] ;  /* 0x0000a400ff36ab82 */ /* 0x000e700000000a00 */
[----:B0-----:R-:W0:Y:S01]  /*0a20*/  @!P2 LDC.64 R48, c[0x0][0x298] ;  /* 0x0000a600ff30ab82 */ /* 0x001e220000000a00 */
[----:B------:R-:W-:Y:S02]  /*0a30*/  @!P2 SHF.R.S32.HI R7, RZ, 0x1f, R0 ;  /* 0x0000001fff07a819 */ /* 0x000fe40000011400 */
[----:B------:R-:W-:-:S05]  /*0a40*/  @!P2 IADD3 R52, P3, R10, R0, RZ ;  /* 0x000000000a34a210 */ /* 0x000fca0007f7e0ff */
[----:B-1----:R-:W1:Y:S01]  /*0a50*/  @!P2 LDC.64 R46, c[0x0][0x288] ;  /* 0x0000a200ff2eab82 */ /* 0x002e620000000a00 */
[----:B------:R-:W-:Y:S01]  /*0a60*/  @!P2 LEA.HI.X.SX32 R53, R10, R7, 0x1, P3 ;  /* 0x000000070a35a211 */ /* 0x000fe200018f0eff */
[C---:B------:R-:W-:Y:S02]  /*0a70*/  @!P2 IMAD R56, R54.reuse, UR10, RZ ;  /* 0x0000000a3638ac24 */ /* 0x040fe4000f8e02ff */
[----:B------:R-:W-:-:S04]  /*0a80*/  @!P2 IMAD.WIDE.U32 R52, R54, UR8, R52 ;  /* 0x000000083634ac25 */ /* 0x000fc8000f8e0034 */
[----:B------:R-:W-:Y:S02]  /*0a90*/  @!P2 IMAD R55, R55, UR8, R56 ;  /* 0x000000083737ac24 */ /* 0x000fe4000f8e0238 */
[----:B0-----:R-:W-:-:S03]  /*0aa0*/  @!P2 IMAD R54, R48, UR11, RZ ;  /* 0x0000000b3036ac24 */ /* 0x001fc6000f8e02ff */
[----:B------:R-:W-:Y:S01]  /*0ab0*/  @!P2 IADD3 R53, R53, R55, RZ ;  /* 0x000000373535a210 */ /* 0x000fe20007ffe0ff */
[----:B------:R-:W-:Y:S02]  /*0ac0*/  @!P2 IMAD R55, R49, UR9, R54 ;  /* 0x000000093137ac24 */ /* 0x000fe4000f8e0236 */
[----:B------:R-:W-:-:S05]  /*0ad0*/  @!P2 IMAD.WIDE.U32 R48, R48, UR9, R52 ;  /* 0x000000093030ac25 */ /* 0x000fca000f8e0034 */
[----:B------:R-:W-:Y:S02]  /*0ae0*/  @!P2 IADD3 R53, R49, R55, RZ ;  /* 0x000000373135a210 */ /* 0x000fe40007ffe0ff */
[----:B-1----:R-:W-:-:S04]  /*0af0*/  @!P2 LEA R46, P3, R48, R46, 0x2 ;  /* 0x0000002e302ea211 */ /* 0x002fc800078610ff */
[----:B------:R-:W-:Y:S01]  /*0b00*/  @!P2 LEA.HI.X R47, R48, R47, R53, 0x2, P3 ;  /* 0x0000002f302fa211 */ /* 0x000fe200018f1435 */
[----:B----4-:R-:W-:Y:S02]  /*0b10*/  HADD2.F32 R50, -RZ, R12.H1_H1 ;  /* 0x3000000cff327230 */ /* 0x010fe40000004100 */
[----:B------:R-:W-:Y:S02]  /*0b20*/  HADD2.F32 R7, -RZ, R16.H1_H1 ;  /* 0x30000010ff077230 */ /* 0x000fe40000004100 */
[----:B------:R-:W-:Y:S02]  /*0b30*/  HADD2.F32 R51, -RZ, R12.H0_H0 ;  /* 0x2000000cff337230 */ /* 0x000fe40000004100 */
[----:B------:R-:W-:Y:S02]  /*0b40*/  HADD2.F32 R16, -RZ, R16.H0_H0 ;  /* 0x20000010ff107230 */ /* 0x000fe40000004100 */
[----:B------:R-:W-:Y:S01]  /*0b50*/  FMUL.FTZ R50, R50, R7 ;  /* 0x0000000732327220 */ /* 0x000fe20000410000 */
[----:B------:R-:W-:-:S03]  /*0b60*/  HADD2.F32 R49, -RZ, R18.H1_H1 ;  /* 0x30000012ff317230 */ /* 0x000fc60000004100 */
[----:B------:R-:W-:Y:S01]  /*0b70*/  FFMA.FTZ R56, R51, R16, R50 ;  /* 0x0000001033387223 */ /* 0x000fe20000010032 */
[----:B------:R-:W-:Y:S02]  /*0b80*/  HADD2.F32 R50, -RZ, R18.H0_H0 ;  /* 0x20000012ff327230 */ /* 0x000fe40000004100 */
[----:B------:R-:W-:Y:S02]  /*0b90*/  HADD2.F32 R9, -RZ, R13.H0_H0 ;  /* 0x2000000dff097230 */ /* 0x000fe40000004100 */
[----:B------:R-:W-:Y:S02]  /*0ba0*/  HADD2.F32 R54, -RZ, R17.H0_H0 ;  /* 0x20000011ff367230 */ /* 0x000fe40000004100 */
[----:B--2---:R-:W-:Y:S02]  /*0bb0*/  HADD2.F32 R18, -RZ, R20.H1_H1 ;  /* 0x30000014ff127230 */ /* 0x004fe40000004100 */
[----:B------:R-:W-:Y:S02]  /*0bc0*/  HADD2.F32 R51, -RZ, R24.H1_H1 ;  /* 0x30000018ff337230 */ /* 0x000fe40000004100 */
[----:B------:R-:W-:-:S03]  /*0bd0*/  HADD2.F32 R20, -RZ, R20.H0_H0 ;  /* 0x20000014ff147230 */ /* 0x000fc60000004100 */
[----:B------:R-:W-:Y:S01]  /*0be0*/  FMUL.FTZ R53, R18, R51 ;  /* 0x0000003312357220 */ /* 0x000fe20000410000 */
[----:B------:R-:W-:Y:S02]  /*0bf0*/  HADD2.F32 R51, -RZ, R24.H0_H0 ;  /* 0x20000018ff337230 */ /* 0x000fe40000004100 */
[----:B------:R-:W-:Y:S01]  /*0c00*/  FFMA.FTZ R54, R9, R54, R56 ;  /* 0x0000003609367223 */ /* 0x000fe20000010038 */
[----:B------:R-:W-:Y:S02]  /*0c10*/  HADD2.F32 R13, -RZ, R13.H1_H1 ;  /* 0x3000000dff0d7230 */ /* 0x000fe40000004100 */
[----:B------:R-:W-:Y:S02]  /*0c20*/  HADD2.F32 R52, -RZ, R17.H1_H1 ;  /* 0x30000011ff347230 */ /* 0x000fe40000004100 */
[----:B------:R-:W-:Y:S01]  /*0c30*/  FFMA.FTZ R24, R20, R51, R53 ;  /* 0x0000003314187223 */ /* 0x000fe20000010035 */
[----:B------:R-:W-:Y:S02]  /*0c40*/  HADD2.F32 R9, -RZ, R21.H0_H0 ;  /* 0x20000015ff097230 */ /* 0x000fe40000004100 */
[----:B------:R-:W-:-:S02]  /*0c50*/  HADD2.F32 R18, -RZ, R25.H0_H0 ;  /* 0x20000019ff127230 */ /* 0x000fc40000004100 */
[----:B------:R-:W-:Y:S01]  /*0c60*/  FFMA.FTZ R52, R13, R52, R54 ;  /* 0x000000340d347223 */ /* 0x000fe20000010036 */
[--C-:B------:R-:W-:Y:S02]  /*0c70*/  HADD2.F32 R7, -RZ, R14.reuse.H0_H0 ;  /* 0x2000000eff077230 */ /* 0x100fe40000004100 */
[----:B------:R-:W-:Y:S02]  /*0c80*/  HADD2.F32 R14, -RZ, R14.H1_H1 ;  /* 0x3000000eff0e7230 */ /* 0x000fe40000004100 */
[----:B------:R-:W-:Y:S01]  /*0c90*/  FFMA.FTZ R24, R9, R18, R24 ;  /* 0x0000001209187223 */ /* 0x000fe20000010018 */
        /* <DEDUP_REMOVED lines=16> */
[--C-:B------:R-:W-:Y:S02]  /*0da0*/  HADD2.F32 R7, -RZ, R27.reuse.H0_H0 ;  /* 0x2000001bff077230 */ /* 0x100fe40000004100 */
[----:B------:R-:W-:Y:S02]  /*0db0*/  HADD2.F32 R12, -RZ, R27.H1_H1 ;  /* 0x3000001bff0c7230 */ /* 0x000fe40000004100 */
[----:B---3--:R-:W-:-:S02]  /*0dc0*/  HADD2.F32 R17, -RZ, R28.H0_H0 ;  /* 0x2000001cff117230 */ /* 0x008fc40000004100 */
[----:B------:R-:W-:Y:S02]  /*0dd0*/  HADD2.F32 R28, -RZ, R28.H1_H1 ;  /* 0x3000001cff1c7230 */ /* 0x000fe40000004100 */
[--C-:B------:R-:W-:Y:S02]  /*0de0*/  HADD2.F32 R25, -RZ, R32.reuse.H1_H1 ;  /* 0x30000020ff197230 */ /* 0x100fe40000004100 */
[----:B------:R-:W-:Y:S01]  /*0df0*/  FFMA.FTZ R9, R22, R9, R13 ;  /* 0x0000000916097223 */ /* 0x000fe2000001000d */
[----:B------:R-:W-:Y:S02]  /*0e00*/  HADD2.F32 R22, -RZ, R32.H0_H0 ;  /* 0x20000020ff167230 */ /* 0x000fe40000004100 */
[----:B------:R-:W-:Y:S02]  /*0e10*/  HADD2.F32 R20, -RZ, R36.H1_H1 ;  /* 0x30000024ff147230 */ /* 0x000fe40000004100 */
[----:B------:R-:W-:Y:S01]  /*0e20*/  FMUL.FTZ R28, R28, R25 ;  /* 0x000000191c1c7220 */ /* 0x000fe20000410000 */
[----:B------:R-:W-:-:S02]  /*0e30*/  HADD2.F32 R27, -RZ, R40.H1_H1 ;  /* 0x30000028ff1b7230 */ /* 0x000fc40000004100 */
[----:B------:R-:W-:Y:S02]  /*0e40*/  HADD2.F32 R36, -RZ, R36.H0_H0 ;  /* 0x20000024ff247230 */ /* 0x000fe40000004100 */
[----:B------:R-:W-:Y:S02]  /*0e50*/  HADD2.F32 R25, -RZ, R40.H0_H0 ;  /* 0x20000028ff197230 */ /* 0x000fe40000004100 */
[----:B------:R-:W-:Y:S01]  /*0e60*/  FMUL.FTZ R27, R20, R27 ;  /* 0x0000001b141b7220 */ /* 0x000fe20000410000 */
[----:B------:R-:W-:Y:S02]  /*0e70*/  HADD2.F32 R21, -RZ, R29.H0_H0 ;  /* 0x2000001dff157230 */ /* 0x000fe40000004100 */
[----:B------:R-:W-:Y:S01]  /*0e80*/  FFMA.FTZ R22, R17, R22, R28 ;  /* 0x0000001611167223 */ /* 0x000fe2000001001c */
[----:B------:R-:W-:Y:S02]  /*0e90*/  HADD2.F32 R24, -RZ, R33.H0_H0 ;  /* 0x20000021ff187230 */ /* 0x000fe40000004100 */
[----:B------:R-:W-:Y:S01]  /*0ea0*/  FFMA.FTZ R36, R36, R25, R27 ;  /* 0x0000001924247223 */ /* 0x000fe2000001001b */
[----:B------:R-:W-:-:S02]  /*0eb0*/  HADD2.F32 R14, -RZ, R23.H0_H0 ;  /* 0x20000017ff0e7230 */ /* 0x000fc40000004100 */
[----:B------:R-:W-:Y:S02]  /*0ec0*/  HADD2.F32 R17, -RZ, R37.H0_H0 ;  /* 0x20000025ff117230 */ /* 0x000fe40000004100 */
[----:B------:R-:W-:Y:S02]  /*0ed0*/  HADD2.F32 R20, -RZ, R41.H0_H0 ;  /* 0x20000029ff147230 */ /* 0x000fe40000004100 */
[----:B------:R-:W-:Y:S01]  /*0ee0*/  FFMA.FTZ R24, R21, R24, R22 ;  /* 0x0000001815187223 */ /* 0x000fe20000010016 */
[----:B------:R-:W-:Y:S02]  /*0ef0*/  HADD2.F32 R29, -RZ, R29.H1_H1 ;  /* 0x3000001dff1d7230 */ /* 0x000fe40000004100 */
[----:B------:R-:W-:Y:S02]  /*0f00*/  HADD2.F32 R26, -RZ, R33.H1_H1 ;  /* 0x30000021ff1a7230 */ /* 0x000fe40000004100 */
[----:B------:R-:W-:Y:S01]  /*0f10*/  FFMA.FTZ R14, R14, R7, R9 ;  /* 0x000000070e0e7223 */ /* 0x000fe20000010009 */
[----:B------:R-:W-:-:S02]  /*0f20*/  HADD2.F32 R37, -RZ, R37.H1_H1 ;  /* 0x30000025ff257230 */ /* 0x000fc40000004100 */
[----:B------:R-:W-:Y:S01]  /*0f30*/  FFMA.FTZ R36, R17, R20, R36 ;  /* 0x0000001411247223 */ /* 0x000fe20000010024 */
[----:B------:R-:W-:Y:S02]  /*0f40*/  HADD2.F32 R22, -RZ, R41.H1_H1 ;  /* 0x30000029ff167230 */ /* 0x000fe40000004100 */
[----:B------:R-:W-:Y:S01]  /*0f50*/  FFMA.FTZ R24, R29, R26, R24 ;  /* 0x0000001a1d187223 */ /* 0x000fe20000010018 */
[----:B------:R-:W-:Y:S02]  /*0f60*/  HADD2.F32 R9, -RZ, R30.H0_H0 ;  /* 0x2000001eff097230 */ /* 0x000fe40000004100 */
[----:B------:R-:W-:Y:S02]  /*0f70*/  HADD2.F32 R32, -RZ, R34.H0_H0 ;  /* 0x20000022ff207230 */ /* 0x000fe40000004100 */
[----:B------:R-:W-:Y:S01]  /*0f80*/  FFMA.FTZ R22, R37, R22, R36 ;  /* 0x0000001625167223 */ /* 0x000fe20000010024 */
[----:B------:R-:W-:Y:S02]  /*0f90*/  HADD2.F32 R17, -RZ, R38.H0_H0 ;  /* 0x20000026ff117230 */ /* 0x000fe40000004100 */
        /* <DEDUP_REMOVED lines=16> */
[----:B------:R-:W-:Y:S02]  /*10a0*/  HADD2.F32 R16, -RZ, R35.H1_H1 ;  /* 0x30000023ff107230 */ /* 0x000fe40000004100 */
[----:B------:R-:W-:Y:S01]  /*10b0*/  FFMA.FTZ R20, R9, R20, R38 ;  /* 0x0000001409147223 */ /* 0x000fe20000010026 */
[----:B------:R-:W-:Y:S02]  /*10c0*/  HADD2.F32 R39, -RZ, R39.H1_H1 ;  /* 0x30000027ff277230 */ /* 0x000fe40000004100 */
[----:B------:R-:W-:Y:S02]  /*10d0*/  HADD2.F32 R18, -RZ, R43.H1_H1 ;  /* 0x3000002bff127230 */ /* 0x000fe40000004100 */
[----:B------:R-:W-:Y:S01]  /*10e0*/  FFMA.FTZ R14, R23, R12, R14 ;  /* 0x0000000c170e7223 */ /* 0x000fe2000001000e */
[----:B------:R-:W-:Y:S02]  /*10f0*/  FFMA.FTZ R30, R31, R16, R30 ;  /* 0x000000101f1e7223 */ /* 0x000fe4000001001e */
[----:B------:R-:W-:-:S02]  /*1100*/  FFMA.FTZ R20, R39, R18, R20 ;  /* 0x0000001227147223 */ /* 0x000fc40000010014 */
[----:B------:R-:W0:Y:S04]  /*1110*/  SHFL.BFLY PT, R7, R14, 0x4, 0x1f ;  /* 0x0c801f000e077f89 */ /* 0x000e2800000e0000 */
[----:B------:R-:W1:Y:S04]  /*1120*/  SHFL.BFLY PT, R13, R30, 0x4, 0x1f ;  /* 0x0c801f001e0d7f89 */ /* 0x000e6800000e0000 */
[----:B------:R-:W2:Y:S04]  /*1130*/  SHFL.BFLY PT, R12, R15, 0x4, 0x1f ;  /* 0x0c801f000f0c7f89 */ /* 0x000ea800000e0000 */
[----:B------:R-:W3:Y:S01]  /*1140*/  SHFL.BFLY PT, R17, R20, 0x4, 0x1f ;  /* 0x0c801f0014117f89 */ /* 0x000ee200000e0000 */
[----:B0-----:R-:W-:Y:S01]  /*1150*/  FADD.FTZ R9, R14, R7 ;  /* 0x000000070e097221 */ /* 0x001fe20000010000 */
[----:B-1----:R-:W-:Y:S01]  /*1160*/  FADD.FTZ R13, R30, R13 ;  /* 0x0000000d1e0d7221 */ /* 0x002fe20000010000 */
[----:B--2---:R-:W-:Y:S01]  /*1170*/  FADD.FTZ R12, R15, R12 ;  /* 0x0000000c0f0c7221 */ /* 0x004fe20000010000 */
[----:B---3--:R-:W-:-:S02]  /*1180*/  FADD.FTZ R22, R20, R17 ;  /* 0x0000001114167221 */ /* 0x008fc40000010000 */
[----:B------:R-:W0:Y:S04]  /*1190*/  SHFL.BFLY PT, R16, R9, 0x2, 0x1f ;  /* 0x0c401f0009107f89 */ /* 0x000e2800000e0000 */
[----:B------:R-:W1:Y:S04]  /*11a0*/  SHFL.BFLY PT, R18, R13, 0x2, 0x1f ;  /* 0x0c401f000d127f89 */ /* 0x000e6800000e0000 */
[----:B------:R-:W2:Y:S04]  /*11b0*/  SHFL.BFLY PT, R7, R12, 0x2, 0x1f ;  /* 0x0c401f000c077f89 */ /* 0x000ea800000e0000 */
[----:B------:R-:W3:Y:S01]  /*11c0*/  SHFL.BFLY PT, R15, R22, 0x2, 0x1f ;  /* 0x0c401f00160f7f89 */ /* 0x000ee200000e0000 */
[----:B------:R-:W-:-:S06]  /*11d0*/  MOV R19, 0x7f800000 ;  /* 0x7f80000000137802 */ /* 0x000fcc0000000f00 */
[----:B------:R4:W5:Y:S01]  /*11e0*/  @!P2 LDG.E R19, desc[UR6][R46.64] ;  /* 0x000000062e13a981 */ /* 0x000962000c1e1900 */
[----:B0-----:R-:W-:Y:S01]  /*11f0*/  FADD.FTZ R17, R9, R16 ;  /* 0x0000001009117221 */ /* 0x001fe20000010000 */
[----:B-1----:R-:W-:Y:S01]  /*1200*/  FADD.FTZ R20, R13, R18 ;  /* 0x000000120d147221 */ /* 0x002fe20000010000 */
[----:B--2---:R-:W-:Y:S01]  /*1210*/  FADD.FTZ R7, R12, R7 ;  /* 0x000000070c077221 */ /* 0x004fe20000010000 */
[----:B---3--:R-:W-:Y:S02]  /*1220*/  FADD.FTZ R23, R22, R15 ;  /* 0x0000000f16177221 */ /* 0x008fe40000010000 */
[----:B------:R-:W0:Y:S01]  /*1230*/  SHFL.BFLY PT, R18, R17, 0x1, 0x1f ;  /* 0x0c201f0011127f89 */ /* 0x000e2200000e0000 */
[----:B------:R-:W1:Y:S03]  /*1240*/  LDC.64 R14, c[0x0][0x2d0] ;  /* 0x0000b400ff0e7b82 */ /* 0x000e660000000a00 */
[----:B------:R-:W2:Y:S04]  /*1250*/  SHFL.BFLY PT, R21, R20, 0x1, 0x1f ;  /* 0x0c201f0014157f89 */ /* 0x000ea800000e0000 */
[----:B------:R-:W3:Y:S01]  /*1260*/  SHFL.BFLY PT, R16, R7, 0x1, 0x1f ;  /* 0x0c201f0007107f89 */ /* 0x000ee200000e0000 */
[----:B------:R-:W1:Y:S03]  /*1270*/  LDC.64 R12, c[0x0][0x2d8] ;  /* 0x0000b600ff0c7b82 */ /* 0x000e660000000a00 */
[----:B------:R-:W4:Y:S01]  /*1280*/  SHFL.BFLY PT, R24, R23, 0x1, 0x1f ;  /* 0x0c201f0017187f89 */ /* 0x000f2200000e0000 */
[----:B------:R-:W-:Y:S01]  /*1290*/  ISETP.NE.AND P2, PT, R5, RZ, PT ;  /* 0x000000ff0500720c */ /* 0x000fe20003f45270 */
[----:B------:R-:W-:Y:S01]  /*12a0*/  BSSY B0, `(.L_x_61) ;  /* 0x0000022000007945 */ /* 0x000fe20003800000 */
[----:B0-----:R-:W-:Y:S01]  /*12b0*/  FADD.FTZ R26, R17, R18 ;  /* 0x00000012111a7221 */ /* 0x001fe20000010000 */
[----:B------:R-:W-:Y:S01]  /*12c0*/  SHF.L.U32 R18, R2, 0xd, RZ ;  /* 0x0000000d02127819 */ /* 0x000fe200000006ff */
[----:B--2---:R-:W-:Y:S01]  /*12d0*/  FADD.FTZ R27, R20, R21 ;  /* 0x00000015141b7221 */ /* 0x004fe20000010000 */
[----:B------:R-:W-:Y:S01]  /*12e0*/  SHF.L.U32 R21, R0, 0x2, RZ ;  /* 0x0000000200157819 */ /* 0x000fe200000006ff */
[----:B---3--:R-:W-:Y:S01]  /*12f0*/  FADD.FTZ R9, R7, R16 ;  /* 0x0000001007097221 */ /* 0x008fe20000010000 */
[----:B----4-:R-:W-:-:S06]  /*1300*/  FADD.FTZ R28, R23, R24 ;  /* 0x00000018171c7221 */ /* 0x010fcc0000010000 */
[----:B------:R-:W-:Y:S05]  /*1310*/  @P2 BRA `(.L_x_62) ;  /* 0x0000000000682947 */ /* 0x000fea0003800000 */
[----:B------:R-:W0:Y:S01]  /*1320*/  LDC.64 R22, c[0x0][0x278] ;  /* 0x00009e00ff167b82 */ /* 0x000e220000000a00 */
[----:B------:R-:W-:Y:S01]  /*1330*/  SHF.R.S32.HI R11, RZ, 0x1f, R10 ;  /* 0x0000001fff0b7819 */ /* 0x000fe2000001140a */
[----:B------:R-:W-:Y:S01]  /*1340*/  ULDC.64 UR12, c[0x0][0x260] ;  /* 0x00009800000c7ab9 */ /* 0x000fe20000000a00 */
[-C--:B------:R-:W-:Y:S02]  /*1350*/  ISETP.GE.AND P4, PT, R4, R3.reuse, PT ;  /* 0x000000030400720c */ /* 0x080fe40003f86270 */
[----:B------:R-:W-:-:S03]  /*1360*/  ISETP.GE.AND P3, PT, R6, R3, PT ;  /* 0x000000030600720c */ /* 0x000fc60003f66270 */
[----:B------:R-:W2:Y:S01]  /*1370*/  LDC.64 R24, c[0x0][0x280] ;  /* 0x0000a000ff187b82 */ /* 0x000ea20000000a00 */
[C---:B0-----:R-:W-:Y:S02]  /*1380*/  IMAD R20, R22.reuse, UR10, RZ ;  /* 0x0000000a16147c24 */ /* 0x041fe4000f8e02ff */
[----:B------:R-:W-:-:S04]  /*1390*/  IMAD.WIDE.U32 R16, R22, UR8, R10 ;  /* 0x0000000816107c25 */ /* 0x000fc8000f8e000a */
[----:B------:R-:W-:Y:S02]  /*13a0*/  IMAD R5, R23, UR8, R20 ;  /* 0x0000000817057c24 */ /* 0x000fe4000f8e0214 */
[----:B--2---:R-:W-:-:S03]  /*13b0*/  IMAD R20, R24, UR11, RZ ;  /* 0x0000000b18147c24 */ /* 0x004fc6000f8e02ff */
[----:B------:R-:W-:Y:S01]  /*13c0*/  IADD3 R17, R17, R5, RZ ;  /* 0x0000000511117210 */ /* 0x000fe20007ffe0ff */
[----:B------:R-:W-:Y:S02]  /*13d0*/  IMAD R7, R25, UR9, R20 ;  /* 0x0000000919077c24 */ /* 0x000fe4000f8e0214 */
[----:B------:R-:W-:-:S03]  /*13e0*/  IMAD.WIDE.U32 R16, R24, UR9, R16 ;  /* 0x0000000918107c25 */ /* 0x000fc6000f8e0010 */
[----:B------:R-:W-:-:S04]  /*13f0*/  IADD3 R5, P2, R44, R16, RZ ;  /* 0x000000102c057210 */ /* 0x000fc80007f5e0ff */
[----:B------:R-:W-:Y:S02]  /*1400*/  IADD3.X R44, R45, R17, R7, P2, !PT ;  /* 0x000000112d2c7210 */ /* 0x000fe400017fe407 */
[C---:B------:R-:W-:Y:S02]  /*1410*/  LEA R16, P5, R5.reuse, UR12, 0x2 ;  /* 0x0000000c05107c11 */ /* 0x040fe4000f8a10ff */
[----:B------:R-:W-:Y:S02]  /*1420*/  ISETP.GE.AND P2, PT, R8, R3, PT ;  /* 0x000000030800720c */ /* 0x000fe40003f46270 */
[----:B------:R-:W-:Y:S02]  /*1430*/  LEA.HI.X R17, R5, UR13, R44, 0x2, P5 ;  /* 0x0000000d05117c11 */ /* 0x000fe4000a8f142c */
[----:B------:R-:W-:Y:S02]  /*1440*/  FSEL R3, R9, RZ, !P1 ;  /* 0x000000ff09037208 */ /* 0x000fe40004800000 */
[----:B------:R-:W-:-:S02]  /*1450*/  FSEL R5, R26, RZ, !P4 ;  /* 0x000000ff1a057208 */ /* 0x000fc40006000000 */
[----:B------:R-:W-:Y:S01]  /*1460*/  FSEL R7, R27, RZ, !P3 ;  /* 0x000000ff1b077208 */ /* 0x000fe20005800000 */
[----:B------:R0:W-:Y:S01]  /*1470*/  STG.E desc[UR6][R16.64], R3 ;  /* 0x0000000310007986 */ /* 0x0001e2000c101906 */
[----:B------:R-:W-:-:S03]  /*1480*/  FSEL R9, R28, RZ, !P2 ;  /* 0x000000ff1c097208 */ /* 0x000fc60005000000 */
[----:B------:R0:W-:Y:S04]  /*1490*/  STG.E desc[UR6][R16.64+0x80], R5 ;  /* 0x0000800510007986 */ /* 0x0001e8000c101906 */
[----:B------:R0:W-:Y:S04]  /*14a0*/  STG.E desc[UR6][R16.64+0x100], R7 ;  /* 0x0001000710007986 */ /* 0x0001e8000c101906 */
[----:B------:R0:W-:Y:S02]  /*14b0*/  STG.E desc[UR6][R16.64+0x180], R9 ;  /* 0x0001800910007986 */ /* 0x0001e4000c101906 */
.L_x_62:
[----:B------:R-:W-:Y:S05]  /*14c0*/  BSYNC B0 ;  /* 0x0000000000007941 */ /* 0x000fea0003800000 */
.L_x_61:
[----:B------:R-:W-:Y:S01]  /*14d0*/  UIADD3 UR4, UR4, 0x7f, URZ ;  /* 0x0000007f04047890 */ /* 0x000fe2000fffe03f */
[----:B0-----:R-:W-:Y:S01]  /*14e0*/  SHF.R.S32.HI R3, RZ, 0x1f, R21 ;  /* 0x0000001fff037819 */ /* 0x001fe20000011415 */
[----:B-1----:R-:W-:Y:S01]  /*14f0*/  IMAD R6, R14, UR10, RZ ;  /* 0x0000000a0e067c24 */ /* 0x002fe2000f8e02ff */
[C---:B------:R-:W-:Y:S01]  /*1500*/  IADD3 R4, P1, R18.reuse, R21, RZ ;  /* 0x0000001512047210 */ /* 0x040fe20007f3e0ff */
[----:B------:R-:W-:Y:S01]  /*1510*/  USHF.R.S32.HI UR5, URZ, 0x1f, UR4 ;  /* 0x0000001f3f057899 */ /* 0x000fe20008011404 */
[----:B------:R-:W-:Y:S02]  /*1520*/  BSSY B0, `(.L_x_63) ;  /* 0x0000022000007945 */ /* 0x000fe40003800000 */
[----:B------:R-:W-:Y:S01]  /*1530*/  LEA.HI.X.SX32 R5, R18, R3, 0x1, P1 ;  /* 0x0000000312057211 */ /* 0x000fe200008f0eff */
[----:B------:R-:W-:Y:S01]  /*1540*/  ULEA.HI UR5, UR5, UR4, URZ, 0x7 ;  /* 0x0000000405057291 */ /* 0x000fe2000f8f383f */
[----:B------:R-:W-:Y:S02]  /*1550*/  IMAD R3, R15, UR8, R6 ;  /* 0x000000080f037c24 */ /* 0x000fe4000f8e0206 */
[----:B------:R-:W-:Y:S01]  /*1560*/  IMAD.WIDE.U32 R14, R14, UR8, R4 ;  /* 0x000000080e0e7c25 */ /* 0x000fe2000f8e0004 */
[----:B------:R-:W-:-:S03]  /*1570*/  ULOP3.LUT UR5, UR5, 0xffffff80, URZ, 0xc0, !UPT ;  /* 0xffffff8005057892 */ /* 0x000fc6000f8ec03f */
[----:B------:R-:W-:Y:S01]  /*1580*/  IMAD R4, R12, UR11, RZ ;  /* 0x0000000b0c047c24 */ /* 0x000fe2000f8e02ff */
        /* <DEDUP_REMOVED lines=27> */
.L_x_64:
[----:B------:R-:W-:Y:S05]  /*1740*/  BSYNC B0 ;  /* 0x0000000000007941 */ /* 0x000fea0003800000 */
.L_x_63:
        /* <DEDUP_REMOVED lines=10> */
[----:B------:R1:W-:Y:S04]  /*17f0*/  STG.E.128 desc[UR6][R4.64+0x3000], RZ ;  /* 0x003000ff04007986 */ /* 0x0003e8000c101d06 */
[----:B------:R1:W-:Y:S04]  /*1800*/  STG.E.128 desc[UR6][R4.64+0x4000], RZ ;  /* 0x004000ff04007986 */ /* 0x0003e8000c101d06 */
[----:B------:R1:W-:Y:S04]  /*1810*/  STG.E.128 desc[UR6][R4.64+0x5000], RZ ;  /* 0x005000ff04007986 */ /* 0x0003e8000c101d06 */
[----:B------:R1:W-:Y:S04]  /*1820*/  STG.E.128 desc[UR6][R4.64+0x6000], RZ ;  /* 0x006000ff04007986 */ /* 0x0003e8000c101d06 */
[----:B------:R1:W-:Y:S01]  /*1830*/  STG.E.128 desc[UR6][R4.64+0x7000], RZ ;  /* 0x007000ff04007986 */ /* 0x0003e2000c101d06 */
[----:B------:R-:W-:Y:S05]  /*1840*/  @P0 EXIT ;  /* 0x000000000000094d */ /* 0x000fea0003800000 */
[----:B0-----:R-:W0:Y:S08]  /*1850*/  LDC R3, c[0x0][0x2e0] ;  /* 0x0000b800ff037b82 */ /* 0x001e300000000800 */
[----:B------:R-:W2:Y:S08]  /*1860*/  LDC R7, c[0x0][0x220] ;  /* 0x00008800ff077b82 */ /* 0x000eb00000000800 */
[----:B-1----:R-:W1:Y:S01]  /*1870*/  LDC.64 R4, c[0x0][0x2e8] ;  /* 0x0000ba00ff047b82 */ /* 0x002e620000000a00 */
[----:B0-----:R-:W-:-:S04]  /*1880*/  IMAD R2, R2, R3, UR9 ;  /* 0x0000000902027e24 */ /* 0x001fc8000f8e0203 */
[----:B--2---:R-:W-:-:S04]  /*1890*/  IMAD R3, R2, R7, UR8 ;  /* 0x0000000802037e24 */ /* 0x004fc8000f8e0207 */
[----:B-1----:R-:W-:-:S05]  /*18a0*/  IMAD.WIDE R2, R3, 0x4, R4 ;  /* 0x0000000403027825 */ /* 0x002fca00078e0204 */
[----:B------:R-:W-:Y:S01]  /*18b0*/  STG.E desc[UR6][R2.64], RZ ;  /* 0x000000ff02007986 */ /* 0x000fe2000c101906 */
[----:B------:R-:W-:Y:S05]  /*18c0*/  EXIT ;  /* 0x000000000000794d */ /* 0x000fea0003800000 */
.L_x_65:
        /* <DEDUP_REMOVED lines=11> */
.L_x_133:


//--------------------- .text._ZN7cutlass13device_kernelIN5flash19enable_sm80_to_sm89INS1_16FlashAttnBwdSm80INS1_25CollectiveMainloopBwdSm80ILi2ELi2EN4cute5tupleIJNS5_1CILi128EEES8_NS7_ILi64EEEEEENS_6half_tEfNS_4arch4Sm80ELb1ELb0ELb1ELb1ELb0ELb0ELb0ELb0ELi2ELi4ELi4ELi4ELb0EEENS1_21CollectiveEpilogueBwdISA_SB_SD_Li256ELb1ELb0ELi2EEENS1_25SingleTileBwdLPTSchedulerILb1ELi128ELb0EEEEEEEEEvNT_6ParamsE --------------------------
	.section	.text._ZN7cutlass13device_kernelIN5flash19enable_sm80_to_sm89INS1_16FlashAttnBwdSm80INS1_25CollectiveMainloopBwdSm80ILi2ELi2EN4cute5tupleIJNS5_1CILi128EEES8_NS7_ILi64EEEEEENS_6half_tEfNS_4arch4Sm80ELb1ELb0ELb1ELb1ELb0ELb0ELb0ELb0ELi2ELi4ELi4ELi4ELb0EEENS1_21CollectiveEpilogueBwdISA_SB_SD_Li256ELb1ELb0ELi2EEENS1_25SingleTileBwdLPTSchedulerILb1ELi128ELb0EEEEEEEEEvNT_6ParamsE,"ax",@progbits
	.align	128
.text._ZN7cutlass13device_kernelIN5flash19enable_sm80_to_sm89INS1_16FlashAttnBwdSm80INS1_25CollectiveMainloopBwdSm80ILi2ELi2EN4cute5tupleIJNS5_1CILi128EEES8_NS7_ILi64EEEEEENS_6half_tEfNS_4arch4Sm80ELb1ELb0ELb1ELb1ELb0ELb0ELb0ELb0ELi2ELi4ELi4ELi4ELb0EEENS1_21CollectiveEpilogueBwdISA_SB_SD_Li256ELb1ELb0ELi2EEENS1_25SingleTileBwdLPTSchedulerILb1ELi128ELb0EEEEEEEEEvNT_6ParamsE:
        .type           _ZN7cutlass13device_kernelIN5flash19enable_sm80_to_sm89INS1_16FlashAttnBwdSm80INS1_25CollectiveMainloopBwdSm80ILi2ELi2EN4cute5tupleIJNS5_1CILi128EEES8_NS7_ILi64EEEEEENS_6half_tEfNS_4arch4Sm80ELb1ELb0ELb1ELb1ELb0ELb0ELb0ELb0ELi2ELi4ELi4ELi4ELb0EEENS1_21CollectiveEpilogueBwdISA_SB_SD_Li256ELb1ELb0ELi2EEENS1_25SingleTileBwdLPTSchedulerILb1ELi128ELb0EEEEEEEEEvNT_6ParamsE,@function
        .size           _ZN7cutlass13device_kernelIN5flash19enable_sm80_to_sm89INS1_16FlashAttnBwdSm80INS1_25CollectiveMainloopBwdSm80ILi2ELi2EN4cute5tupleIJNS5_1CILi128EEES8_NS7_ILi64EEEEEENS_6half_tEfNS_4arch4Sm80ELb1ELb0ELb1ELb1ELb0ELb0ELb0ELb0ELi2ELi4ELi4ELi4ELb0EEENS1_21CollectiveEpilogueBwdISA_SB_SD_Li256ELb1ELb0ELi2EEENS1_25SingleTileBwdLPTSchedulerILb1ELi128ELb0EEEEEEEEEvNT_6ParamsE,(.L_x_134 - _ZN7cutlass13device_kernelIN5flash19enable_sm80_to_sm89INS1_16FlashAttnBwdSm80INS1_25CollectiveMainloopBwdSm80ILi2ELi2EN4cute5tupleIJNS5_1CILi128EEES8_NS7_ILi64EEEEEENS_6half_tEfNS_4arch4Sm80ELb1ELb0ELb1ELb1ELb0ELb0ELb0ELb0ELi2ELi4ELi4ELi4ELb0EEENS1_21CollectiveEpilogueBwdISA_SB_SD_Li256ELb1ELb0ELi2EEENS1_25SingleTileBwdLPTSchedulerILb1ELi128ELb0EEEEEEEEEvNT_6ParamsE)
        .other          _ZN7cutlass13device_kernelIN5flash19enable_sm80_to_sm89INS1_16FlashAttnBwdSm80INS1_25CollectiveMainloopBwdSm80ILi2ELi2EN4cute5tupleIJNS5_1CILi128EEES8_NS7_ILi64EEEEEENS_6half_tEfNS_4arch4Sm80ELb1ELb0ELb1ELb1ELb0ELb0ELb0ELb0ELi2ELi4ELi4ELi4ELb0EEENS1_21CollectiveEpilogueBwdISA_SB_SD_Li256ELb1ELb0ELi2EEENS1_25SingleTileBwdLPTSchedulerILb1ELi128ELb0EEEEEEEEEvNT_6ParamsE,@"STO_CUDA_ENTRY STV_DEFAULT"
_ZN7cutlass13device_kernelIN5flash19enable_sm80_to_sm89INS1_16FlashAttnBwdSm80INS1_25CollectiveMainloopBwdSm80ILi2ELi2EN4cute5tupleIJNS5_1CILi128EEES8_NS7_ILi64EEEEEENS_6half_tEfNS_4arch4Sm80ELb1ELb0ELb1ELb1ELb0ELb0ELb0ELb0ELi2ELi4ELi4ELi4ELb0EEENS1_21CollectiveEpilogueBwdISA_SB_SD_Li256ELb1ELb0ELi2EEENS1_25SingleTileBwdLPTSchedulerILb1ELi128ELb0EEEEEEEEEvNT_6ParamsE:
[----:B------:R-:W-:Y:S01]  /*0000*/  LDC R1, c[0x0][0x28] ;  /* 0x00000a00ff017b82 */ /* 0x000fe20000000800 */
[----:B------:R-:W-:Y:S05]  /*0010*/  EXIT ;  /* 0x000000000000794d */ /* 0x000fea0003800000 */
.L_x_66:
        /* <DEDUP_REMOVED lines=14> */
.L_x_134:


//--------------------- .text._ZN7cutlass13device_kernelIN5flash19enable_sm80_to_sm89INS1_16FlashAttnBwdSm80INS1_25CollectiveMainloopBwdSm80ILi2ELi2EN4cute5tupleIJNS5_1CILi128EEES8_NS7_ILi64EEEEEENS_6half_tEfNS_4arch4Sm80ELb1ELb0ELb1ELb1ELb1ELb0ELb0ELb0ELi2ELi4ELi4ELi4ELb0EEENS1_21CollectiveEpilogueBwdISA_SB_SD_Li256ELb1ELb0ELi2EEENS1_25SingleTileBwdLPTSchedulerILb1ELi128ELb1EEEEEEEEEvNT_6ParamsE --------------------------
	.section	.text._ZN7cutlass13device_kernelIN5flash19enable_sm80_to_sm89INS1_16FlashAttnBwdSm80INS1_25CollectiveMainloopBwdSm80ILi2ELi2EN4cute5tupleIJNS5_1CILi128EEES8_NS7_ILi64EEEEEENS_6half_tEfNS_4arch4Sm80ELb1ELb0ELb1ELb1ELb1ELb0ELb0ELb0ELi2ELi4ELi4ELi4ELb0EEENS1_21CollectiveEpilogueBwdISA_SB_SD_Li256ELb1ELb0ELi2EEENS1_25SingleTileBwdLPTSchedulerILb1ELi128ELb1EEEEEEEEEvNT_6ParamsE,"ax",@progbits
	.align	128
.text._ZN7cutlass13device_kernelIN5flash19enable_sm80_to_sm89INS1_16FlashAttnBwdSm80INS1_25CollectiveMainloopBwdSm80ILi2ELi2EN4cute5tupleIJNS5_1CILi128EEES8_NS7_ILi64EEEEEENS_6half_tEfNS_4arch4Sm80ELb1ELb0ELb1ELb1ELb1ELb0ELb0ELb0ELi2ELi4ELi4ELi4ELb0EEENS1_21CollectiveEpilogueBwdISA_SB_SD_Li256ELb1ELb0ELi2EEENS1_25SingleTileBwdLPTSchedulerILb1ELi128ELb1EEEEEEEEEvNT_6ParamsE:
        .type           _ZN7cutlass13device_kernelIN5flash19enable_sm80_to_sm89INS1_16FlashAttnBwdSm80INS1_25CollectiveMainloopBwdSm80ILi2ELi2EN4cute5tupleIJNS5_1CILi128EEES8_NS7_ILi64EEEEEENS_6half_tEfNS_4arch4Sm80ELb1ELb0ELb1ELb1ELb1ELb0ELb0ELb0ELi2ELi4ELi4ELi4ELb0EEENS1_21CollectiveEpilogueBwdISA_SB_SD_Li256ELb1ELb0ELi2EEENS1_25SingleTileBwdLPTSchedulerILb1ELi128ELb1EEEEEEEEEvNT_6ParamsE,@function
        .size           _ZN7cutlass13device_kernelIN5flash19enable_sm80_to_sm89INS1_16FlashAttnBwdSm80INS1_25CollectiveMainloopBwdSm80ILi2ELi2EN4cute5tupleIJNS5_1CILi128EEES8_NS7_ILi64EEEEEENS_6half_tEfNS_4arch4Sm80ELb1ELb0ELb1ELb1ELb1ELb0ELb0ELb0ELi2ELi4ELi4ELi4ELb0EEENS1_21CollectiveEpilogueBwdISA_SB_SD_Li256ELb1ELb0ELi2EEENS1_25SingleTileBwdLPTSchedulerILb1ELi128ELb1EEEEEEEEEvNT_6ParamsE,(.L_x_135 - _ZN7cutlass13device_kernelIN5flash19enable_sm80_to_sm89INS1_16FlashAttnBwdSm80INS1_25CollectiveMainloopBwdSm80ILi2ELi2EN4cute5tupleIJNS5_1CILi128EEES8_NS7_ILi64EEEEEENS_6half_tEfNS_4arch4Sm80ELb1ELb0ELb1ELb1ELb1ELb0ELb0ELb0ELi2ELi4ELi4ELi4ELb0EEENS1_21CollectiveEpilogueBwdISA_SB_SD_Li256ELb1ELb0ELi2EEENS1_25SingleTileBwdLPTSchedulerILb1ELi128ELb1EEEEEEEEEvNT_6ParamsE)
        .other          _ZN7cutlass13device_kernelIN5flash19enable_sm80_to_sm89INS1_16FlashAttnBwdSm80INS1_25CollectiveMainloopBwdSm80ILi2ELi2EN4cute5tupleIJNS5_1CILi128EEES8_NS7_ILi64EEEEEENS_6half_tEfNS_4arch4Sm80ELb1ELb0ELb1ELb1ELb1ELb0ELb0ELb0ELi2ELi4ELi4ELi4ELb0EEENS1_21CollectiveEpilogueBwdISA_SB_SD_Li256ELb1ELb0ELi2EEENS1_25SingleTileBwdLPTSchedulerILb1ELi128ELb1EEEEEEEEEvNT_6ParamsE,@"STO_CUDA_ENTRY STV_DEFAULT"
_ZN7cutlass13device_kernelIN5flash19enable_sm80_to_sm89INS1_16FlashAttnBwdSm80INS1_25CollectiveMainloopBwdSm80ILi2ELi2EN4cute5tupleIJNS5_1CILi128EEES8_NS7_ILi64EEEEEENS_6half_tEfNS_4arch4Sm80ELb1ELb0ELb1ELb1ELb1ELb0ELb0ELb0ELi2ELi4ELi4ELi4ELb0EEENS1_21CollectiveEpilogueBwdISA_SB_SD_Li256ELb1ELb0ELi2EEENS1_25SingleTileBwdLPTSchedulerILb1ELi128ELb1EEEEEEEEEvNT_6ParamsE:
[----:B------:R-:W-:Y:S01]  /*0000*/  LDC R1, c[0x0][0x28] ;  /* 0x00000a00ff017b82 */ /* 0x000fe20000000800 */
[----:B------:R-:W-:Y:S05]  /*0010*/  EXIT ;  /* 0x000000000000794d */ /* 0x000fea0003800000 */
.L_x_67:
        /* <DEDUP_REMOVED lines=14> */
.L_x_135:


//--------------------- .text._ZN7cutlass13device_kernelIN5flash19enable_sm80_to_sm89INS1_16FlashAttnBwdSm80INS1_25CollectiveMainloopBwdSm80ILi2ELi2EN4cute5tupleIJNS5_1CILi128EEES8_NS7_ILi64EEEEEENS_6half_tEfNS_4arch4Sm80ELb1ELb0ELb1ELb1ELb0ELb0ELb0ELb0ELi2ELi4ELi4ELi4ELb0EEENS1_24CollectiveEpilogueBwdGQAISA_fSD_Li256ELb1ELb0EEENS1_25SingleTileBwdLPTSchedulerILb1ELi128ELb0EEEEEEEEEvNT_6ParamsE --------------------------
	.section	.text._ZN7cutlass13device_kernelIN5flash19enable_sm80_to_sm89INS1_16FlashAttnBwdSm80INS1_25CollectiveMainloopBwdSm80ILi2ELi2EN4cute5tupleIJNS5_1CILi128EEES8_NS7_ILi64EEEEEENS_6half_tEfNS_4arch4Sm80ELb1ELb0ELb1ELb1ELb0ELb0ELb0ELb0ELi2ELi4ELi4ELi4ELb0EEENS1_24CollectiveEpilogueBwdGQAISA_fSD_Li256ELb1ELb0EEENS1_25SingleTileBwdLPTSchedulerILb1ELi128ELb0EEEEEEEEEvNT_6ParamsE,"ax",@progbits
	.align	128
.text._ZN7cutlass13device_kernelIN5flash19enable_sm80_to_sm89INS1_16FlashAttnBwdSm80INS1_25CollectiveMainloopBwdSm80ILi2ELi2EN4cute5tupleIJNS5_1CILi128EEES8_NS7_ILi64EEEEEENS_6half_tEfNS_4arch4Sm80ELb1ELb0ELb1ELb1ELb0ELb0ELb0ELb0ELi2ELi4ELi4ELi4ELb0EEENS1_24CollectiveEpilogueBwdGQAISA_fSD_Li256ELb1ELb0EEENS1_25SingleTileBwdLPTSchedulerILb1ELi128ELb0EEEEEEEEEvNT_6ParamsE:
        .type           _ZN7cutlass13device_kernelIN5flash19enable_sm80_to_sm89INS1_16FlashAttnBwdSm80INS1_25CollectiveMainloopBwdSm80ILi2ELi2EN4cute5tupleIJNS5_1CILi128EEES8_NS7_ILi64EEEEEENS_6half_tEfNS_4arch4Sm80ELb1ELb0ELb1ELb1ELb0ELb0ELb0ELb0ELi2ELi4ELi4ELi4ELb0EEENS1_24CollectiveEpilogueBwdGQAISA_fSD_Li256ELb1ELb0EEENS1_25SingleTileBwdLPTSchedulerILb1ELi128ELb0EEEEEEEEEvNT_6ParamsE,@function
        .size           _ZN7cutlass13device_kernelIN5flash19enable_sm80_to_sm89INS1_16FlashAttnBwdSm80INS1_25CollectiveMainloopBwdSm80ILi2ELi2EN4cute5tupleIJNS5_1CILi128EEES8_NS7_ILi64EEEEEENS_6half_tEfNS_4arch4Sm80ELb1ELb0ELb1ELb1ELb0ELb0ELb0ELb0ELi2ELi4ELi4ELi4ELb0EEENS1_24CollectiveEpilogueBwdGQAISA_fSD_Li256ELb1ELb0EEENS1_25SingleTileBwdLPTSchedulerILb1ELi128ELb0EEEEEEEEEvNT_6ParamsE,(.L_x_136 - _ZN7cutlass13device_kernelIN5flash19enable_sm80_to_sm89INS1_16FlashAttnBwdSm80INS1_25CollectiveMainloopBwdSm80ILi2ELi2EN4cute5tupleIJNS5_1CILi128EEES8_NS7_ILi64EEEEEENS_6half_tEfNS_4arch4Sm80ELb1ELb0ELb1ELb1ELb0ELb0ELb0ELb0ELi2ELi4ELi4ELi4ELb0EEENS1_24CollectiveEpilogueBwdGQAISA_fSD_Li256ELb1ELb0EEENS1_25SingleTileBwdLPTSchedulerILb1ELi128ELb0EEEEEEEEEvNT_6ParamsE)
        .other          _ZN7cutlass13device_kernelIN5flash19enable_sm80_to_sm89INS1_16FlashAttnBwdSm80INS1_25CollectiveMainloopBwdSm80ILi2ELi2EN4cute5tupleIJNS5_1CILi128EEES8_NS7_ILi64EEEEEENS_6half_tEfNS_4arch4Sm80ELb1ELb0ELb1ELb1ELb0ELb0ELb0ELb0ELi2ELi4ELi4ELi4ELb0EEENS1_24CollectiveEpilogueBwdGQAISA_fSD_Li256ELb1ELb0EEENS1_25SingleTileBwdLPTSchedulerILb1ELi128ELb0EEEEEEEEEvNT_6ParamsE,@"STO_CUDA_ENTRY STV_DEFAULT"
_ZN7cutlass13device_kernelIN5flash19enable_sm80_to_sm89INS1_16FlashAttnBwdSm80INS1_25CollectiveMainloopBwdSm80ILi2ELi2EN4cute5tupleIJNS5_1CILi128EEES8_NS7_ILi64EEEEEENS_6half_tEfNS_4arch4Sm80ELb1ELb0ELb1ELb1ELb0ELb0ELb0ELb0ELi2ELi4ELi4ELi4ELb0EEENS1_24CollectiveEpilogueBwdGQAISA_fSD_Li256ELb1ELb0EEENS1_25SingleTileBwdLPTSchedulerILb1ELi128ELb0EEEEEEEEEvNT_6ParamsE:
[----:B------:R-:W-:Y:S01]  /*0000*/  LDC R1, c[0x0][0x28] ;  /* 0x00000a00ff017b82 */ /* 0x000fe20000000800 */
[----:B------:R-:W-:Y:S05]  /*0010*/  EXIT ;  /* 0x000000000000794d */ /* 0x000fea0003800000 */
.L_x_68:
        /* <DEDUP_REMOVED lines=14> */
.L_x_136:


//--------------------- .text._ZN7cutlass13device_kernelIN5flash32FlashAttnBwdPostprocessConvertdQIN4cute5tupleIJNS3_1CILi128EEENS5_ILi64EEEEEENS_6half_tEfNS_4arch4Sm80ELi256ENS3_8TiledMMAINS3_8MMA_AtomIJNS3_28SM80_16x8x16_F32F16F16F32_TNEEEENS3_6LayoutINS4_IJNS5_ILi4EEENS5_ILi2EEENS5_ILi1EEEEEENS4_IJSJ_SH_NS5_ILi0EEEEEEEENS4_IJS7_NS5_ILi32EEENS5_ILi16EEEEEEEELb0EEEEEvNT_6ParamsE --------------------------
	.section	.text._ZN7cutlass13device_kernelIN5flash32FlashAttnBwdPostprocessConvertdQIN4cute5tupleIJNS3_1CILi128EEENS5_ILi64EEEEEENS_6half_tEfNS_4arch4Sm80ELi256ENS3_8TiledMMAINS3_8MMA_AtomIJNS3_28SM80_16x8x16_F32F16F16F32_TNEEEENS3_6LayoutINS4_IJNS5_ILi4EEENS5_ILi2EEENS5_ILi1EEEEEENS4_IJSJ_SH_NS5_ILi0EEEEEEEENS4_IJS7_NS5_ILi32EEENS5_ILi16EEEEEEEELb0EEEEEvNT_6ParamsE,"ax",@progbits
	.align	128
.text._ZN7cutlass13device_kernelIN5flash32FlashAttnBwdPostprocessConvertdQIN4cute5tupleIJNS3_1CILi128EEENS5_ILi64EEEEEENS_6half_tEfNS_4arch4Sm80ELi256ENS3_8TiledMMAINS3_8MMA_AtomIJNS3_28SM80_16x8x16_F32F16F16F32_TNEEEENS3_6LayoutINS4_IJNS5_ILi4EEENS5_ILi2EEENS5_ILi1EEEEEENS4_IJSJ_SH_NS5_ILi0EEEEEEEENS4_IJS7_NS5_ILi32EEENS5_ILi16EEEEEEEELb0EEEEEvNT_6ParamsE:
        .type           _ZN7cutlass13device_kernelIN5flash32FlashAttnBwdPostprocessConvertdQIN4cute5tupleIJNS3_1CILi128EEENS5_ILi64EEEEEENS_6half_tEfNS_4arch4Sm80ELi256ENS3_8TiledMMAINS3_8MMA_AtomIJNS3_28SM80_16x8x16_F32F16F16F32_TNEEEENS3_6LayoutINS4_IJNS5_ILi4EEENS5_ILi2EEENS5_ILi1EEEEEENS4_IJSJ_SH_NS5_ILi0EEEEEEEENS4_IJS7_NS5_ILi32EEENS5_ILi16EEEEEEEELb0EEEEEvNT_6ParamsE,@function
        .size           _ZN7cutlass13device_kernelIN5flash32FlashAttnBwdPostprocessConvertdQIN4cute5tupleIJNS3_1CILi128EEENS5_ILi64EEEEEENS_6half_tEfNS_4arch4Sm80ELi256ENS3_8TiledMMAINS3_8MMA_AtomIJNS3_28SM80_16x8x16_F32F16F16F32_TNEEEENS3_6LayoutINS4_IJNS5_ILi4EEENS5_ILi2EEENS5_ILi1EEEEEENS4_IJSJ_SH_NS5_ILi0EEEEEEEENS4_IJS7_NS5_ILi32EEENS5_ILi16EEEEEEEELb0EEEEEvNT_6ParamsE,(.L_x_137 - _ZN7cutlass13device_kernelIN5flash32FlashAttnBwdPostprocessConvertdQIN4cute5tupleIJNS3_1CILi128EEENS5_ILi64EEEEEENS_6half_tEfNS_4arch4Sm80ELi256ENS3_8TiledMMAINS3_8MMA_AtomIJNS3_28SM80_16x8x16_F32F16F16F32_TNEEEENS3_6LayoutINS4_IJNS5_ILi4EEENS5_ILi2EEENS5_ILi1EEEEEENS4_IJSJ_SH_NS5_ILi0EEEEEEEENS4_IJS7_NS5_ILi32EEENS5_ILi16EEEEEEEELb0EEEEEvNT_6ParamsE)
        .other          _ZN7cutlass13device_kernelIN5flash32FlashAttnBwdPostprocessConvertdQIN4cute5tupleIJNS3_1CILi128EEENS5_ILi64EEEEEENS_6half_tEfNS_4arch4Sm80ELi256ENS3_8TiledMMAINS3_8MMA_AtomIJNS3_28SM80_16x8x16_F32F16F16F32_TNEEEENS3_6LayoutINS4_IJNS5_ILi4EEENS5_ILi2EEENS5_ILi1EEEEEENS4_IJSJ_SH_NS5_ILi0EEEEEEEENS4_IJS7_NS5_ILi32EEENS5_ILi16EEEEEEEELb0EEEEEvNT_6ParamsE,@"STO_CUDA_ENTRY STV_DEFAULT"
_ZN7cutlass13device_kernelIN5flash32FlashAttnBwdPostprocessConvertdQIN4cute5tupleIJNS3_1CILi128EEENS5_ILi64EEEEEENS_6half_tEfNS_4arch4Sm80ELi256ENS3_8TiledMMAINS3_8MMA_AtomIJNS3_28SM80_16x8x16_F32F16F16F32_TNEEEENS3_6LayoutINS4_IJNS5_ILi4EEENS5_ILi2EEENS5_ILi1EEEEEENS4_IJSJ_SH_NS5_ILi0EEEEEEEENS4_IJS7_NS5_ILi32EEENS5_ILi16EEEEEEEELb0EEEEEvNT_6ParamsE:
        /* <DEDUP_REMOVED lines=24> */
.L_x_69:
[----:B------:R-:W-:Y:S02]  /*0180*/  ISETP.NE.U32.AND P1, PT, RZ, UR4, PT ;  /* 0x00000004ff007c0c */ /* 0x000fe4000bf25070 */
[----:B-----5:R-:W-:Y:S02]  /*0190*/  ISETP.LE.AND P2, PT, R39, R40, PT ;  /* 0x000000282700720c */ /* 0x020fe40003f43270 */
[----:B------:R-:W-:-:S13]  /*01a0*/  ISETP.NE.AND.EX P1, PT, RZ, UR5, PT, P1 ;  /* 0x00000005ff007c0c */ /* 0x000fda000bf25310 */
[----:B------:R-:W-:Y:S05]  /*01b0*/  @P1 EXIT P2 ;  /* 0x000000000000194d */ /* 0x000fea0001000000 */
[----:B------:R-:W0:Y:S01]  /*01c0*/  S2R R51, SR_TID.X ;  /* 0x0000000000337919 */ /* 0x000e220000002100 */
[----:B-1----:R-:W-:Y:S01]  /*01d0*/  @P0 IMAD R2, R7, 0x80, R38 ;  /* 0x0000008007020824 */ /* 0x002fe200078e0226 */
[----:B------:R-:W1:Y:S01]  /*01e0*/  S2UR UR8, SR_CTAID.Y ;  /* 0x00000000000879c3 */ /* 0x000e620000002600 */
[----:B------:R-:W-:Y:S01]  /*01f0*/  IMAD.SHL.U32 R4, R0, 0x2000, RZ ;  /* 0x0000200000047824 */ /* 0x000fe200078e00ff */
[----:B------:R-:W-:Y:S01]  /*0200*/  SHF.R.S32.HI R36, RZ, 0x1f, R7 ;  /* 0x0000001fff247819 */ /* 0x000fe20000011407 */
[----:B------:R-:W-:Y:S01]  /*0210*/  ULDC.64 UR4, c[0x0][0x230] ;  /* 0x00008c0000047ab9 */ /* 0x000fe20000000a00 */
[----:B------:R-:W-:Y:S02]  /*0220*/  @P0 SHF.R.S32.HI R3, RZ, 0x1f, R2 ;  /* 0x0000001fff030819 */ /* 0x000fe40000011402 */
[----:B------:R-:W-:Y:S02]  /*0230*/  SEL R36, R36, RZ, !P1 ;  /* 0x000000ff24247207 */ /* 0x000fe40004800000 */
[----:B------:R-:W-:Y:S01]  /*0240*/  @P0 LEA.HI R3, R3, R2, RZ, 0x7 ;  /* 0x0000000203030211 */ /* 0x000fe200078f38ff */
[----:B------:R-:W2:Y:S04]  /*0250*/  LDC.64 R8, c[0x0][0x228] ;  /* 0x00008a00ff087b82 */ /* 0x000ea80000000a00 */
[----:B------:R-:W-:-:S05]  /*0260*/  @P0 IMAD.SHL.U32 R3, R3, 0x40, RZ ;  /* 0x0000004003030824 */ /* 0x000fca00078e00ff */
[----:B------:R-:W-:Y:S02]  /*0270*/  @P0 LOP3.LUT R5, R3, 0xffffe000, RZ, 0xc0, !PT ;  /* 0xffffe00003050812 */ /* 0x000fe400078ec0ff */
[----:B------:R-:W-:Y:S02]  /*0280*/  CS2R R2, SRZ ;  /* 0x0000000000027805 */ /* 0x000fe4000001ff00 */
[--C-:B------:R-:W-:Y:S01]  /*0290*/  @P0 SHF.R.S32.HI R3, RZ, 0x1f, R5.reuse ;  /* 0x0000001fff030819 */ /* 0x100fe20000011405 */
[----:B------:R-:W-:Y:S01]  /*02a0*/  @P0 IMAD.MOV.U32 R2, RZ, RZ, R5 ;  /* 0x000000ffff020224 */ /* 0x000fe200078e0005 */
[----:B------:R-:W-:Y:S01]  /*02b0*/  SHF.R.S32.HI R5, RZ, 0x1f, R4 ;  /* 0x0000001fff057819 */ /* 0x000fe20000011404 */
[----:B-1----:R-:W-:Y:S01]  /*02c0*/  USHF.R.S32.HI UR9, URZ, 0x1f, UR8 ;  /* 0x0000001f3f097899 */ /* 0x002fe20008011408 */
[----:B0-----:R-:W-:-:S05]  /*02d0*/  IMAD.SHL.U32 R37, R51, 0x4, RZ ;  /* 0x0000000433257824 */ /* 0x001fca00078e00ff */
[----:B--2---:R-:W-:Y:S01]  /*02e0*/  IMAD R6, R8, UR9, RZ ;  /* 0x0000000908067c24 */ /* 0x004fe2000f8e02ff */
[----:B------:R-:W-:Y:S02]  /*02f0*/  IADD3 R4, P2, P3, R2, R37, R4 ;  /* 0x0000002502047210 */ /* 0x000fe40007b5e004 */
[----:B------:R-:W-:-:S04]  /*0300*/  SHF.R.S32.HI R2, RZ, 0x1f, R37 ;  /* 0x0000001fff027819 */ /* 0x000fc80000011425 */
[----:B------:R-:W-:Y:S01]  /*0310*/  IADD3.X R5, R3, R2, R5, P2, P3 ;  /* 0x0000000203057210 */ /* 0x000fe200017e6405 */
[----:B------:R-:W-:Y:S01]  /*0320*/  IMAD R3, R9, UR8, R6 ;  /* 0x0000000809037c24 */ /* 0x000fe2000f8e0206 */
[----:B------:R-:W-:Y:S01]  /*0330*/  SEL R2, R7, RZ, !P1 ;  /* 0x000000ff07027207 */ /* 0x000fe20004800000 */
[----:B------:R-:W-:Y:S02]  /*0340*/  IMAD R7, R36, UR4, RZ ;  /* 0x0000000424077c24 */ /* 0x000fe4000f8e02ff */
[----:B------:R-:W-:-:S04]  /*0350*/  IMAD.WIDE.U32 R4, R8, UR8, R4 ;  /* 0x0000000808047c25 */ /* 0x000fc8000f8e0004 */
[----:B------:R-:W-:Y:S02]  /*0360*/  IMAD.IADD R5, R5, 0x1, R3 ;  /* 0x0000000105057824 */ /* 0x000fe400078e0203 */
[C---:B------:R-:W-:Y:S02]  /*0370*/  IMAD R3, R2.reuse, UR5, R7 ;  /* 0x0000000502037c24 */ /* 0x040fe4000f8e0207 */
        /* <DEDUP_REMOVED lines=8> */
[----:B------:R-:W5:Y:S04]  /*0400*/  LDG.E.128 R16, desc[UR6][R44.64+0x3000] ;  /* 0x003000062c107981 */ /* 0x000f68000c1e1d00 */
[----:B------:R-:W5:Y:S04]  /*0410*/  LDG.E.128 R20, desc[UR6][R44.64+0x4000] ;  /* 0x004000062c147981 */ /* 0x000f68000c1e1d00 */
[----:B------:R-:W5:Y:S04]  /*0420*/  LDG.E.128 R24, desc[UR6][R44.64+0x5000] ;  /* 0x005000062c187981 */ /* 0x000f68000c1e1d00 */
[----:B------:R-:W5:Y:S04]  /*0430*/  LDG.E.128 R28, desc[UR6][R44.64+0x6000] ;  /* 0x006000062c1c7981 */ /* 0x000f68000c1e1d00 */
[----:B------:R0:W5:Y:S01]  /*0440*/  LDG.E.128 R32, desc[UR6][R44.64+0x7000] ;  /* 0x007000062c207981 */ /* 0x000162000c1e1d00 */
[----:B------:R-:W1:Y:S01]  /*0450*/  S2UR UR5, SR_CgaCtaId ;  /* 0x00000000000579c3 */ /* 0x000e620000008800 */
[----:B------:R-:W-:Y:S01]  /*0460*/  UMOV UR4, 0x400 ;  /* 0x0000040000047882 */ /* 0x000fe20000000000 */
[----:B------:R-:W-:Y:S01]  /*0470*/  SHF.R.S32.HI R46, RZ, 0x1f, R51 ;  /* 0x0000001fff2e7819 */ /* 0x000fe20000011433 */
[----:B------:R-:W-:Y:S01]  /*0480*/  BSSY B0, `(.L_x_70) ;  /* 0x00000cc000007945 */ /* 0x000fe20003800000 */
[----:B------:R-:W-:-:S02]  /*0490*/  VIADDMNMX R40, R39, -R40, 0x80, PT ;  /* 0x0000008027287446 */ /* 0x000fc40003800928 */
[CC--:B------:R-:W-:Y:S02]  /*04a0*/  LEA.HI R3, R46.reuse, R51.reuse, RZ, 0x2 ;  /* 0x000000332e037211 */ /* 0x0c0fe400078f10ff */
[CC--:B------:R-:W-:Y:S02]  /*04b0*/  LEA.HI R52, R46.reuse, R51.reuse, RZ, 0x3 ;  /* 0x000000332e347211 */ /* 0x0c0fe400078f18ff */
[--C-:B------:R-:W-:Y:S02]  /*04c0*/  SHF.R.S32.HI R43, RZ, 0x2, R3.reuse ;  /* 0x00000002ff2b7819 */ /* 0x100fe40000011403 */
[----:B------:R-:W-:Y:S02]  /*04d0*/  SHF.R.S32.HI R42, RZ, 0x1f, R3 ;  /* 0x0000001fff2a7819 */ /* 0x000fe40000011403 */
[----:B0-----:R-:W-:Y:S02]  /*04e0*/  LEA.HI R44, R46, R51, RZ, 0x5 ;  /* 0x000000332e2c7211 */ /* 0x001fe400078f28ff */
[----:B------:R-:W-:-:S02]  /*04f0*/  LEA.HI R42, R42, R43, RZ, 0x3 ;  /* 0x0000002b2a2a7211 */ /* 0x000fc400078f18ff */
[--C-:B------:R-:W-:Y:S02]  /*0500*/  SHF.R.S32.HI R41, RZ, 0x1f, R44.reuse ;  /* 0x0000001fff297819 */ /* 0x100fe4000001142c */
[----:B------:R-:W-:Y:S02]  /*0510*/  LOP3.LUT R42, R42, 0xfffffff8, RZ, 0xc0, !PT ;  /* 0xfffffff82a2a7812 */ /* 0x000fe400078ec0ff */
[----:B------:R-:W-:Y:S01]  /*0520*/  SHF.R.S32.HI R44, RZ, 0x5, R44 ;  /* 0x00000005ff2c7819 */ /* 0x000fe2000001142c */
[----:B-1----:R-:W-:Y:S02]  /*0530*/  ULEA UR4, UR5, UR4, 0x18 ;  /* 0x0000000405047291 */ /* 0x002fe4000f8ec03f */
[----:B------:R-:W-:Y:S01]  /*0540*/  IMAD.IADD R43, R43, 0x1, -R42 ;  /* 0x000000012b2b7824 */ /* 0x000fe200078e0a2a */
[----:B------:R-:W-:Y:S01]  /*0550*/  LEA.HI R41, R41, R44, RZ, 0x2 ;  /* 0x0000002c29297211 */ /* 0x000fe200078f10ff */
[----:B------:R-:W-:Y:S01]  /*0560*/  ULDC UR5, c[0x0][0x268] ;  /* 0x00009a0000057ab9 */ /* 0x000fe20000000800 */
[----:B------:R-:W-:-:S02]  /*0570*/  LEA.HI R42, R46, R51, RZ, 0x7 ;  /* 0x000000332e2a7211 */ /* 0x000fc400078f38ff */
[----:B------:R-:W-:Y:S02]  /*0580*/  LEA R45, R51, UR4, 0x4 ;  /* 0x00000004332d7c11 */ /* 0x000fe4000f8e20ff */
[----:B------:R-:W-:Y:S02]  /*0590*/  SHF.R.S32.HI R50, RZ, 0x1f, R43 ;  /* 0x0000001fff327819 */ /* 0x000fe4000001142b */
[----:B------:R-:W-:Y:S02]  /*05a0*/  LEA.HI R47, R46, R51, RZ, 0x6 ;  /* 0x000000332e2f7211 */ /* 0x000fe400078f30ff */
[----:B------:R-:W-:Y:S02]  /*05b0*/  LOP3.LUT R46, R3, 0x7ffffffc, RZ, 0xc0, !PT ;  /* 0x7ffffffc032e7812 */ /* 0x000fe400078ec0ff */
[--C-:B------:R-:W-:Y:S01]  /*05c0*/  SHF.R.S32.HI R3, RZ, 0x3, R52.reuse ;  /* 0x00000003ff037819 */ /* 0x100fe20000011434 */
[----:B------:R-:W-:Y:S01]  /*05d0*/  IMAD.SHL.U32 R47, R47, 0x2, RZ ;  /* 0x000000022f2f7824 */ /* 0x000fe200078e00ff */
[----:B------:R-:W-:Y:S01]  /*05e0*/  SHF.R.S32.HI R48, RZ, 0x1f, R52 ;  /* 0x0000001fff307819 */ /* 0x000fe20000011434 */
[----:B------:R-:W-:Y:S01]  /*05f0*/  IMAD.IADD R49, R51, 0x1, -R46 ;  /* 0x0000000133317824 */ /* 0x000fe200078e0a2e */
[----:B------:R-:W-:-:S02]  /*0600*/  LOP3.LUT R53, R41, 0xfffffc, RZ, 0xc0, !PT ;  /* 0x00fffffc29357812 */ /* 0x000fc400078ec0ff */
[----:B------:R-:W-:Y:S02]  /*0610*/  LOP3.LUT R52, R52, 0xfffffff8, RZ, 0xc0, !PT ;  /* 0xfffffff834347812 */ /* 0x000fe400078ec0ff */
[----:B------:R-:W-:Y:S01]  /*0620*/  LEA.HI R41, R50, R43, RZ, 0x2 ;  /* 0x0000002b32297211 */ /* 0x000fe200078f10ff */
[----:B------:R-:W-:Y:S01]  /*0630*/  IMAD.IADD R50, R44, 0x1, -R53 ;  /* 0x000000012c327824 */ /* 0x000fe200078e0a35 */
[----:B------:R-:W-:Y:S01]  /*0640*/  LEA.HI R48, R48, R3, RZ, 0x2 ;  /* 0x0000000330307211 */ /* 0x000fe200078f10ff */
[----:B------:R-:W-:Y:S01]  /*0650*/  IMAD.IADD R51, R51, 0x1, -R52 ;  /* 0x0000000133337824 */ /* 0x000fe200078e0a34 */
[C---:B------:R-:W-:Y:S01]  /*0660*/  LOP3.LUT R46, R41.reuse, 0x7fffffc, RZ, 0xc0, !PT ;  /* 0x07fffffc292e7812 */ /* 0x040fe200078ec0ff */
[----:B------:R-:W-:Y:S01]  /*0670*/  IMAD.SHL.U32 R44, R44, 0x40, RZ ;  /* 0x000000402c2c7824 */ /* 0x000fe200078e00ff */
[----:B------:R-:W-:Y:S01]  /*0680*/  LOP3.LUT R48, R48, 0xffffffc, RZ, 0xc0, !PT ;  /* 0x0ffffffc30307812 */ /* 0x000fe200078ec0ff */
[----:B------:R-:W-:Y:S01]  /*0690*/  IMAD.SHL.U32 R41, R41, 0x10, RZ ;  /* 0x0000001029297824 */ /* 0x000fe200078e00ff */
[----:B------:R-:W-:Y:S01]  /*06a0*/  LOP3.LUT R47, R47, 0x7fffff80, RZ, 0xc0, !PT ;  /* 0x7fffff802f2f7812 */ /* 0x000fe200078ec0ff */
[----:B------:R-:W-:Y:S01]  /*06b0*/  IMAD.IADD R46, R43, 0x1, -R46 ;  /* 0x000000012b2e7824 */ /* 0x000fe200078e0a2e */
[----:B------:R-:W-:Y:S01]  /*06c0*/  LEA.HI R43, R51, R51, RZ, 0x1 ;  /* 0x00000033332b7211 */ /* 0x000fe200078f08ff */
[----:B------:R-:W-:Y:S01]  /*06d0*/  IMAD R49, R50, 0x80, R49 ;  /* 0x0000008032317824 */ /* 0x000fe200078e0231 */
[----:B------:R-:W-:-:S02]  /*06e0*/  LOP3.LUT R53, R44, 0x40, RZ, 0xc0, !PT ;  /* 0x000000402c357812 */ /* 0x000fc400078ec0ff */
[----:B------:R-:W-:Y:S01]  /*06f0*/  IADD3 R48, R3, -R48, RZ ;  /* 0x8000003003307210 */ /* 0x000fe20007ffe0ff */
[----:B------:R-:W-:Y:S01]  /*0700*/  IMAD.SHL.U32 R43, R43, 0x400, RZ ;  /* 0x000004002b2b7824 */ /* 0x000fe200078e00ff */
[----:B------:R-:W-:Y:S01]  /*0710*/  SHF.R.U32.HI R42, RZ, 0x4, R42 ;  /* 0x00000004ff2a7819 */ /* 0x000fe2000001162a */
[----:B------:R-:W-:Y:S01]  /*0720*/  IMAD R49, R46, 0x8, R49 ;  /* 0x000000082e317824 */ /* 0x000fe200078e0231 */
[----:B------:R-:W-:Y:S01]  /*0730*/  LOP3.LUT R41, R41, 0x40, RZ, 0xc0, !PT ;  /* 0x0000004029297812 */ /* 0x000fe200078ec0ff */
[----:B------:R-:W-:-:S03]  /*0740*/  IMAD R47, R48, 0x10, R47 ;  /* 0x00000010302f7824 */ /* 0x000fc600078e022f */
[----:B------:R-:W-:Y:S02]  /*0750*/  LOP3.LUT R42, R41, 0x8, R42, 0xf8, !PT ;  /* 0x00000008292a7812 */ /* 0x000fe400078ef82a */
[----:B------:R-:W-:Y:S01]  /*0760*/  SHF.R.U32.HI R41, RZ, 0x3, R41 ;  /* 0x00000003ff297819 */ /* 0x000fe20000011629 */
[----:B--2---:R0:W-:Y:S04]  /*0770*/  STS.128 [R45], R4 ;  /* 0x000000042d007388 */ /* 0x0041e80000000c00 */
[----:B---3--:R1:W-:Y:S04]  /*0780*/  STS.128 [R45+0x1000], R8 ;  /* 0x001000082d007388 */ /* 0x0083e80000000c00 */
[----:B----4-:R-:W-:Y:S04]  /*0790*/  STS.128 [R45+0x2000], R12 ;  /* 0x0020000c2d007388 */ /* 0x010fe80000000c00 */
[----:B-----5:R-:W-:Y:S04]  /*07a0*/  STS.128 [R45+0x3000], R16 ;  /* 0x003000102d007388 */ /* 0x020fe80000000c00 */
[----:B------:R-:W-:Y:S01]  /*07b0*/  STS.128 [R45+0x4000], R20 ;  /* 0x004000142d007388 */ /* 0x000fe20000000c00 */
[----:B0-----:R-:W-:Y:S01]  /*07c0*/  IMAD.SHL.U32 R4, R51, 0x8, RZ ;  /* 0x0000000833047824 */ /* 0x001fe200078e00ff */
[----:B------:R-:W-:-:S02]  /*07d0*/  SHF.R.U32.HI R6, RZ, 0x3, R53 ;  /* 0x00000003ff067819 */ /* 0x000fc40000011635 */
[----:B------:R-:W-:Y:S01]  /*07e0*/  STS.128 [R45+0x5000], R24 ;  /* 0x005000182d007388 */ /* 0x000fe20000000c00 */
[----:B-1----:R-:W-:Y:S02]  /*07f0*/  LOP3.LUT R8, R43, 0x7ffff800, RZ, 0xc0, !PT ;  /* 0x7ffff8002b087812 */ /* 0x002fe400078ec0ff */
[----:B------:R-:W-:Y:S01]  /*0800*/  LOP3.LUT R5, R53, 0x8, R4, 0xf8, !PT ;  /* 0x0000000835057812 */ /* 0x000fe200078ef804 */
[----:B------:R-:W-:Y:S03]  /*0810*/  STS.128 [R45+0x6000], R28 ;  /* 0x0060001c2d007388 */ /* 0x000fe60000000c00 */
[----:B------:R-:W-:Y:S01]  /*0820*/  LOP3.LUT R5, R5, R6, RZ, 0x3c, !PT ;  /* 0x0000000605057212 */ /* 0x000fe200078e3cff */
[----:B------:R-:W-:Y:S01]  /*0830*/  STS.128 [R45+0x7000], R32 ;  /* 0x007000202d007388 */ /* 0x000fe20000000c00 */
[----:B------:R-:W-:Y:S02]  /*0840*/  LOP3.LUT R6, R42, R41, RZ, 0x3c, !PT ;  /* 0x000000292a067212 */ /* 0x000fe400078e3cff */
[----:B------:R-:W-:Y:S01]  /*0850*/  IADD3 R47, R5, R47, R8 ;  /* 0x0000002f052f7210 */ /* 0x000fe20007ffe008 */
[----:B------:R-:W-:Y:S02]  /*0860*/  BAR.SYNC.DEFER_BLOCKING 0x0 ;  /* 0x0000000000007b1d */ /* 0x000fe40000010000 */
[----:B------:R-:W-:-:S04]  /*0870*/  IMAD.U32 R6, R49, 0x2, R6 ;  /* 0x0000000231067824 */ /* 0x000fc800078e0006 */
[----:B------:R-:W0:Y:S04]  /*0880*/  LDS R26, [R37+UR4+0x400] ;  /* 0x00040004251a7984 */ /* 0x000e280008000800 */
[----:B------:R-:W1:Y:S04]  /*0890*/  LDS R22, [R37+UR4+0x800] ;  /* 0x0008000425167984 */ /* 0x000e680008000800 */
[----:B------:R-:W2:Y:S04]  /*08a0*/  LDS R21, [R37+UR4+0xc00] ;  /* 0x000c000425157984 */ /* 0x000ea80008000800 */
[----:B------:R-:W3:Y:S04]  /*08b0*/  LDS R31, [R37+UR4] ;  /* 0x00000004251f7984 */ /* 0x000ee80008000800 */
[----:B------:R-:W4:Y:S04]  /*08c0*/  LDS R33, [R37+UR4+0x1800] ;  /* 0x0018000425217984 */ /* 0x000f280008000800 */
[----:B------:R-:W5:Y:S04]  /*08d0*/  LDS R30, [R37+UR4+0x1c00] ;  /* 0x001c0004251e7984 */ /* 0x000f680008000800 */
[----:B------:R-:W5:Y:S04]  /*08e0*/  LDS R24, [R37+UR4+0x2000] ;  /* 0x0020000425187984 */ /* 0x000f680008000800 */
[----:B------:R-:W5:Y:S04]  /*08f0*/  LDS R19, [R37+UR4+0x4400] ;  /* 0x0044000425137984 */ /* 0x000f680008000800 */
[----:B------:R-:W5:Y:S04]  /*0900*/  LDS R12, [R37+UR4+0x4800] ;  /* 0x00480004250c7984 */ /* 0x000f680008000800 */
[----:B------:R-:W5:Y:S04]  /*0910*/  LDS R18, [R37+UR4+0x4c00] ;  /* 0x004c000425127984 */ /* 0x000f680008000800 */
[----:B------:R-:W5:Y:S01]  /*0920*/  LDS R29, [R37+UR4+0x2400] ;  /* 0x00240004251d7984 */ /* 0x000f620008000800 */
[----:B0-----:R-:W-:-:S03]  /*0930*/  FMUL.FTZ R32, R26, UR5 ;  /* 0x000000051a207c20 */ /* 0x001fc60008410000 */
[----:B------:R-:W0:Y:S01]  /*0940*/  LDS R11, [R37+UR4+0x3800] ;  /* 0x00380004250b7984 */ /* 0x000e220008000800 */
[----:B-1----:R-:W-:-:S03]  /*0950*/  FMUL.FTZ R41, R22, UR5 ;  /* 0x0000000516297c20 */ /* 0x002fc60008410000 */
[----:B------:R-:W1:Y:S01]  /*0960*/  LDS R20, [R37+UR4+0x3c00] ;  /* 0x003c000425147984 */ /* 0x000e620008000800 */
[----:B--2---:R-:W-:-:S03]  /*0970*/  FMUL.FTZ R42, R21, UR5 ;  /* 0x00000005152a7c20 */ /* 0x004fc60008410000 */
[----:B------:R-:W2:Y:S01]  /*0980*/  LDS R17, [R37+UR4+0x5400] ;  /* 0x0054000425117984 */ /* 0x000ea20008000800 */
[----:B---3--:R-:W-:-:S03]  /*0990*/  FMUL.FTZ R31, R31, UR5 ;  /* 0x000000051f1f7c20 */ /* 0x008fc60008410000 */
[----:B------:R-:W3:Y:S01]  /*09a0*/  LDS R9, [R37+UR4+0x6c00] ;  /* 0x006c000425097984 */ /* 0x000ee20008000800 */
[----:B----4-:R-:W-:Y:S01]  /*09b0*/  FMUL.FTZ R33, R33, UR5 ;  /* 0x0000000521217c20 */ /* 0x010fe20008410000 */
[----:B------:R-:W-:Y:S02]  /*09c0*/  F2FP.F16.F32.PACK_AB R31, R32, R31 ;  /* 0x0000001f201f723e */ /* 0x000fe400000000ff */
[----:B------:R-:W4:Y:S01]  /*09d0*/  LDS R35, [R37+UR4+0x1000] ;  /* 0x0010000425237984 */ /* 0x000f220008000800 */
[----:B-----5:R-:W-:Y:S01]  /*09e0*/  FMUL.FTZ R30, R30, UR5 ;  /* 0x000000051e1e7c20 */ /* 0x020fe20008410000 */
[----:B------:R-:W-:Y:S02]  /*09f0*/  F2FP.F16.F32.PACK_AB R32, R42, R41 ;  /* 0x000000292a20723e */ /* 0x000fe400000000ff */
[----:B------:R-:W5:Y:S01]  /*0a00*/  LDS R34, [R37+UR4+0x1400] ;  /* 0x0014000425227984 */ /* 0x000f620008000800 */
[----:B------:R-:W-:Y:S01]  /*0a10*/  FMUL.FTZ R41, R24, UR5 ;  /* 0x0000000518297c20 */ /* 0x000fe20008410000 */
[----:B------:R-:W-:-:S02]  /*0a20*/  F2FP.F16.F32.PACK_AB R24, R30, R33 ;  /* 0x000000211e18723e */ /* 0x000fc400000000ff */
[----:B------:R-:W5:Y:S01]  /*0a30*/  LDS R23, [R37+UR4+0x2800] ;  /* 0x0028000425177984 */ /* 0x000f620008000800 */
[----:B------:R-:W-:-:S03]  /*0a40*/  FMUL.FTZ R30, R19, UR5 ;  /* 0x00000005131e7c20 */ /* 0x000fc60008410000 */
[----:B------:R-:W5:Y:S01]  /*0a50*/  LDS R28, [R37+UR4+0x2c00] ;  /* 0x002c0004251c7984 */ /* 0x000f620008000800 */
[----:B------:R-:W-:-:S03]  /*0a60*/  FMUL.FTZ R12, R12, UR5 ;  /* 0x000000050c0c7c20 */ /* 0x000fc60008410000 */
[----:B------:R-:W-:Y:S01]  /*0a70*/  LDS R25, [R37+UR4+0x3000] ;  /* 0x0030000425197984 */ /* 0x000fe20008000800 */
[----:B------:R-:W-:-:S03]  /*0a80*/  FMUL.FTZ R19, R18, UR5 ;  /* 0x0000000512137c20 */ /* 0x000fc60008410000 */
[----:B------:R-:W5:Y:S01]  /*0a90*/  LDS R27, [R37+UR4+0x3400] ;  /* 0x00340004251b7984 */ /* 0x000f620008000800 */
[----:B------:R-:W-:Y:S01]  /*0aa0*/  FMUL.FTZ R42, R29, UR5 ;  /* 0x000000051d2a7c20 */ /* 0x000fe20008410000 */
[----:B------:R-:W-:Y:S02]  /*0ab0*/  F2FP.F16.F32.PACK_AB R19, R19, R12 ;  /* 0x0000000c1313723e */ /* 0x000fe400000000ff */
[----:B------:R-:W5:Y:S01]  /*0ac0*/  LDS R13, [R37+UR4+0x4000] ;  /* 0x00400004250d7984 */ /* 0x000f620008000800 */
[----:B0-----:R-:W-:-:S03]  /*0ad0*/  FMUL.FTZ R11, R11, UR5 ;  /* 0x000000050b0b7c20 */ /* 0x001fc60008410000 */
[----:B------:R-:W0:Y:S01]  /*0ae0*/  LDS R15, [R37+UR4+0x5000] ;  /* 0x00500004250f7984 */ /* 0x000e220008000800 */
[----:B-1----:R-:W-:-:S03]  /*0af0*/  FMUL.FTZ R20, R20, UR5 ;  /* 0x0000000514147c20 */ /* 0x002fc60008410000 */
[----:B------:R-:W1:Y:S01]  /*0b00*/  LDS R14, [R37+UR4+0x5800] ;  /* 0x00580004250e7984 */ /* 0x000e620008000800 */
[----:B--2---:R-:W-:Y:S01]  /*0b10*/  FMUL.FTZ R18, R17, UR5 ;  /* 0x0000000511127c20 */ /* 0x004fe20008410000 */
[----:B------:R-:W-:Y:S02]  /*0b20*/  F2FP.F16.F32.PACK_AB R11, R20, R11 ;  /* 0x0000000b140b723e */ /* 0x000fe400000000ff */
[----:B------:R-:W2:Y:S01]  /*0b30*/  LDS R16, [R37+UR4+0x5c00] ;  /* 0x005c000425107984 */ /* 0x000ea20008000800 */
[----:B---3--:R-:W-:Y:S01]  /*0b40*/  FMUL.FTZ R12, R9, UR5 ;  /* 0x00000005090c7c20 */ /* 0x008fe20008410000 */
[----:B------:R-:W-:Y:S02]  /*0b50*/  LEA R20, R6, UR4, 0x1 ;  /* 0x0000000406147c11 */ /* 0x000fe4000f8e08ff */
[----:B------:R-:W3:Y:S01]  /*0b60*/  LDS R7, [R37+UR4+0x6000] ;  /* 0x0060000425077984 */ /* 0x000ee20008000800 */
[----:B----4-:R-:W-:Y:S01]  /*0b70*/  FMUL.FTZ R35, R35, UR5 ;  /* 0x0000000523237c20 */ /* 0x010fe20008410000 */
[----:B------:R-:W-:-:S02]  /*0b80*/  LEA R6, R47, UR4, 0x1 ;  /* 0x000000042f067c11 */ /* 0x000fc4000f8e08ff */
[----:B------:R-:W4:Y:S01]  /*0b90*/  LDS R10, [R37+UR4+0x6400] ;  /* 0x00640004250a7984 */ /* 0x000f220008000800 */
[----:B-----5:R-:W-:-:S03]  /*0ba0*/  FMUL.FTZ R34, R34, UR5 ;  /* 0x0000000522227c20 */ /* 0x020fc60008410000 */
[----:B------:R-:W5:Y:S01]  /*0bb0*/  LDS R5, [R37+UR4+0x6800] ;  /* 0x0068000425057984 */ /* 0x000f620008000800 */
[----:B------:R-:W-:Y:S01]  /*0bc0*/  FMUL.FTZ R29, R23, UR5 ;  /* 0x00000005171d7c20 */ /* 0x000fe20008410000 */
[----:B------:R-:W-:Y:S02]  /*0bd0*/  F2FP.F16.F32.PACK_AB R23, R34, R35 ;  /* 0x000000232217723e */ /* 0x000fe400000000ff */
[----:B------:R-:W5:Y:S01]  /*0be0*/  LDS R8, [R37+UR4+0x7000] ;  /* 0x0070000425087984 */ /* 0x000f620008000800 */
[----:B------:R-:W-:-:S03]  /*0bf0*/  FMUL.FTZ R28, R28, UR5 ;  /* 0x000000051c1c7c20 */ /* 0x000fc60008410000 */
[----:B------:R-:W5:Y:S02]  /*0c00*/  LDS R22, [R37+UR4+0x7400] ;  /* 0x0074000425167984 */ /* 0x000f640008000800 */
[----:B------:R-:W-:Y:S02]  /*0c10*/  F2FP.F16.F32.PACK_AB R28, R28, R29 ;  /* 0x0000001d1c1c723e */ /* 0x000fe400000000ff */
[----:B------:R-:W5:Y:S01]  /*0c20*/  LDS R21, [R37+UR4+0x7800] ;  /* 0x0078000425157984 */ /* 0x000f620008000800 */
[----:B------:R-:W-:-:S03]  /*0c30*/  FMUL.FTZ R44, R27, UR5 ;  /* 0x000000051b2c7c20 */ /* 0x000fc60008410000 */
[----:B------:R1:W5:Y:S01]  /*0c40*/  LDS R26, [R37+UR4+0x7c00] ;  /* 0x007c0004251a7984 */ /* 0x0003620008000800 */
[----:B------:R-:W-:Y:S01]  /*0c50*/  FMUL.FTZ R13, R13, UR5 ;  /* 0x000000050d0d7c20 */ /* 0x000fe20008410000 */
[----:B------:R-:W-:Y:S01]  /*0c60*/  UIADD3 UR4, UR4, 0x8000, URZ ;  /* 0x0000800004047890 */ /* 0x000fe2000fffe03f */
[----:B0-----:R-:W-:Y:S01]  /*0c70*/  FMUL.FTZ R15, R15, UR5 ;  /* 0x000000050f0f7c20 */ /* 0x001fe20008410000 */
[----:B------:R-:W-:Y:S02]  /*0c80*/  STS [R20+0x8000], R31 ;  /* 0x0080001f14007388 */ /* 0x000fe40000000800 */
[----:B------:R-:W-:Y:S01]  /*0c90*/  F2FP.F16.F32.PACK_AB R30, R30, R13 ;  /* 0x0000000d1e1e723e */ /* 0x000fe200000000ff */
[----:B-1----:R-:W-:Y:S01]  /*0ca0*/  FMUL.FTZ R37, R25, UR5 ;  /* 0x0000000519257c20 */ /* 0x002fe20008410000 */
[----:B------:R-:W-:Y:S01]  /*0cb0*/  FMUL.FTZ R14, R14, UR5 ;  /* 0x000000050e0e7c20 */ /* 0x000fe20008410000 */
[----:B------:R-:W-:Y:S01]  /*0cc0*/  F2FP.F16.F32.PACK_AB R25, R42, R41 ;  /* 0x000000292a19723e */ /* 0x000fe200000000ff */
[----:B------:R-:W-:Y:S01]  /*0cd0*/  STS [R20+0x8100], R32 ;  /* 0x0081002014007388 */ /* 0x000fe20000000800 */
[----:B--2---:R-:W-:Y:S01]  /*0ce0*/  FMUL.FTZ R17, R16, UR5 ;  /* 0x0000000510117c20 */ /* 0x004fe20008410000 */
[----:B------:R-:W-:-:S02]  /*0cf0*/  F2FP.F16.F32.PACK_AB R27, R44, R37 ;  /* 0x000000252c1b723e */ /* 0x000fc400000000ff */
[----:B------:R-:W-:Y:S01]  /*0d00*/  F2FP.F16.F32.PACK_AB R18, R18, R15 ;  /* 0x0000000f1212723e */ /* 0x000fe200000000ff */
[----:B---3--:R-:W-:Y:S01]  /*0d10*/  FMUL.FTZ R7, R7, UR5 ;  /* 0x0000000507077c20 */ /* 0x008fe20008410000 */
[----:B------:R-:W-:Y:S01]  /*0d20*/  F2FP.F16.F32.PACK_AB R17, R17, R14 ;  /* 0x0000000e1111723e */ /* 0x000fe200000000ff */
[----:B------:R-:W-:Y:S01]  /*0d30*/  STS [R20+0x9000], R25 ;  /* 0x0090001914007388 */ /* 0x000fe20000000800 */
[----:B------:R-:W-:Y:S01]  /*0d40*/  CS2R R14, SRZ ;  /* 0x00000000000e7805 */ /* 0x000fe2000001ff00 */
[----:B----4-:R-:W-:Y:S01]  /*0d50*/  FMUL.FTZ R10, R10, UR5 ;  /* 0x000000050a0a7c20 */ /* 0x010fe20008410000 */
[----:B------:R-:W-:Y:S01]  /*0d60*/  @P0 MOV R14, R38 ;  /* 0x00000026000e0202 */ /* 0x000fe20000000f00 */
[----:B------:R-:W-:Y:S01]  /*0d70*/  STS [R20+0x9100], R28 ;  /* 0x0091001c14007388 */ /* 0x000fe20000000800 */
[----:B------:R-:W-:Y:S01]  /*0d80*/  @P0 SHF.R.S32.HI R15, RZ, 0x1f, R38 ;  /* 0x0000001fff0f0819 */ /* 0x000fe20000011426 */
[----:B-----5:R-:W-:Y:S01]  /*0d90*/  FMUL.FTZ R5, R5, UR5 ;  /* 0x0000000505057c20 */ /* 0x020fe20008410000 */
[----:B------:R-:W-:Y:S01]  /*0da0*/  F2FP.F16.F32.PACK_AB R7, R10, R7 ;  /* 0x000000070a07723e */ /* 0x000fe200000000ff */
[----:B------:R-:W-:Y:S01]  /*0db0*/  STS [R20+0x8800], R23 ;  /* 0x0088001714007388 */ /* 0x000fe20000000800 */
[C---:B------:R-:W-:Y:S01]  /*0dc0*/  IADD3 R14, P0, R3.reuse, R14, RZ ;  /* 0x0000000e030e7210 */ /* 0x040fe20007f1e0ff */
[----:B------:R-:W-:Y:S01]  /*0dd0*/  FMUL.FTZ R8, R8, UR5 ;  /* 0x0000000508087c20 */ /* 0x000fe20008410000 */
[----:B------:R-:W-:Y:S01]  /*0de0*/  F2FP.F16.F32.PACK_AB R5, R12, R5 ;  /* 0x000000050c05723e */ /* 0x000fe200000000ff */
[----:B------:R-:W-:Y:S01]  /*0df0*/  STS [R20+0x8900], R24 ;  /* 0x0089001814007388 */ /* 0x000fe20000000800 */
[----:B------:R-:W0:Y:S01]  /*0e00*/  LDC.64 R12, c[0x0][0x258] ;  /* 0x00009600ff0c7b82 */ /* 0x000e220000000a00 */
[----:B------:R-:W-:Y:S01]  /*0e10*/  FMUL.FTZ R9, R22, UR5 ;  /* 0x0000000516097c20 */ /* 0x000fe20008410000 */
[----:B------:R-:W-:Y:S01]  /*0e20*/  LEA.HI.X.SX32 R15, R3, R15, 0x1, P0 ;  /* 0x0000000f030f7211 */ /* 0x000fe200000f0eff */
[----:B------:R-:W-:Y:S01]  /*0e30*/  STS [R20+0x9800], R27 ;  /* 0x0098001b14007388 */ /* 0x000fe20000000800 */
[----:B------:R-:W-:-:S02]  /*0e40*/  FMUL.FTZ R21, R21, UR5 ;  /* 0x0000000515157c20 */ /* 0x000fc40008410000 */
[----:B------:R-:W-:Y:S01]  /*0e50*/  F2FP.F16.F32.PACK_AB R16, R9, R8 ;  /* 0x000000080910723e */ /* 0x000fe200000000ff */
[----:B------:R-:W-:Y:S01]  /*0e60*/  STS [R20+0x9900], R11 ;  /* 0x0099000b14007388 */ /* 0x000fe20000000800 */
[----:B------:R-:W-:Y:S01]  /*0e70*/  FMUL.FTZ R26, R26, UR5 ;  /* 0x000000051a1a7c20 */ /* 0x000fe20008410000 */
[----:B------:R-:W-:Y:S02]  /*0e80*/  ULDC UR5, c[0x0][0x244] ;  /* 0x0000910000057ab9 */ /* 0x000fe40000000800 */
[----:B------:R-:W-:Y:S01]  /*0e90*/  STS [R20+0xa000], R30 ;  /* 0x00a0001e14007388 */ /* 0x000fe20000000800 */
[----:B------:R-:W-:Y:S02]  /*0ea0*/  ISETP.GE.AND P0, PT, R4, UR5, PT ;  /* 0x0000000504007c0c */ /* 0x000fe4000bf06270 */
[----:B------:R-:W-:Y:S01]  /*0eb0*/  F2FP.F16.F32.PACK_AB R21, R26, R21 ;  /* 0x000000151a15723e */ /* 0x000fe200000000ff */
[----:B------:R-:W-:Y:S01]  /*0ec0*/  STS [R20+0xa100], R19 ;  /* 0x00a1001314007388 */ /* 0x000fe20000000800 */
[----:B------:R-:W-:-:S03]  /*0ed0*/  ISETP.GE.OR P3, PT, R3, R40, P0 ;  /* 0x000000280300720c */ /* 0x000fc60000766670 */
[----:B------:R1:W-:Y:S04]  /*0ee0*/  STS [R20+0xb000], R7 ;  /* 0x00b0000714007388 */ /* 0x0003e80000000800 */
[----:B------:R2:W-:Y:S04]  /*0ef0*/  STS [R20+0xb100], R5 ;  /* 0x00b1000514007388 */ /* 0x0005e80000000800 */
[----:B------:R-:W-:Y:S01]  /*0f00*/  STS [R20+0xa800], R18 ;  /* 0x00a8001214007388 */ /* 0x000fe20000000800 */
[----:B-1----:R-:W-:-:S03]  /*0f10*/  VIADD R7, R3, 0x20 ;  /* 0x0000002003077836 */ /* 0x002fc60000000000 */
[----:B------:R-:W-:Y:S01]  /*0f20*/  STS [R20+0xa900], R17 ;  /* 0x00a9001114007388 */ /* 0x000fe20000000800 */
[----:B--2---:R-:W-:-:S03]  /*0f30*/  SHF.R.S32.HI R5, RZ, 0x1f, R4 ;  /* 0x0000001fff057819 */ /* 0x004fc60000011404 */
[----:B------:R1:W-:Y:S01]  /*0f40*/  STS [R20+0xb800], R16 ;  /* 0x00b8001014007388 */ /* 0x0003e20000000800 */
[-C--:B------:R-:W-:Y:S01]  /*0f50*/  ISETP.GE.OR P2, PT, R7, R40.reuse, P0 ;  /* 0x000000280700720c */ /* 0x080fe20000746670 */
[C---:B------:R-:W-:Y:S02]  /*0f60*/  VIADD R7, R3.reuse, 0x40 ;  /* 0x0000004003077836 */ /* 0x040fe40000000000 */
[----:B------:R2:W-:Y:S01]  /*0f70*/  STS [R20+0xb900], R21 ;  /* 0x00b9001514007388 */ /* 0x0005e20000000800 */
[C---:B0-----:R-:W-:Y:S01]  /*0f80*/  IMAD.WIDE.U32 R4, R12.reuse, UR8, R4 ;  /* 0x000000080c047c25 */ /* 0x041fe2000f8e0004 */
[----:B------:R-:W-:Y:S03]  /*0f90*/  BAR.SYNC.DEFER_BLOCKING 0x0 ;  /* 0x0000000000007b1d */ /* 0x000fe60000010000 */
[----:B------:R-:W-:Y:S01]  /*0fa0*/  VIADD R3, R3, 0x60 ;  /* 0x0000006003037836 */ /* 0x000fe20000000000 */
[----:B------:R-:W-:Y:S01]  /*0fb0*/  ISETP.GE.OR P1, PT, R7, R40, P0 ;  /* 0x000000280700720c */ /* 0x000fe20000726670 */
[----:B-1----:R-:W-:-:S03]  /*0fc0*/  IMAD R16, R12, UR9, RZ ;  /* 0x000000090c107c24 */ /* 0x002fc6000f8e02ff */
[----:B------:R-:W-:Y:S01]  /*0fd0*/  ISETP.GE.OR P0, PT, R3, R40, P0 ;  /* 0x000000280300720c */ /* 0x000fe20000706670 */
[----:B------:R-:W-:Y:S01]  /*0fe0*/  IMAD R13, R13, UR8, R16 ;  /* 0x000000080d0d7c24 */ /* 0x000fe2000f8e0210 */
[----:B------:R-:W-:Y:S01]  /*0ff0*/  ULDC.64 UR8, c[0x0][0x260] ;  /* 0x0000980000087ab9 */ /* 0x000fe20000000a00 */
[----:B------:R-:W-:Y:S01]  /*1000*/  LEA R16, R47, UR4, 0x1 ;  /* 0x000000042f107c11 */ /* 0x000fe2000f8e08ff */
[----:B------:R-:W-:Y:S02]  /*1010*/  IMAD R7, R36, UR8, RZ ;  /* 0x0000000824077c24 */ /* 0x000fe4000f8e02ff */
[----:B------:R-:W-:Y:S02]  /*1020*/  IMAD.IADD R5, R5, 0x1, R13 ;  /* 0x0000000105057824 */ /* 0x000fe400078e020d */
[C---:B------:R-:W-:Y:S02]  /*1030*/  IMAD R7, R2.reuse, UR9, R7 ;  /* 0x0000000902077c24 */ /* 0x040fe4000f8e0207 */
[----:B------:R-:W-:-:S04]  /*1040*/  IMAD.WIDE.U32 R2, R2, UR8, R4 ;  /* 0x0000000802027c25 */ /* 0x000fc8000f8e0004 */
[----:B------:R-:W-:Y:S01]  /*1050*/  IMAD.WIDE R4, R0, 0x80, R14 ;  /* 0x0000008000047825 */ /* 0x000fe200078e020e */
[----:B------:R2:W0:Y:S03]  /*1060*/  LDS.128 R8, [R6+0x8c00] ;  /* 0x008c000006087984 */ /* 0x0004260000000c00 */
[----:B------:R-:W-:Y:S01]  /*1070*/  IMAD.IADD R13, R3, 0x1, R7 ;  /* 0x00000001030d7824 */ /* 0x000fe200078e0207 */
[----:B------:R-:W-:Y:S06]  /*1080*/  @P3 BRA `(.L_x_71) ;  /* 0x00000000002c3947 */ /* 0x000fec0003800000 */
[----:B------:R-:W1:Y:S01]  /*1090*/  LDS.128 R16, [R16] ;  /* 0x0000000010107984 */ /* 0x000e620000000c00 */
[----:B------:R-:W-:Y:S01]  /*10a0*/  ULDC.64 UR4, c[0x0][0x250] ;  /* 0x0000940000047ab9 */ /* 0x000fe20000000a00 */
[----:B------:R-:W-:Y:S02]  /*10b0*/  IMAD.MOV.U32 R12, RZ, RZ, R2 ;  /* 0x000000ffff0c7224 */ /* 0x000fe400078e0002 */
[----:B------:R-:W-:Y:S02]  /*10c0*/  IMAD R7, R5, UR4, RZ ;  /* 0x0000000405077c24 */ /* 0x000fe4000f8e02ff */
[----:B------:R-:W-:-:S04]  /*10d0*/  IMAD.WIDE.U32 R14, R4, UR4, R12 ;  /* 0x00000004040e7c25 */ /* 0x000fc8000f8e000c */
[----:B------:R-:W-:Y:S01]  /*10e0*/  IMAD R7, R4, UR5, R7 ;  /* 0x0000000504077c24 */ /* 0x000fe2000f8e0207 */
[----:B------:R-:W-:Y:S02]  /*10f0*/  ULDC.64 UR4, c[0x0][0x238] ;  /* 0x00008e0000047ab9 */ /* 0x000fe40000000a00 */
[----:B--2---:R-:W-:Y:S01]  /*1100*/  LEA R20, P3, R14, UR4, 0x1 ;  /* 0x000000040e147c11 */ /* 0x004fe2000f8608ff */
[----:B------:R-:W-:-:S05]  /*1110*/  IMAD.IADD R7, R15, 0x1, R7 ;  /* 0x000000010f077824 */ /* 0x000fca00078e0207 */
[----:B------:R-:W-:-:S05]  /*1120*/  LEA.HI.X R21, R14, UR5, R7, 0x1, P3 ;  /* 0x000000050e157c11 */ /* 0x000fca00098f0c07 */
[----:B-1----:R1:W-:Y:S02]  /*1130*/  STG.E.128 desc[UR6][R20.64], R16 ;  /* 0x0000001014007986 */ /* 0x0023e4000c101d06 */
.L_x_71:
[----:B------:R-:W-:Y:S05]  /*1140*/  BSYNC B0 ;  /* 0x0000000000007941 */ /* 0x000fea0003800000 */
.L_x_70:
[----:B-1----:R1:W3:Y:S01]  /*1150*/  LDS.128 R16, [R6+0x8400] ;  /* 0x0084000006107984 */ /* 0x0022e20000000c00 */
[----:B------:R-:W-:Y:S04]  /*1160*/  BSSY B0, `(.L_x_72) ;  /* 0x000000f000007945 */ /* 0x000fe80003800000 */
[----:B------:R-:W-:Y:S05]  /*1170*/  @P2 BRA `(.L_x_73) ;  /* 0x0000000000342947 */ /* 0x000fea0003800000 */
[----:B------:R-:W-:Y:S01]  /*1180*/  IADD3 R7, P2, R4, 0x20, RZ ;  /* 0x0000002004077810 */ /* 0x000fe20007f5e0ff */
[----:B------:R-:W-:Y:S01]  /*1190*/  ULDC.64 UR4, c[0x0][0x250] ;  /* 0x0000940000047ab9 */ /* 0x000fe20000000a00 */
[----:B------:R-:W-:Y:S01]  /*11a0*/  MOV R15, R13 ;  /* 0x0000000d000f7202 */ /* 0x000fe20000000f00 */
[----:B------:R-:W-:Y:S02]  /*11b0*/  IMAD.MOV.U32 R14, RZ, RZ, R2 ;  /* 0x000000ffff0e7224 */ /* 0x000fe400078e0002 */
[----:B------:R-:W-:Y:S02]  /*11c0*/  IMAD.X R0, RZ, RZ, R5, P2 ;  /* 0x000000ffff007224 */ /* 0x000fe400010e0605 */
[----:B------:R-:W-:-:S04]  /*11d0*/  IMAD.WIDE.U32 R14, R7, UR4, R14 ;  /* 0x00000004070e7c25 */ /* 0x000fc8000f8e000e */
[----:B------:R-:W-:-:S04]  /*11e0*/  IMAD R0, R0, UR4, RZ ;  /* 0x0000000400007c24 */ /* 0x000fc8000f8e02ff */
[----:B------:R-:W-:Y:S01]  /*11f0*/  IMAD R7, R7, UR5, R0 ;  /* 0x0000000507077c24 */ /* 0x000fe2000f8e0200 */
[----:B------:R-:W-:Y:S02]  /*1200*/  ULDC.64 UR4, c[0x0][0x238] ;  /* 0x00008e0000047ab9 */ /* 0x000fe40000000a00 */
[----:B--2---:R-:W-:Y:S01]  /*1210*/  LEA R20, P2, R14, UR4, 0x1 ;  /* 0x000000040e147c11 */ /* 0x004fe2000f8408ff */
[----:B------:R-:W-:-:S05]  /*1220*/  IMAD.IADD R7, R15, 0x1, R7 ;  /* 0x000000010f077824 */ /* 0x000fca00078e0207 */
[----:B------:R-:W-:-:S05]  /*1230*/  LEA.HI.X R21, R14, UR5, R7, 0x1, P2 ;  /* 0x000000050e157c11 */ /* 0x000fca00090f0c07 */
[----:B---3--:R4:W-:Y:S02]  /*1240*/  STG.E.128 desc[UR6][R20.64], R16 ;  /* 0x0000001014007986 */ /* 0x0089e4000c101d06 */
.L_x_73:
[----:B------:R-:W-:Y:S05]  /*1250*/  BSYNC B0 ;  /* 0x0000000000007941 */ /* 0x000fea0003800000 */
.L_x_72:
[----:B---34-:R3:W4:Y:S01]  /*1260*/  LDS.128 R16, [R6+0x8800] ;  /* 0x0088000006107984 */ /* 0x0187220000000c00 */
[----:B------:R-:W-:Y:S04]  /*1270*/  BSSY B0, `(.L_x_74) ;  /* 0x000000f000007945 */ /* 0x000fe80003800000 */
[----:B------:R-:W-:Y:S05]  /*1280*/  @P1 BRA `(.L_x_75) ;  /* 0x0000000000341947 */ /* 0x000fea0003800000 */
[----:B------:R-:W-:Y:S01]  /*1290*/  IADD3 R15, P1, R4, 0x40, RZ ;  /* 0x00000040040f7810 */ /* 0x000fe20007f3e0ff */
[----:B------:R-:W-:Y:S01]  /*12a0*/  ULDC.64 UR4, c[0x0][0x250] ;  /* 0x0000940000047ab9 */ /* 0x000fe20000000a00 */
[----:B-123--:R-:W-:Y:S02]  /*12b0*/  IMAD.MOV.U32 R6, RZ, RZ, R2 ;  /* 0x000000ffff067224 */ /* 0x00efe400078e0002 */
        /* <DEDUP_REMOVED lines=9> */
[----:B----4-:R1:W-:Y:S02]  /*1350*/  STG.E.128 desc[UR6][R14.64], R16 ;  /* 0x000000100e007986 */ /* 0x0103e4000c101d06 */
.L_x_75:
[----:B------:R-:W-:Y:S05]  /*1360*/  BSYNC B0 ;  /* 0x0000000000007941 */ /* 0x000fea0003800000 */
.L_x_74:
[----:B------:R-:W-:Y:S05]  /*1370*/  @P0 EXIT ;  /* 0x000000000000094d */ /* 0x000fea0003800000 */
[----:B------:R-:W-:Y:S01]  /*1380*/  IADD3 R7, P0, R4, 0x60, RZ ;  /* 0x0000006004077810 */ /* 0x000fe20007f1e0ff */
[----:B------:R-:W-:Y:S01]  /*1390*/  ULDC.64 UR4, c[0x0][0x250] ;  /* 0x0000940000047ab9 */ /* 0x000fe20000000a00 */
[----:B------:R-:W-:-:S03]  /*13a0*/  IMAD.MOV.U32 R3, RZ, RZ, R13 ;  /* 0x000000ffff037224 */ /* 0x000fc600078e000d */
        /* <DEDUP_REMOVED lines=10> */
.L_x_76:
        /* <DEDUP_REMOVED lines=11> */
.L_x_137:


//--------------------- .text._ZN7cutlass13device_kernelIN5flash19enable_sm80_to_sm89INS1_16FlashAttnBwdSm80INS1_25CollectiveMainloopBwdSm80ILi2ELi2EN4cute5tupleIJNS5_1CILi128EEES8_NS7_ILi64EEEEEENS_6half_tEfNS_4arch4Sm80ELb1ELb0ELb1ELb1ELb1ELb0ELb0ELb0ELi2ELi4ELi4ELi4ELb0EEENS1_24CollectiveEpilogueBwdGQAISA_fSD_Li256ELb1ELb1EEENS1_25SingleTileBwdLPTSchedulerILb1ELi128ELb1EEEEEEEEEvNT_6ParamsE --------------------------
	.section	.text._ZN7cutlass13device_kernelIN5flash19enable_sm80_to_sm89INS1_16FlashAttnBwdSm80INS1_25CollectiveMainloopBwdSm80ILi2ELi2EN4cute5tupleIJNS5_1CILi128EEES8_NS7_ILi64EEEEEENS_6half_tEfNS_4arch4Sm80ELb1ELb0ELb1ELb1ELb1ELb0ELb0ELb0ELi2ELi4ELi4ELi4ELb0EEENS1_24CollectiveEpilogueBwdGQAISA_fSD_Li256ELb1ELb1EEENS1_25SingleTileBwdLPTSchedulerILb1ELi128ELb1EEEEEEEEEvNT_6ParamsE,"ax",@progbits
	.align	128
.text._ZN7cutlass13device_kernelIN5flash19enable_sm80_to_sm89INS1_16FlashAttnBwdSm80INS1_25CollectiveMainloopBwdSm80ILi2ELi2EN4cute5tupleIJNS5_1CILi128EEES8_NS7_ILi64EEEEEENS_6half_tEfNS_4arch4Sm80ELb1ELb0ELb1ELb1ELb1ELb0ELb0ELb0ELi2ELi4ELi4ELi4ELb0EEENS1_24CollectiveEpilogueBwdGQAISA_fSD_Li256ELb1ELb1EEENS1_25SingleTileBwdLPTSchedulerILb1ELi128ELb1EEEEEEEEEvNT_6ParamsE:
        .type           _ZN7cutlass13device_kernelIN5flash19enable_sm80_to_sm89INS1_16FlashAttnBwdSm80INS1_25CollectiveMainloopBwdSm80ILi2ELi2EN4cute5tupleIJNS5_1CILi128EEES8_NS7_ILi64EEEEEENS_6half_tEfNS_4arch4Sm80ELb1ELb0ELb1ELb1ELb1ELb0ELb0ELb0ELi2ELi4ELi4ELi4ELb0EEENS1_24CollectiveEpilogueBwdGQAISA_fSD_Li256ELb1ELb1EEENS1_25SingleTileBwdLPTSchedulerILb1ELi128ELb1EEEEEEEEEvNT_6ParamsE,@function
        .size           _ZN7cutlass13device_kernelIN5flash19enable_sm80_to_sm89INS1_16FlashAttnBwdSm80INS1_25CollectiveMainloopBwdSm80ILi2ELi2EN4cute5tupleIJNS5_1CILi128EEES8_NS7_ILi64EEEEEENS_6half_tEfNS_4arch4Sm80ELb1ELb0ELb1ELb1ELb1ELb0ELb0ELb0ELi2ELi4ELi4ELi4ELb0EEENS1_24CollectiveEpilogueBwdGQAISA_fSD_Li256ELb1ELb1EEENS1_25SingleTileBwdLPTSchedulerILb1ELi128ELb1EEEEEEEEEvNT_6ParamsE,(.L_x_138 - _ZN7cutlass13device_kernelIN5flash19enable_sm80_to_sm89INS1_16FlashAttnBwdSm80INS1_25CollectiveMainloopBwdSm80ILi2ELi2EN4cute5tupleIJNS5_1CILi128EEES8_NS7_ILi64EEEEEENS_6half_tEfNS_4arch4Sm80ELb1ELb0ELb1ELb1ELb1ELb0ELb0ELb0ELi2ELi4ELi4ELi4ELb0EEENS1_24CollectiveEpilogueBwdGQAISA_fSD_Li256ELb1ELb1EEENS1_25SingleTileBwdLPTSchedulerILb1ELi128ELb1EEEEEEEEEvNT_6ParamsE)
        .other          _ZN7cutlass13device_kernelIN5flash19enable_sm80_to_sm89INS1_16FlashAttnBwdSm80INS1_25CollectiveMainloopBwdSm80ILi2ELi2EN4cute5tupleIJNS5_1CILi128EEES8_NS7_ILi64EEEEEENS_6half_tEfNS_4arch4Sm80ELb1ELb0ELb1ELb1ELb1ELb0ELb0ELb0ELi2ELi4ELi4ELi4ELb0EEENS1_24CollectiveEpilogueBwdGQAISA_fSD_Li256ELb1ELb1EEENS1_25SingleTileBwdLPTSchedulerILb1ELi128ELb1EEEEEEEEEvNT_6ParamsE,@"STO_CUDA_ENTRY STV_DEFAULT"
_ZN7cutlass13device_kernelIN5flash19enable_sm80_to_sm89INS1_16FlashAttnBwdSm80INS1_25CollectiveMainloopBwdSm80ILi2ELi2EN4cute5tupleIJNS5_1CILi128EEES8_NS7_ILi64EEEEEENS_6half_tEfNS_4arch4Sm80ELb1ELb0ELb1ELb1ELb1ELb0ELb0ELb0ELi2ELi4ELi4ELi4ELb0EEENS1_24CollectiveEpilogueBwdGQAISA_fSD_Li256ELb1ELb1EEENS1_25SingleTileBwdLPTSchedulerILb1ELi128ELb1EEEEEEEEEvNT_6ParamsE:
[----:B------:R-:W-:Y:S01]  /*0000*/  LDC R1, c[0x0][0x28] ;  /* 0x00000a00ff017b82 */ /* 0x000fe20000000800 */
[----:B------:R-:W-:Y:S05]  /*0010*/  EXIT ;  /* 0x000000000000794d */ /* 0x000fea0003800000 */
.L_x_77:
        /* <DEDUP_REMOVED lines=14> */
.L_x_138:


//--------------------- .text._ZN7cutlass13device_kernelIN5flash22FlashAttnBwdPreprocessIN4cute5tupleIJNS3_1CILi128EEENS5_ILi64EEEEEENS_6half_tEfNS_4arch4Sm80ELb1ELb1EEEEEvNT_6ParamsE --------------------------
	.section	.text._ZN7cutlass13device_kernelIN5flash22FlashAttnBwdPreprocessIN4cute5tupleIJNS3_1CILi128EEENS5_ILi64EEEEEENS_6half_tEfNS_4arch4Sm80ELb1ELb1EEEEEvNT_6ParamsE,"ax",@progbits
	.align	128
.text._ZN7cutlass13device_kernelIN5flash22FlashAttnBwdPreprocessIN4cute5tupleIJNS3_1CILi128EEENS5_ILi64EEEEEENS_6half_tEfNS_4arch4Sm80ELb1ELb1EEEEEvNT_6ParamsE:
        .type           _ZN7cutlass13device_kernelIN5flash22FlashAttnBwdPreprocessIN4cute5tupleIJNS3_1CILi128EEENS5_ILi64EEEEEENS_6half_tEfNS_4arch4Sm80ELb1ELb1EEEEEvNT_6ParamsE,@function
        .size           _ZN7cutlass13device_kernelIN5flash22FlashAttnBwdPreprocessIN4cute5tupleIJNS3_1CILi128EEENS5_ILi64EEEEEENS_6half_tEfNS_4arch4Sm80ELb1ELb1EEEEEvNT_6ParamsE,(.L_x_139 - _ZN7cutlass13device_kernelIN5flash22FlashAttnBwdPreprocessIN4cute5tupleIJNS3_1CILi128EEENS5_ILi64EEEEEENS_6half_tEfNS_4arch4Sm80ELb1ELb1EEEEEvNT_6ParamsE)
        .other          _ZN7cutlass13device_kernelIN5flash22FlashAttnBwdPreprocessIN4cute5tupleIJNS3_1CILi128EEENS5_ILi64EEEEEENS_6half_tEfNS_4arch4Sm80ELb1ELb1EEEEEvNT_6ParamsE,@"STO_CUDA_ENTRY STV_DEFAULT"
_ZN7cutlass13device_kernelIN5flash22FlashAttnBwdPreprocessIN4cute5tupleIJNS3_1CILi128EEENS5_ILi64EEEEEENS_6half_tEfNS_4arch4Sm80ELb1ELb1EEEEEvNT_6ParamsE:
        /* <DEDUP_REMOVED lines=27> */
.L_x_78:
[----:B-----5:R-:W-:-:S13]  /*01b0*/  ISETP.LE.AND P1, PT, R4, R5, PT ;  /* 0x000000050400720c */ /* 0x020fda0003f23270 */
[----:B------:R-:W-:Y:S05]  /*01c0*/  @P2 EXIT P1 ;  /* 0x000000000000294d */ /* 0x000fea0000800000 */
[----:B------:R-:W0:Y:S01]  /*01d0*/  S2UR UR6, SR_CTAID.Y ;  /* 0x00000000000679c3 */ /* 0x000e220000002600 */
[----:B------:R-:W-:Y:S01]  /*01e0*/  ISETP.GT.AND P1, PT, R3, 0x7f, PT ;  /* 0x0000007f0300780c */ /* 0x000fe20003f24270 */
[----:B------:R-:W-:Y:S01]  /*01f0*/  BSSY B0, `(.L_x_79) ;  /* 0x0000026000007945 */ /* 0x000fe20003800000 */
[----:B------:R-:W-:Y:S02]  /*0200*/  IADD3 R47, -R5, R4, RZ ;  /* 0x00000004052f7210 */ /* 0x000fe40007ffe1ff */
[----:B------:R-:W-:Y:S02]  /*0210*/  CS2R R14, SRZ ;  /* 0x00000000000e7805 */ /* 0x000fe4000001ff00 */
[----:B-1----:R-:W-:Y:S02]  /*0220*/  SHF.R.S32.HI R6, RZ, 0x1f, R3 ;  /* 0x0000001fff067819 */ /* 0x002fe40000011403 */
[----:B------:R-:W-:Y:S01]  /*0230*/  ISETP.GE.OR P4, PT, R3, R47, P1 ;  /* 0x0000002f0300720c */ /* 0x000fe20000f86670 */
[----:B------:R-:W1:Y:S01]  /*0240*/  LDC.64 R10, c[0x0][0x230] ;  /* 0x00008c00ff0a7b82 */ /* 0x000e620000000a00 */
[----:B------:R-:W-:-:S02]  /*0250*/  LEA.HI R7, R6, R3, RZ, 0x3 ;  /* 0x0000000306077211 */ /* 0x000fc400078f18ff */
[----:B------:R-:W-:Y:S02]  /*0260*/  SHF.R.S32.HI R41, RZ, 0x1f, R0 ;  /* 0x0000001fff297819 */ /* 0x000fe40000011400 */
[----:B------:R-:W-:Y:S02]  /*0270*/  LOP3.LUT R8, R7, 0xfffffff8, RZ, 0xc0, !PT ;  /* 0xfffffff807087812 */ /* 0x000fe400078ec0ff */
[----:B------:R-:W-:Y:S02]  /*0280*/  SHF.R.S32.HI R6, RZ, 0x3, R7 ;  /* 0x00000003ff067819 */ /* 0x000fe40000011407 */
[----:B------:R-:W-:Y:S02]  /*0290*/  IADD3 R45, -R8, R3, RZ ;  /* 0x00000003082d7210 */ /* 0x000fe40007ffe1ff */
[----:B------:R-:W-:Y:S02]  /*02a0*/  @P0 SHF.R.S32.HI R15, RZ, 0x1f, R48 ;  /* 0x0000001fff0f0819 */ /* 0x000fe40000011430 */
[----:B------:R-:W-:-:S02]  /*02b0*/  @P0 MOV R14, R48 ;  /* 0x00000030000e0202 */ /* 0x000fc40000000f00 */
[----:B------:R-:W-:Y:S01]  /*02c0*/  ISETP.GE.AND P3, PT, R6, R47, PT ;  /* 0x0000002f0600720c */ /* 0x000fe20003f66270 */
[----:B0-----:R-:W-:Y:S01]  /*02d0*/  USHF.R.S32.HI UR7, URZ, 0x1f, UR6 ;  /* 0x0000001f3f077899 */ /* 0x001fe20008011406 */
[----:B------:R-:W-:Y:S02]  /*02e0*/  SEL R7, R0, RZ, !P2 ;  /* 0x000000ff00077207 */ /* 0x000fe40005000000 */
        /* <DEDUP_REMOVED lines=22> */
.L_x_80:
[----:B------:R-:W-:Y:S05]  /*0450*/  BSYNC B0 ;  /* 0x0000000000007941 */ /* 0x000fea0003800000 */
.L_x_79:
[----:B------:R-:W-:Y:S01]  /*0460*/  ULDC UR8, c[0x0][0x21c] ;  /* 0x0000870000087ab9 */ /* 0x000fe20000000800 */
[----:B0-----:R-:W0:Y:S01]  /*0470*/  LDC.64 R16, c[0x0][0x250] ;  /* 0x00009400ff107b82 */ /* 0x001e220000000a00 */
[----:B------:R-:W-:Y:S02]  /*0480*/  ISETP.LT.AND P6, PT, R8, UR8, !P3 ;  /* 0x0000000808007c0c */ /* 0x000fe4000dfc1270 */
[----:B------:R-:W-:Y:S02]  /*0490*/  SHF.R.S32.HI R42, RZ, 0x1f, R6 ;  /* 0x0000001fff2a7819 */ /* 0x000fe40000011406 */
[----:B------:R-:W-:Y:S01]  /*04a0*/  IADD3 R36, P2, R6, R14, RZ ;  /* 0x0000000e06247210 */ /* 0x000fe20007f5e0ff */
[----:B-1----:R-:W-:Y:S01]  /*04b0*/  IMAD R14, R10, UR7, RZ ;  /* 0x000000070a0e7c24 */ /* 0x002fe2000f8e02ff */
[----:B------:R-:W-:Y:S02]  /*04c0*/  SHF.R.S32.HI R9, RZ, 0x1f, R8 ;  /* 0x0000001fff097819 */ /* 0x000fe40000011408 */
[----:B------:R-:W-:Y:S01]  /*04d0*/  IADD3.X R37, R42, R15, RZ, P2, !PT ;  /* 0x0000000f2a257210 */ /* 0x000fe200017fe4ff */
[----:B------:R-:W-:Y:S01]  /*04e0*/  IMAD R11, R11, UR6, R14 ;  /* 0x000000060b0b7c24 */ /* 0x000fe2000f8e020e */
[----:B------:R-:W-:Y:S01]  /*04f0*/  ISETP.GE.AND P2, PT, R8, UR8, PT ;  /* 0x0000000808007c0c */ /* 0x000fe2000bf46270 */
[----:B------:R-:W-:Y:S01]  /*0500*/  IMAD.WIDE.U32 R14, R10, UR6, R8 ;  /* 0x000000060a0e7c25 */ /* 0x000fe2000f8e0008 */
[----:B------:R-:W-:Y:S01]  /*0510*/  IADD3 R44, R6, 0x20, RZ ;  /* 0x00000020062c7810 */ /* 0x000fe20007ffe0ff */
[----:B------:R-:W1:Y:S01]  /*0520*/  @P6 LDC.64 R12, c[0x0][0x228] ;  /* 0x00008a00ff0c6b82 */ /* 0x000e620000000a00 */
[----:B------:R-:W-:Y:S01]  /*0530*/  ULDC.64 UR8, c[0x0][0x238] ;  /* 0x00008e0000087ab9 */ /* 0x000fe20000000a00 */
[----:B------:R-:W-:Y:S01]  /*0540*/  IMAD.WIDE R36, R2, 0x80, R36 ;  /* 0x0000008002247825 */ /* 0x000fe200078e0224 */
[----:B------:R-:W-:-:S02]  /*0550*/  ISETP.LT.AND P4, PT, R44, R47, !P2 ;  /* 0x0000002f2c00720c */ /* 0x000fc40005781270 */
[----:B------:R-:W-:Y:S01]  /*0560*/  IADD3 R15, R15, R11, RZ ;  /* 0x0000000b0f0f7210 */ /* 0x000fe20007ffe0ff */
[----:B------:R-:W-:Y:S01]  /*0570*/  IMAD R18, R41, UR8, RZ ;  /* 0x0000000829127c24 */ /* 0x000fe2000f8e02ff */
[----:B------:R-:W-:Y:S01]  /*0580*/  IADD3 R43, R6, 0x40, RZ ;  /* 0x00000040062b7810 */ /* 0x000fe20007ffe0ff */
[----:B------:R-:W2:Y:S02]  /*0590*/  @P6 LDC.64 R20, c[0x0][0x210] ;  /* 0x00008400ff146b82 */ /* 0x000ea40000000a00 */
[C---:B------:R-:W-:Y:S02]  /*05a0*/  IMAD R19, R7.reuse, UR9, R18 ;  /* 0x0000000907137c24 */ /* 0x040fe4000f8e0212 */
[C---:B0-----:R-:W-:Y:S02]  /*05b0*/  IMAD R22, R16.reuse, UR7, RZ ;  /* 0x0000000710167c24 */ /* 0x041fe4000f8e02ff */
[----:B------:R-:W-:Y:S01]  /*05c0*/  IMAD.WIDE.U32 R38, R7, UR8, R14 ;  /* 0x0000000807267c25 */ /* 0x000fe2000f8e000e */
[----:B------:R-:W-:Y:S01]  /*05d0*/  ULDC.64 UR8, c[0x0][0x258] ;  /* 0x0000960000087ab9 */ /* 0x000fe20000000a00 */
[----:B------:R-:W0:Y:S02]  /*05e0*/  @P6 LDC.64 R10, c[0x0][0x248] ;  /* 0x00009200ff0a6b82 */ /* 0x000e240000000a00 */
[----:B------:R-:W-:Y:S01]  /*05f0*/  IMAD R17, R17, UR6, R22 ;  /* 0x0000000611117c24 */ /* 0x000fe2000f8e0216 */
[----:B------:R-:W-:Y:S01]  /*0600*/  IADD3 R39, R39, R19, RZ ;  /* 0x0000001327277210 */ /* 0x000fe20007ffe0ff */
[----:B------:R-:W-:Y:S01]  /*0610*/  IMAD.WIDE.U32 R8, R16, UR6, R8 ;  /* 0x0000000610087c25 */ /* 0x000fe2000f8e0008 */
[----:B------:R-:W-:-:S02]  /*0620*/  @P4 MOV R24, R38 ;  /* 0x0000002600184202 */ /* 0x000fc40000000f00 */
[----:B------:R-:W-:Y:S01]  /*0630*/  @P4 MOV R25, R39 ;  /* 0x0000002700194202 */ /* 0x000fe20000000f00 */
[-C--:B-1----:R-:W-:Y:S01]  /*0640*/  @P6 IMAD R18, R37, R12.reuse, RZ ;  /* 0x0000000c25126224 */ /* 0x082fe200078e02ff */
[----:B------:R-:W1:Y:S01]  /*0650*/  @P6 LDC.64 R22, c[0x0][0x240] ;  /* 0x00009000ff166b82 */ /* 0x000e620000000a00 */
[----:B------:R-:W-:Y:S01]  /*0660*/  IADD3 R9, R9, R17, RZ ;  /* 0x0000001109097210 */ /* 0x000fe20007ffe0ff */
[----:B------:R-:W-:Y:S02]  /*0670*/  IMAD R14, R41, UR8, RZ ;  /* 0x00000008290e7c24 */ /* 0x000fe4000f8e02ff */
[C---:B------:R-:W-:Y:S02]  /*0680*/  @P6 IMAD R15, R36.reuse, R13, R18 ;  /* 0x0000000d240f6224 */ /* 0x040fe400078e0212 */
[----:B------:R-:W-:Y:S02]  /*0690*/  @P6 IMAD.WIDE.U32 R12, R36, R12, R38 ;  /* 0x0000000c240c6225 */ /* 0x000fe400078e0026 */
[----:B------:R-:W3:Y:S02]  /*06a0*/  @P4 LDC.64 R18, c[0x0][0x228] ;  /* 0x00008a00ff124b82 */ /* 0x000ee40000000a00 */
[C---:B------:R-:W-:Y:S01]  /*06b0*/  IMAD R53, R7.reuse, UR9, R14 ;  /* 0x0000000907357c24 */ /* 0x040fe2000f8e020e */
[----:B--2---:R-:W-:Y:S01]  /*06c0*/  @P6 LEA R20, P5, R12, R20, 0x1 ;  /* 0x000000140c146211 */ /* 0x004fe200078a08ff */
[----:B------:R-:W-:Y:S01]  /*06d0*/  IMAD.WIDE.U32 R58, R7, UR8, R8 ;  /* 0x00000008073a7c25 */ /* 0x000fe2000f8e0008 */
[----:B------:R-:W-:-:S02]  /*06e0*/  @P6 IADD3 R8, R13, R15, RZ ;  /* 0x0000000f0d086210 */ /* 0x000fc40007ffe0ff */
[----:B------:R-:W-:Y:S01]  /*06f0*/  CS2R R14, SRZ ;  /* 0x00000000000e7805 */ /* 0x000fe2000001ff00 */
[----:B------:R-:W2:Y:S01]  /*0700*/  @P4 LDC.64 R60, c[0x0][0x210] ;  /* 0x00008400ff3c4b82 */ /* 0x000ea20000000a00 */
[----:B0-----:R-:W-:Y:S01]  /*0710*/  @P6 IMAD R9, R37, R10, RZ ;  /* 0x0000000a25096224 */ /* 0x001fe200078e02ff */
[----:B------:R-:W-:Y:S02]  /*0720*/  IADD3 R53, R59, R53, RZ ;  /* 0x000000353b357210 */ /* 0x000fe40007ffe0ff */
[----:B------:R-:W-:Y:S01]  /*0730*/  @P6 LEA.HI.X R21, R12, R21, R8, 0x1, P5 ;  /* 0x000000150c156211 */ /* 0x000fe200028f0c08 */
[C---:B------:R-:W-:Y:S01]  /*0740*/  @P6 IMAD R13, R36.reuse, R11, R9 ;  /* 0x0000000b240d6224 */ /* 0x040fe200078e0209 */
[----:B------:R-:W-:Y:S02]  /*0750*/  @P6 MOV R52, R58 ;  /* 0x0000003a00346202 */ /* 0x000fe40000000f00 */
[C---:B------:R-:W-:Y:S01]  /*0760*/  @P4 IADD3 R27, P5, R36.reuse, 0x20, RZ ;  /* 0x00000020241b4810 */ /* 0x040fe20007fbe0ff */
[----:B------:R-:W0:Y:S02]  /*0770*/  @P4 LDC.64 R16, c[0x0][0x248] ;  /* 0x00009200ff104b82 */ /* 0x000e240000000a00 */
[----:B------:R-:W-:Y:S01]  /*0780*/  @P6 IMAD.WIDE.U32 R10, R36, R10, R52 ;  /* 0x0000000a240a6225 */ /* 0x000fe200078e0034 */
[----:B------:R-:W-:-:S04]  /*0790*/  @P4 IADD3.X R9, RZ, R37, RZ, P5, !PT ;  /* 0x00000025ff094210 */ /* 0x000fc80002ffe4ff */
[----:B------:R-:W-:Y:S01]  /*07a0*/  @P6 IADD3 R8, R11, R13, RZ ;  /* 0x0000000d0b086210 */ /* 0x000fe20007ffe0ff */
[----:B---3--:R-:W-:Y:S01]  /*07b0*/  @P4 IMAD R12, R9, R18, RZ ;  /* 0x00000012090c4224 */ /* 0x008fe200078e02ff */
[C---:B-1----:R-:W-:Y:S01]  /*07c0*/  @P6 LEA R22, P5, R10.reuse, R22, 0x1 ;  /* 0x000000160a166211 */ /* 0x042fe200078a08ff */
[----:B------:R-:W1:Y:S02]  /*07d0*/  @P4 LDC.64 R32, c[0x0][0x240] ;  /* 0x00009000ff204b82 */ /* 0x000e640000000a00 */
[----:B------:R-:W-:Y:S01]  /*07e0*/  @P4 IMAD R29, R27, R19, R12 ;  /* 0x000000131b1d4224 */ /* 0x000fe200078e020c */
[----:B------:R-:W-:Y:S02]  /*07f0*/  @P6 LEA.HI.X R23, R10, R23, R8, 0x1, P5 ;  /* 0x000000170a176211 */ /* 0x000fe400028f0c08 */
[----:B------:R-:W-:Y:S02]  /*0800*/  CS2R R8, SRZ ;  /* 0x0000000000087805 */ /* 0x000fe4000001ff00 */
[----:B------:R-:W-:-:S02]  /*0810*/  CS2R R10, SRZ ;  /* 0x00000000000a7805 */ /* 0x000fc4000001ff00 */
[----:B------:R-:W-:Y:S01]  /*0820*/  CS2R R12, SRZ ;  /* 0x00000000000c7805 */ /* 0x000fe2000001ff00 */
[----:B------:R-:W-:Y:S01]  /*0830*/  @P4 IMAD.WIDE.U32 R18, R27, R18, R24 ;  /* 0x000000121b124225 */ /* 0x000fe200078e0018 */
[----:B------:R-:W-:Y:S02]  /*0840*/  ISETP.LT.AND P5, PT, R43, R47, !P2 ;  /* 0x0000002f2b00720c */ /* 0x000fe400057a1270 */
[----:B------:R-:W-:Y:S01]  /*0850*/  IADD3 R46, R6, 0x60, RZ ;  /* 0x00000060062e7810 */ /* 0x000fe20007ffe0ff */
[----:B------:R3:W4:Y:S01]  /*0860*/  @P6 LDG.E.128 R8, desc[UR4][R20.64] ;  /* 0x0000000414086981 */ /* 0x000722000c1e1d00 */
[----:B------:R-:W-:-:S03]  /*0870*/  @P4 IADD3 R19, R19, R29, RZ ;  /* 0x0000001d13134210 */ /* 0x000fc60007ffe0ff */
[----:B------:R0:W4:Y:S01]  /*0880*/  @P6 LDG.E.128 R12, desc[UR4][R22.64] ;  /* 0x00000004160c6981 */ /* 0x000122000c1e1d00 */
[----:B--2---:R-:W-:Y:S02]  /*0890*/  @P4 LEA R60, P6, R18, R60, 0x1 ;  /* 0x0000003c123c4211 */ /* 0x004fe400078c08ff */
[----:B------:R-:W-:Y:S02]  /*08a0*/  ISETP.LT.AND P2, PT, R46, R47, !P2 ;  /* 0x0000002f2e00720c */ /* 0x000fe40005741270 */
[----:B------:R-:W-:Y:S01]  /*08b0*/  @P4 LEA.HI.X R61, R18, R61, R19, 0x1, P6 ;  /* 0x0000003d123d4211 */ /* 0x000fe200030f0c13 */
[----:B------:R-:W2:Y:S01]  /*08c0*/  @P5 LDC.64 R56, c[0x0][0x228] ;  /* 0x00008a00ff385b82 */ /* 0x000ea20000000a00 */
[----:B------:R-:W-:Y:S02]  /*08d0*/  @P4 IADD3 R27, P6, R36, 0x20, RZ ;  /* 0x00000020241b4810 */ /* 0x000fe40007fde0ff */
[----:B---3--:R-:W-:Y:S02]  /*08e0*/  @P4 MOV R20, R58 ;  /* 0x0000003a00144202 */ /* 0x008fe40000000f00 */
[----:B------:R-:W-:-:S02]  /*08f0*/  @P4 IADD3.X R19, RZ, R37, RZ, P6, !PT ;  /* 0x00000025ff134210 */ /* 0x000fc400037fe4ff */
[----:B------:R-:W-:Y:S01]  /*0900*/  @P4 MOV R21, R53 ;  /* 0x0000003500154202 */ /* 0x000fe20000000f00 */
[----:B------:R-:W3:Y:S01]  /*0910*/  @P5 LDC.64 R50, c[0x0][0x248] ;  /* 0x00009200ff325b82 */ /* 0x000ee20000000a00 */
[----:B------:R-:W-:Y:S01]  /*0920*/  @P5 MOV R54, R38 ;  /* 0x0000002600365202 */ /* 0x000fe20000000f00 */
[-C--:B0-----:R-:W-:Y:S01]  /*0930*/  @P4 IMAD R18, R19, R16.reuse, RZ ;  /* 0x0000001013124224 */ /* 0x081fe200078e02ff */
[C---:B------:R-:W-:Y:S02]  /*0940*/  @P5 IADD3 R19, P6, R36.reuse, 0x40, RZ ;  /* 0x0000004024135810 */ /* 0x040fe40007fde0ff */
[----:B------:R-:W-:Y:S01]  /*0950*/  @P5 MOV R55, R39 ;  /* 0x0000002700375202 */ /* 0x000fe20000000f00 */
[C---:B------:R-:W-:Y:S01]  /*0960*/  @P4 IMAD R25, R27.reuse, R17, R18 ;  /* 0x000000111b194224 */ /* 0x040fe200078e0212 */
[----:B------:R-:W-:Y:S01]  /*0970*/  @P5 IADD3.X R23, RZ, R37, RZ, P6, !PT ;  /* 0x00000025ff175210 */ /* 0x000fe200037fe4ff */
[----:B------:R-:W0:Y:S01]  /*0980*/  @P2 LDC.64 R34, c[0x0][0x228] ;  /* 0x00008a00ff222b82 */ /* 0x000e220000000a00 */
[----:B------:R-:W-:Y:S01]  /*0990*/  @P5 IADD3 R18, P6, R36, 0x40, RZ ;  /* 0x0000004024125810 */ /* 0x000fe20007fde0ff */
[----:B------:R-:W-:-:S03]  /*09a0*/  @P4 IMAD.WIDE.U32 R16, R27, R16, R20 ;  /* 0x000000101b104225 */ /* 0x000fc600078e0014 */
[----:B------:R-:W-:Y:S02]  /*09b0*/  @P5 IADD3.X R49, RZ, R37, RZ, P6, !PT ;  /* 0x00000025ff315210 */ /* 0x000fe400037fe4ff */
[----:B------:R-:W-:Y:S01]  /*09c0*/  @P4 IADD3 R17, R17, R25, RZ ;  /* 0x0000001911114210 */ /* 0x000fe20007ffe0ff */
[----:B------:R-:W0:Y:S01]  /*09d0*/  @P5 LDC.64 R30, c[0x0][0x210] ;  /* 0x00008400ff1e5b82 */ /* 0x000e220000000a00 */
[C---:B-1----:R-:W-:Y:S01]  /*09e0*/  @P4 LEA R32, P6, R16.reuse, R32, 0x1 ;  /* 0x0000002010204211 */ /* 0x042fe200078c08ff */
[-C--:B--2---:R-:W-:Y:S01]  /*09f0*/  @P5 IMAD R20, R23, R56.reuse, RZ ;  /* 0x0000003817145224 */ /* 0x084fe200078e02ff */
[----:B------:R-:W-:Y:S01]  /*0a00*/  CS2R R22, SRZ ;  /* 0x0000000000167805 */ /* 0x000fe2000001ff00 */
[C---:B------:R-:W-:Y:S01]  /*0a10*/  @P5 IMAD.WIDE.U32 R54, R19.reuse, R56, R54 ;  /* 0x0000003813365225 */ /* 0x040fe200078e0036 */
[----:B------:R-:W-:Y:S02]  /*0a20*/  @P4 LEA.HI.X R33, R16, R33, R17, 0x1, P6 ;  /* 0x0000002110214211 */ /* 0x000fe400030f0c11 */
[----:B------:R-:W-:Y:S01]  /*0a30*/  @P2 IADD3 R52, P6, R36, 0x60, RZ ;  /* 0x0000006024342810 */ /* 0x000fe20007fde0ff */
[----:B------:R-:W1:Y:S01]  /*0a40*/  @P2 LDC.64 R24, c[0x0][0x248] ;  /* 0x00009200ff182b82 */ /* 0x000e620000000a00 */
[----:B------:R-:W-:Y:S01]  /*0a50*/  @P5 IMAD R57, R19, R57, R20 ;  /* 0x0000003913395224 */ /* 0x000fe200078e0214 */
[----:B------:R-:W-:Y:S01]  /*0a60*/  @P5 MOV R16, R58 ;  /* 0x0000003a00105202 */ /* 0x000fe20000000f00 */
[----:B---3--:R-:W-:Y:S01]  /*0a70*/  @P5 IMAD R49, R49, R50, RZ ;  /* 0x0000003231315224 */ /* 0x008fe200078e02ff */
[----:B------:R-:W-:-:S02]  /*0a80*/  @P2 IADD3.X R21, RZ, R37, RZ, P6, !PT ;  /* 0x00000025ff152210 */ /* 0x000fc400037fe4ff */
[----:B------:R-:W-:Y:S01]  /*0a90*/  @P5 MOV R17, R53 ;  /* 0x0000003500115202 */ /* 0x000fe20000000f00 */
[C---:B------:R-:W-:Y:S01]  /*0aa0*/  @P5 IMAD R49, R18.reuse, R51, R49 ;  /* 0x0000003312315224 */ /* 0x040fe200078e0231 */
[----:B------:R-:W2:Y:S01]  /*0ab0*/  @P2 LDC.64 R28, c[0x0][0x210] ;  /* 0x00008400ff1c2b82 */ /* 0x000ea20000000a00 */
[----:B0-----:R-:W-:Y:S01]  /*0ac0*/  @P2 IMAD R56, R21, R34, RZ ;  /* 0x0000002215382224 */ /* 0x001fe200078e02ff */
[----:B------:R-:W-:Y:S01]  /*0ad0*/  CS2R R20, SRZ ;  /* 0x0000000000147805 */ /* 0x000fe2000001ff00 */
[----:B------:R-:W-:Y:S01]  /*0ae0*/  @P5 IMAD.WIDE.U32 R50, R18, R50, R16 ;  /* 0x0000003212325225 */ /* 0x000fe200078e0010 */
[----:B------:R-:W-:Y:S02]  /*0af0*/  CS2R R16, SRZ ;  /* 0x0000000000107805 */ /* 0x000fe4000001ff00 */
[----:B------:R-:W-:Y:S01]  /*0b00*/  CS2R R18, SRZ ;  /* 0x0000000000127805 */ /* 0x000fe2000001ff00 */
[----:B------:R-:W-:Y:S01]  /*0b10*/  @P2 IMAD R35, R52, R35, R56 ;  /* 0x0000002334232224 */ /* 0x000fe200078e0238 */
[----:B------:R-:W0:Y:S01]  /*0b20*/  @P5 LDC.64 R26, c[0x0][0x240] ;  /* 0x00009000ff1a5b82 */ /* 0x000e220000000a00 */
[----:B------:R3:W4:Y:S01]  /*0b30*/  @P4 LDG.E.128 R20, desc[UR4][R32.64] ;  /* 0x0000000420144981 */ /* 0x000722000c1e1d00 */
[----:B------:R-:W-:-:S03]  /*0b40*/  @P2 IADD3 R56, P6, R36, 0x60, RZ ;  /* 0x0000006024382810 */ /* 0x000fc60007fde0ff */
[----:B------:R-:W4:Y:S03]  /*0b50*/  @P4 LDG.E.128 R16, desc[UR4][R60.64] ;  /* 0x000000043c104981 */ /* 0x000f26000c1e1d00 */
[----:B---3--:R-:W3:Y:S01]  /*0b60*/  @P2 LDC.64 R32, c[0x0][0x240] ;  /* 0x00009000ff202b82 */ /* 0x008ee20000000a00 */
[----:B------:R-:W-:Y:S02]  /*0b70*/  @P5 LEA R36, P4, R54, R30, 0x1 ;  /* 0x0000001e36245211 */ /* 0x000fe400078808ff */
[----:B------:R-:W-:Y:S01]  /*0b80*/  @P2 IADD3.X R30, RZ, R37, RZ, P6, !PT ;  /* 0x00000025ff1e2210 */ /* 0x000fe200037fe4ff */
[----:B------:R-:W-:Y:S01]  /*0b90*/  @P2 IMAD.WIDE.U32 R38, R52, R34, R38 ;  /* 0x0000002234262225 */ /* 0x000fe200078e0026 */
[----:B------:R-:W-:Y:S02]  /*0ba0*/  @P5 IADD3 R55, R55, R57, RZ ;  /* 0x0000003937375210 */ /* 0x000fe40007ffe0ff */
[----:B------:R-:W-:Y:S01]  /*0bb0*/  @P2 MOV R59, R53 ;  /* 0x00000035003b2202 */ /* 0x000fe20000000f00 */
[----:B-1----:R-:W-:Y:S01]  /*0bc0*/  @P2 IMAD R30, R30, R24, RZ ;  /* 0x000000181e1e2224 */ /* 0x002fe200078e02ff */
[----:B------:R-:W-:-:S02]  /*0bd0*/  @P5 LEA.HI.X R37, R54, R31, R55, 0x1, P4 ;  /* 0x0000001f36255211 */ /* 0x000fc400020f0c37 */
[----:B------:R-:W-:Y:S01]  /*0be0*/  @P2 IADD3 R35, R39, R35, RZ ;  /* 0x0000002327232210 */ /* 0x000fe20007ffe0ff */
[----:B------:R-:W-:Y:S01]  /*0bf0*/  @P2 IMAD R31, R56, R25, R30 ;  /* 0x00000019381f2224 */ /* 0x000fe200078e021e */
[----:B--2---:R-:W-:Y:S01]  /*0c00*/  @P2 LEA R52, P4, R38, R28, 0x1 ;  /* 0x0000001c26342211 */ /* 0x004fe200078808ff */
[----:B------:R-:W-:Y:S01]  /*0c10*/  @P2 IMAD.WIDE.U32 R58, R56, R24, R58 ;  /* 0x00000018383a2225 */ /* 0x000fe200078e003a */
[----:B------:R-:W-:Y:S02]  /*0c20*/  @P5 IADD3 R49, R51, R49, RZ ;  /* 0x0000003133315210 */ /* 0x000fe40007ffe0ff */
[----:B0-----:R-:W-:Y:S02]  /*0c30*/  @P5 LEA R34, P6, R50, R26, 0x1 ;  /* 0x0000001a32225211 */ /* 0x001fe400078c08ff */
[----:B------:R-:W-:Y:S02]  /*0c40*/  @P2 LEA.HI.X R53, R38, R29, R35, 0x1, P4 ;  /* 0x0000001d26352211 */ /* 0x000fe400020f0c23 */
[----:B------:R-:W-:-:S02]  /*0c50*/  CS2R R24, SRZ ;  /* 0x0000000000187805 */ /* 0x000fc4000001ff00 */
[----:B------:R-:W-:Y:S02]  /*0c60*/  @P5 LEA.HI.X R35, R50, R27, R49, 0x1, P6 ;  /* 0x0000001b32235211 */ /* 0x000fe400030f0c31 */
[----:B------:R-:W-:Y:S02]  /*0c70*/  CS2R R26, SRZ ;  /* 0x00000000001a7805 */ /* 0x000fe4000001ff00 */
[----:B------:R-:W-:Y:S02]  /*0c80*/  @P2 IADD3 R38, R59, R31, RZ ;  /* 0x0000001f3b262210 */ /* 0x000fe40007ffe0ff */
[----:B------:R-:W-:Y:S02]  /*0c90*/  CS2R R28, SRZ ;  /* 0x00000000001c7805 */ /* 0x000fe4000001ff00 */
[----:B------:R-:W-:Y:S02]  /*0ca0*/  CS2R R30, SRZ ;  /* 0x00000000001e7805 */ /* 0x000fe4000001ff00 */
[C---:B---3--:R-:W-:Y:S01]  /*0cb0*/  @P2 LEA R50, P4, R58.reuse, R32, 0x1 ;  /* 0x000000203a322211 */ /* 0x048fe200078808ff */
[----:B------:R0:W2:Y:S03]  /*0cc0*/  @P5 LDG.E.128 R24, desc[UR4][R36.64] ;  /* 0x0000000424185981 */ /* 0x0000a6000c1e1d00 */
[----:B------:R-:W-:-:S02]  /*0cd0*/  @P2 LEA.HI.X R51, R58, R33, R38, 0x1, P4 ;  /* 0x000000213a332211 */ /* 0x000fc400020f0c26 */
[----:B------:R-:W-:Y:S01]  /*0ce0*/  CS2R R32, SRZ ;  /* 0x0000000000207805 */ /* 0x000fe2000001ff00 */
[----:B------:R1:W3:Y:S01]  /*0cf0*/  @P5 LDG.E.128 R28, desc[UR4][R34.64] ;  /* 0x00000004221c5981 */ /* 0x0002e2000c1e1d00 */
[----:B------:R-:W-:Y:S02]  /*0d00*/  CS2R R38, SRZ ;  /* 0x0000000000267805 */ /* 0x000fe4000001ff00 */
[----:B0-----:R-:W-:Y:S02]  /*0d10*/  CS2R R36, SRZ ;  /* 0x0000000000247805 */ /* 0x001fe4000001ff00 */
[----:B-1----:R-:W-:-:S04]  /*0d20*/  CS2R R34, SRZ ;  /* 0x0000000000227805 */ /* 0x002fc8000001ff00 */
[----:B------:R0:W3:Y:S04]  /*0d30*/  @P2 LDG.E.128 R36, desc[UR4][R50.64] ;  /* 0x0000000432242981 */ /* 0x0000e8000c1e1d00 */
[----:B------:R1:W3:Y:S01]  /*0d40*/  @P2 LDG.E.128 R32, desc[UR4][R52.64] ;  /* 0x0000000434202981 */ /* 0x0002e2000c1e1d00 */
[----:B------:R-:W-:Y:S02]  /*0d50*/  ISETP.NE.AND P5, PT, R45, RZ, PT ;  /* 0x000000ff2d00720c */ /* 0x000fe40003fa5270 */
[----:B------:R-:W-:Y:S01]  /*0d60*/  @P0 LEA R48, R0, R48, 0x7 ;  /* 0x0000003000300211 */ /* 0x000fe200078e38ff */
[----:B------:R-:W-:Y:S01]  /*0d70*/  BSSY B0, `(.L_x_81) ;  /* 0x000009b000007945 */ /* 0x000fe20003800000 */
[-C--:B------:R-:W-:Y:S02]  /*0d80*/  ISETP.GE.AND P4, PT, R44, R47.reuse, PT ;  /* 0x0000002f2c00720c */ /* 0x080fe40003f86270 */
[----:B------:R-:W-:Y:S01]  /*0d90*/  ISETP.GE.AND P2, PT, R43, R47, PT ;  /* 0x0000002f2b00720c */ /* 0x000fe20003f46270 */
[----:B----4-:R-:W-:-:S02]  /*0da0*/  HADD2.F32 R49, -RZ, R8.H0_H0 ;  /* 0x20000008ff317230 */ /* 0x010fc40000004100 */
[----:B------:R-:W-:Y:S02]  /*0db0*/  HADD2.F32 R8, -RZ, R8.H1_H1 ;  /* 0x30000008ff087230 */ /* 0x000fe40000004100 */
[----:B------:R-:W-:Y:S02]  /*0dc0*/  HADD2.F32 R59, -RZ, R12.H1_H1 ;  /* 0x3000000cff3b7230 */ /* 0x000fe40000004100 */
[--C-:B------:R-:W-:Y:S02]  /*0dd0*/  HADD2.F32 R54, -RZ, R9.reuse.H0_H0 ;  /* 0x20000009ff367230 */ /* 0x100fe40000004100 */
[----:B------:R-:W-:Y:S02]  /*0de0*/  HADD2.F32 R55, -RZ, R9.H1_H1 ;  /* 0x30000009ff377230 */ /* 0x000fe40000004100 */
[----:B------:R-:W-:Y:S01]  /*0df0*/  FMUL.FTZ R8, R8, R59 ;  /* 0x0000003b08087220 */ /* 0x000fe20000410000 */
[--C-:B------:R-:W-:Y:S02]  /*0e00*/  HADD2.F32 R9, -RZ, R10.reuse.H0_H0 ;  /* 0x2000000aff097230 */ /* 0x100fe40000004100 */
[----:B------:R-:W-:-:S02]  /*0e10*/  HADD2.F32 R57, -RZ, R10.H1_H1 ;  /* 0x3000000aff397230 */ /* 0x000fc40000004100 */
[----:B------:R-:W-:Y:S02]  /*0e20*/  HADD2.F32 R58, -RZ, R12.H0_H0 ;  /* 0x2000000cff3a7230 */ /* 0x000fe40000004100 */
[--C-:B0-----:R-:W-:Y:S02]  /*0e30*/  HADD2.F32 R51, -RZ, R13.reuse.H0_H0 ;  /* 0x2000000dff337230 */ /* 0x101fe40000004100 */
[----:B------:R-:W-:Y:S02]  /*0e40*/  HADD2.F32 R50, -RZ, R13.H1_H1 ;  /* 0x3000000dff327230 */ /* 0x000fe40000004100 */
[--C-:B------:R-:W-:Y:S02]  /*0e50*/  HADD2.F32 R13, -RZ, R15.reuse.H0_H0 ;  /* 0x2000000fff0d7230 */ /* 0x100fe40000004100 */
[----:B------:R-:W-:Y:S02]  /*0e60*/  HADD2.F32 R10, -RZ, R15.H1_H1 ;  /* 0x3000000fff0a7230 */ /* 0x000fe40000004100 */
[----:B------:R-:W-:-:S02]  /*0e70*/  HADD2.F32 R12, -RZ, R14.H0_H0 ;  /* 0x2000000eff0c7230 */ /* 0x000fc40000004100 */
[----:B------:R-:W-:Y:S02]  /*0e80*/  HADD2.F32 R14, -RZ, R14.H1_H1 ;  /* 0x3000000eff0e7230 */ /* 0x000fe40000004100 */
[----:B-1----:R-:W-:Y:S02]  /*0e90*/  HADD2.F32 R52, -RZ, R20.H1_H1 ;  /* 0x30000014ff347230 */ /* 0x002fe40000004100 */
[--C-:B------:R-:W-:Y:S02]  /*0ea0*/  HADD2.F32 R53, -RZ, R16.reuse.H1_H1 ;  /* 0x30000010ff357230 */ /* 0x100fe40000004100 */
[----:B------:R-:W-:Y:S02]  /*0eb0*/  HADD2.F32 R16, -RZ, R16.H0_H0 ;  /* 0x20000010ff107230 */ /* 0x000fe40000004100 */
[----:B------:R-:W-:Y:S02]  /*0ec0*/  HADD2.F32 R15, -RZ, R20.H0_H0 ;  /* 0x20000014ff0f7230 */ /* 0x000fe40000004100 */
[----:B------:R-:W-:Y:S01]  /*0ed0*/  FMUL.FTZ R59, R53, R52 ;  /* 0x00000034353b7220 */ /* 0x000fe20000410000 */
[----:B------:R-:W-:Y:S01]  /*0ee0*/  FFMA.FTZ R53, R49, R58, R8 ;  /* 0x0000003a31357223 */ /* 0x000fe20000010008 */
[----:B------:R-:W-:-:S02]  /*0ef0*/  HADD2.F32 R8, -RZ, R17.H0_H0 ;  /* 0x20000011ff087230 */ /* 0x000fc40000004100 */
[----:B------:R-:W-:Y:S02]  /*0f00*/  HADD2.F32 R49, -RZ, R21.H0_H0 ;  /* 0x20000015ff317230 */ /* 0x000fe40000004100 */
[----:B------:R-:W-:Y:S01]  /*0f10*/  FFMA.FTZ R15, R16, R15, R59 ;  /* 0x0000000f100f7223 */ /* 0x000fe2000001003b */
[----:B------:R-:W-:Y:S02]  /*0f20*/  HADD2.F32 R17, -RZ, R17.H1_H1 ;  /* 0x30000011ff117230 */ /* 0x000fe40000004100 */
[----:B------:R-:W-:Y:S02]  /*0f30*/  HADD2.F32 R16, -RZ, R21.H1_H1 ;  /* 0x30000015ff107230 */ /* 0x000fe40000004100 */
[----:B------:R-:W-:Y:S01]  /*0f40*/  FFMA.FTZ R20, R8, R49, R15 ;  /* 0x0000003108147223 */ /* 0x000fe2000001000f */
[----:B------:R-:W-:Y:S01]  /*0f50*/  FFMA.FTZ R54, R54, R51, R53 ;  /* 0x0000003336367223 */ /* 0x000fe20000010035 */
[----:B------:R-:W-:Y:S02]  /*0f60*/  HADD2.F32 R8, -RZ, R18.H0_H0 ;  /* 0x20000012ff087230 */ /* 0x000fe40000004100 */
[----:B------:R-:W-:-:S02]  /*0f70*/  HADD2.F32 R15, -RZ, R22.H0_H0 ;  /* 0x20000016ff0f7230 */ /* 0x000fc40000004100 */
[----:B------:R-:W-:Y:S01]  /*0f80*/  FFMA.FTZ R17, R17, R16, R20 ;  /* 0x0000001011117223 */ /* 0x000fe20000010014 */
[----:B------:R-:W-:-:S03]  /*0f90*/  FFMA.FTZ R50, R55, R50, R54 ;  /* 0x0000003237327223 */ /* 0x000fc60000010036 */
[----:B------:R-:W-:Y:S01]  /*0fa0*/  FFMA.FTZ R17, R8, R15, R17 ;  /* 0x0000000f08117223 */ /* 0x000fe20000010011 */
[----:B------:R-:W-:Y:S01]  /*0fb0*/  FFMA.FTZ R12, R9, R12, R50 ;  /* 0x0000000c090c7223 */ /* 0x000fe20000010032 */
[--C-:B------:R-:W-:Y:S02]  /*0fc0*/  HADD2.F32 R15, -RZ, R23.reuse.H0_H0 ;  /* 0x20000017ff0f7230 */ /* 0x100fe40000004100 */
[----:B------:R-:W-:Y:S02]  /*0fd0*/  HADD2.F32 R8, -RZ, R23.H1_H1 ;  /* 0x30000017ff087230 */ /* 0x000fe40000004100 */
[----:B------:R-:W-:Y:S02]  /*0fe0*/  HADD2.F32 R9, -RZ, R22.H1_H1 ;  /* 0x30000016ff097230 */ /* 0x000fe40000004100 */
[----:B------:R-:W-:Y:S02]  /*0ff0*/  HADD2.F32 R18, -RZ, R18.H1_H1 ;  /* 0x30000012ff127230 */ /* 0x000fe40000004100 */
[----:B--2---:R-:W-:-:S02]  /*1000*/  HADD2.F32 R21, -RZ, R24.H0_H0 ;  /* 0x20000018ff157230 */ /* 0x004fc40000004100 */
[----:B------:R-:W-:Y:S02]  /*1010*/  HADD2.F32 R24, -RZ, R24.H1_H1 ;  /* 0x30000018ff187230 */ /* 0x000fe40000004100 */
[--C-:B---3--:R-:W-:Y:S02]  /*1020*/  HADD2.F32 R50, -RZ, R28.reuse.H0_H0 ;  /* 0x2000001cff327230 */ /* 0x108fe40000004100 */
[----:B------:R-:W-:Y:S02]  /*1030*/  HADD2.F32 R23, -RZ, R28.H1_H1 ;  /* 0x3000001cff177230 */ /* 0x000fe40000004100 */
[--C-:B------:R-:W-:Y:S02]  /*1040*/  HADD2.F32 R28, -RZ, R29.reuse.H0_H0 ;  /* 0x2000001dff1c7230 */ /* 0x100fe40000004100 */
[----:B------:R-:W-:Y:S02]  /*1050*/  HADD2.F32 R20, -RZ, R29.H1_H1 ;  /* 0x3000001dff147230 */ /* 0x000fe40000004100 */
[----:B------:R-:W-:Y:S01]  /*1060*/  FMUL.FTZ R24, R24, R23 ;  /* 0x0000001718187220 */ /* 0x000fe20000410000 */
[----:B------:R-:W-:-:S02]  /*1070*/  HADD2.F32 R29, -RZ, R36.H1_H1 ;  /* 0x30000024ff1d7230 */ /* 0x000fc40000004100 */
[--C-:B------:R-:W-:Y:S02]  /*1080*/  HADD2.F32 R22, -RZ, R32.reuse.H1_H1 ;  /* 0x30000020ff167230 */ /* 0x100fe40000004100 */
[----:B------:R-:W-:Y:S01]  /*1090*/  FFMA.FTZ R9, R18, R9, R17 ;  /* 0x0000000912097223 */ /* 0x000fe20000010011 */
[----:B------:R-:W-:Y:S02]  /*10a0*/  HADD2.F32 R32, -RZ, R32.H0_H0 ;  /* 0x20000020ff207230 */ /* 0x000fe40000004100 */
[----:B------:R-:W-:Y:S02]  /*10b0*/  HADD2.F32 R23, -RZ, R36.H0_H0 ;  /* 0x20000024ff177230 */ /* 0x000fe40000004100 */
[----:B------:R-:W-:Y:S01]  /*10c0*/  FMUL.FTZ R29, R22, R29 ;  /* 0x0000001d161d7220 */ /* 0x000fe20000410000 */
[----:B------:R-:W-:Y:S02]  /*10d0*/  HADD2.F32 R17, -RZ, R25.H0_H0 ;  /* 0x20000019ff117230 */ /* 0x000fe40000004100 */
[----:B------:R-:W-:Y:S01]  /*10e0*/  FFMA.FTZ R24, R21, R50, R24 ;  /* 0x0000003215187223 */ /* 0x000fe20000010018 */
[----:B------:R-:W-:-:S02]  /*10f0*/  HADD2.F32 R56, -RZ, R11.H0_H0 ;  /* 0x2000000bff387230 */ /* 0x000fc40000004100 */
[----:B------:R-:W-:Y:S01]  /*1100*/  FFMA.FTZ R57, R57, R14, R12 ;  /* 0x0000000e39397223 */ /* 0x000fe2000001000c */
[----:B------:R-:W-:Y:S02]  /*1110*/  HADD2.F32 R21, -RZ, R33.H0_H0 ;  /* 0x20000021ff157230 */ /* 0x000fe40000004100 */
[----:B------:R-:W-:Y:S01]  /*1120*/  FFMA.FTZ R32, R32, R23, R29 ;  /* 0x0000001720207223 */ /* 0x000fe2000001001d */
[----:B------:R-:W-:Y:S02]  /*1130*/  HADD2.F32 R22, -RZ, R37.H0_H0 ;  /* 0x20000025ff167230 */ /* 0x000fe40000004100 */
[----:B------:R-:W-:Y:S01]  /*1140*/  FFMA.FTZ R28, R17, R28, R24 ;  /* 0x0000001c111c7223 */ /* 0x000fe20000010018 */
[----:B------:R-:W-:Y:S02]  /*1150*/  HADD2.F32 R25, -RZ, R25.H1_H1 ;  /* 0x30000019ff197230 */ /* 0x000fe40000004100 */
[----:B------:R-:W-:Y:S01]  /*1160*/  FFMA.FTZ R56, R56, R13, R57 ;  /* 0x0000000d38387223 */ /* 0x000fe20000010039 */
[----:B------:R-:W-:-:S02]  /*1170*/  HADD2.F32 R12, -RZ, R19.H0_H0 ;  /* 0x20000013ff0c7230 */ /* 0x000fc40000004100 */
        /* <DEDUP_REMOVED lines=15> */
[----:B------:R-:W-:-:S02]  /*1270*/  HADD2.F32 R21, -RZ, R38.H1_H1 ;  /* 0x30000026ff157230 */ /* 0x000fc40000004100 */
[----:B------:R-:W-:Y:S01]  /*1280*/  FFMA.FTZ R26, R26, R15, R13 ;  /* 0x0000000f1a1a7223 */ /* 0x000fe2000001000d */
[----:B------:R-:W-:Y:S02]  /*1290*/  HADD2.F32 R9, -RZ, R27.H0_H0 ;  /* 0x2000001bff097230 */ /* 0x000fe40000004100 */
[----:B------:R-:W-:Y:S02]  /*12a0*/  HADD2.F32 R16, -RZ, R31.H0_H0 ;  /* 0x2000001fff107230 */ /* 0x000fe40000004100 */
[----:B------:R-:W-:Y:S01]  /*12b0*/  FFMA.FTZ R34, R34, R21, R17 ;  /* 0x0000001522227223 */ /* 0x000fe20000010011 */
[----:B------:R-:W-:Y:S02]  /*12c0*/  HADD2.F32 R13, -RZ, R35.H0_H0 ;  /* 0x20000023ff0d7230 */ /* 0x000fe40000004100 */
[----:B------:R-:W-:Y:S02]  /*12d0*/  HADD2.F32 R18, -RZ, R39.H0_H0 ;  /* 0x20000027ff127230 */ /* 0x000fe40000004100 */
[----:B------:R-:W-:Y:S01]  /*12e0*/  FFMA.FTZ R26, R9, R16, R26 ;  /* 0x00000010091a7223 */ /* 0x000fe2000001001a */
[----:B------:R-:W-:-:S02]  /*12f0*/  HADD2.F32 R11, -RZ, R11.H1_H1 ;  /* 0x3000000bff0b7230 */ /* 0x000fc40000004100 */
[----:B------:R-:W-:Y:S02]  /*1300*/  HADD2.F32 R19, -RZ, R19.H1_H1 ;  /* 0x30000013ff137230 */ /* 0x000fe40000004100 */
[----:B------:R-:W-:Y:S01]  /*1310*/  FFMA.FTZ R18, R13, R18, R34 ;  /* 0x000000120d127223 */ /* 0x000fe20000010022 */
[----:B------:R-:W-:Y:S02]  /*1320*/  HADD2.F32 R27, -RZ, R27.H1_H1 ;  /* 0x3000001bff1b7230 */ /* 0x000fe40000004100 */
[----:B------:R-:W-:Y:S02]  /*1330*/  HADD2.F32 R14, -RZ, R31.H1_H1 ;  /* 0x3000001fff0e7230 */ /* 0x000fe40000004100 */
[----:B------:R-:W-:Y:S02]  /*1340*/  HADD2.F32 R35, -RZ, R35.H1_H1 ;  /* 0x30000023ff237230 */ /* 0x000fe40000004100 */
[----:B------:R-:W-:Y:S02]  /*1350*/  HADD2.F32 R16, -RZ, R39.H1_H1 ;  /* 0x30000027ff107230 */ /* 0x000fe40000004100 */
[----:B------:R-:W-:Y:S01]  /*1360*/  FFMA.FTZ R10, R11, R10, R56 ;  /* 0x0000000a0b0a7223 */ /* 0x000fe20000010038 */
[----:B------:R-:W-:Y:S01]  /*1370*/  FFMA.FTZ R12, R19, R8, R12 ;  /* 0x00000008130c7223 */ /* 0x000fe2000001000c */
[----:B------:R-:W-:Y:S01]  /*1380*/  FFMA.FTZ R26, R27, R14, R26 ;  /* 0x0000000e1b1a7223 */ /* 0x000fe2000001001a */
        /* <DEDUP_REMOVED lines=13> */
[----:B0-----:R-:W-:-:S02]  /*1460*/  FADD.FTZ R12, R9, R8 ;  /* 0x00000008090c7221 */ /* 0x001fc40000010000 */
[----:B------:R-:W0:Y:S01]  /*1470*/  LDC.64 R8, c[0x0][0x2d0] ;  /* 0x0000b400ff087b82 */ /* 0x000e220000000a00 */
[----:B-1----:R-:W-:Y:S01]  /*1480*/  FADD.FTZ R14, R11, R14 ;  /* 0x0000000e0b0e7221 */ /* 0x002fe20000010000 */
[----:B--2---:R-:W-:Y:S01]  /*1490*/  FADD.FTZ R17, R16, R13 ;  /* 0x0000000d10117221 */ /* 0x004fe20000010000 */
[----:B---3--:R-:W-:Y:S01]  /*14a0*/  FADD.FTZ R20, R19, R10 ;  /* 0x0000000a13147221 */ /* 0x008fe20000010000 */
[----:B------:R-:W1:Y:S04]  /*14b0*/  SHFL.BFLY PT, R13, R12, 0x1, 0x1f ;  /* 0x0c201f000c0d7f89 */ /* 0x000e6800000e0000 */
[----:B------:R-:W2:Y:S04]  /*14c0*/  SHFL.BFLY PT, R15, R14, 0x1, 0x1f ;  /* 0x0c201f000e0f7f89 */ /* 0x000ea800000e0000 */
[----:B------:R-:W3:Y:S04]  /*14d0*/  SHFL.BFLY PT, R18, R17, 0x1, 0x1f ;  /* 0x0c201f0011127f89 */ /* 0x000ee800000e0000 */
[----:B------:R-:W4:Y:S01]  /*14e0*/  SHFL.BFLY PT, R21, R20, 0x1, 0x1f ;  /* 0x0c201f0014157f89 */ /* 0x000f2200000e0000 */
[----:B------:R-:W-:Y:S01]  /*14f0*/  @P0 SHF.R.S32.HI R11, RZ, 0x1f, R48 ;  /* 0x0000001fff0b0819 */ /* 0x000fe20000011430 */
[----:B------:R-:W-:-:S03]  /*1500*/  HFMA2.MMA R10, -RZ, RZ, 0, 0 ;  /* 0x00000000ff0a7435 */ /* 0x000fc600000001ff */
[----:B------:R-:W-:-:S04]  /*1510*/  @P0 LEA.HI R11, R11, R48, RZ, 0x7 ;  /* 0x000000300b0b0211 */ /* 0x000fc800078f38ff */
[----:B------:R-:W-:Y:S02]  /*1520*/  @P0 LOP3.LUT R10, R11, 0xffffff80, RZ, 0xc0, !PT ;  /* 0xffffff800b0a0812 */ /* 0x000fe400078ec0ff */
[----:B------:R-:W-:Y:S01]  /*1530*/  ISETP.GE.AND P0, PT, R46, R47, PT ;  /* 0x0000002f2e00720c */ /* 0x000fe20003f06270 */
[----:B-1----:R-:W-:Y:S01]  /*1540*/  FADD.FTZ R19, R12, R13 ;  /* 0x0000000d0c137221 */ /* 0x002fe20000010000 */
[----:B--2---:R-:W-:Y:S01]  /*1550*/  FADD.FTZ R15, R14, R15 ;  /* 0x0000000f0e0f7221 */ /* 0x004fe20000010000 */
[----:B---3--:R-:W-:Y:S01]  /*1560*/  FADD.FTZ R18, R17, R18 ;  /* 0x0000001211127221 */ /* 0x008fe20000010000 */
[----:B----4-:R-:W-:Y:S01]  /*1570*/  FADD.FTZ R21, R20, R21 ;  /* 0x0000001514157221 */ /* 0x010fe20000010000 */
[----:B0-----:R-:W-:Y:S08]  /*1580*/  @P5 BRA `(.L_x_82) ;  /* 0x0000000000645947 */ /* 0x001ff00003800000 */
[----:B------:R-:W0:Y:S01]  /*1590*/  LDC.64 R16, c[0x0][0x278] ;  /* 0x00009e00ff107b82 */ /* 0x000e220000000a00 */
[----:B------:R-:W-:Y:S01]  /*15a0*/  SHF.R.S32.HI R14, RZ, 0x1f, R10 ;  /* 0x0000001fff0e7819 */ /* 0x000fe2000001140a */
[----:B------:R-:W-:Y:S01]  /*15b0*/  ULDC.64 UR8, c[0x0][0x280] ;  /* 0x0000a00000087ab9 */ /* 0x000fe20000000a00 */
[----:B------:R-:W-:Y:S02]  /*15c0*/  IADD3 R12, P5, R5, R10, RZ ;  /* 0x0000000a050c7210 */ /* 0x000fe40007fbe0ff */
[----:B------:R-:W-:Y:S02]  /*15d0*/  FSEL R15, R15, RZ, !P4 ;  /* 0x000000ff0f0f7208 */ /* 0x000fe40006000000 */
[----:B------:R-:W-:Y:S01]  /*15e0*/  LEA.HI.X.SX32 R13, R5, R14, 0x1, P5 ;  /* 0x0000000e050d7211 */ /* 0x000fe200028f0eff */
[C---:B0-----:R-:W-:Y:S02]  /*15f0*/  IMAD R14, R16.reuse, UR7, RZ ;  /* 0x00000007100e7c24 */ /* 0x041fe4000f8e02ff */
[----:B------:R-:W-:-:S04]  /*1600*/  IMAD.WIDE.U32 R12, R16, UR6, R12 ;  /* 0x00000006100c7c25 */ /* 0x000fc8000f8e000c */
[----:B------:R-:W-:Y:S01]  /*1610*/  IMAD R11, R17, UR6, R14 ;  /* 0x00000006110b7c24 */ /* 0x000fe2000f8e020e */
[----:B------:R-:W-:Y:S01]  /*1620*/  FSEL R17, R18, RZ, !P2 ;  /* 0x000000ff12117208 */ /* 0x000fe20005000000 */
[----:B------:R-:W-:-:S03]  /*1630*/  IMAD R14, R41, UR8, RZ ;  /* 0x00000008290e7c24 */ /* 0x000fc6000f8e02ff */
[----:B------:R-:W-:Y:S01]  /*1640*/  IADD3 R13, R13, R11, RZ ;  /* 0x0000000b0d0d7210 */ /* 0x000fe20007ffe0ff */
[C---:B------:R-:W-:Y:S02]  /*1650*/  IMAD R11, R7.reuse, UR9, R14 ;  /* 0x00000009070b7c24 */ /* 0x040fe4000f8e020e */
[----:B------:R-:W-:Y:S01]  /*1660*/  IMAD.WIDE.U32 R12, R7, UR8, R12 ;  /* 0x00000008070c7c25 */ /* 0x000fe2000f8e000c */
[----:B------:R-:W-:Y:S02]  /*1670*/  ULDC.64 UR8, c[0x0][0x260] ;  /* 0x0000980000087ab9 */ /* 0x000fe40000000a00 */
[----:B------:R-:W-:-:S04]  /*1680*/  IADD3 R6, P5, R6, R12, RZ ;  /* 0x0000000c06067210 */ /* 0x000fc80007fbe0ff */
[----:B------:R-:W-:Y:S02]  /*1690*/  IADD3.X R13, R42, R13, R11, P5, !PT ;  /* 0x0000000d2a0d7210 */ /* 0x000fe40002ffe40b */
[C---:B------:R-:W-:Y:S02]  /*16a0*/  LEA R12, P5, R6.reuse, UR8, 0x2 ;  /* 0x00000008060c7c11 */ /* 0x040fe4000f8a10ff */
[----:B------:R-:W-:Y:S02]  /*16b0*/  FSEL R11, R19, RZ, !P3 ;  /* 0x000000ff130b7208 */ /* 0x000fe40005800000 */
[----:B------:R-:W-:Y:S02]  /*16c0*/  LEA.HI.X R13, R6, UR9, R13, 0x2, P5 ;  /* 0x00000009060d7c11 */ /* 0x000fe4000a8f140d */
[----:B------:R-:W-:-:S03]  /*16d0*/  FSEL R19, R21, RZ, !P0 ;  /* 0x000000ff15137208 */ /* 0x000fc60004000000 */
[----:B------:R0:W-:Y:S04]  /*16e0*/  STG.E desc[UR4][R12.64], R11 ;  /* 0x0000000b0c007986 */ /* 0x0001e8000c101904 */
[----:B------:R0:W-:Y:S04]  /*16f0*/  STG.E desc[UR4][R12.64+0x80], R15 ;  /* 0x0000800f0c007986 */ /* 0x0001e8000c101904 */
[----:B------:R0:W-:Y:S04]  /*1700*/  STG.E desc[UR4][R12.64+0x100], R17 ;  /* 0x000100110c007986 */ /* 0x0001e8000c101904 */
[----:B------:R0:W-:Y:S02]  /*1710*/  STG.E desc[UR4][R12.64+0x180], R19 ;  /* 0x000180130c007986 */ /* 0x0001e4000c101904 */
.L_x_82:
[----:B------:R-:W-:Y:S05]  /*1720*/  BSYNC B0 ;  /* 0x0000000000007941 */ /* 0x000fea0003800000 */
.L_x_81:
        /* <DEDUP_REMOVED lines=9> */
[----:B------:R-:W-:Y:S02]  /*17c0*/  IADD3 R4, -R5, R4, RZ ;  /* 0x0000000405047210 */ /* 0x000fe40007ffe1ff */
[--C-:B------:R-:W-:Y:S02]  /*17d0*/  IADD3 R12, P0, P2, R12, R6, R13.reuse ;  /* 0x000000060c0c7210 */ /* 0x100fe40007a1e00d */
[----:B------:R-:W-:Y:S02]  /*17e0*/  ISETP.GE.OR P1, PT, R3, R4, P1 ;  /* 0x000000040300720c */ /* 0x000fe40000f26670 */
[----:B------:R-:W-:-:S02]  /*17f0*/  SHF.R.S32.HI R13, RZ, 0x1f, R13 ;  /* 0x0000001fff0d7819 */ /* 0x000fc4000001140d */
[----:B------:R-:W-:-:S04]  /*1800*/  SHF.R.S32.HI R6, RZ, 0x1f, R6 ;  /* 0x0000001fff067819 */ /* 0x000fc80000011406 */
[----:B------:R-:W-:Y:S01]  /*1810*/  IADD3.X R13, R14, R6, R13, P0, P2 ;  /* 0x000000060e0d7210 */ /* 0x000fe200007e440d */
[----:B------:R-:W-:-:S04]  /*1820*/  IMAD R6, R8, UR7, RZ ;  /* 0x0000000708067c24 */ /* 0x000fc8000f8e02ff */
[----:B------:R-:W-:Y:S02]  /*1830*/  IMAD R9, R9, UR6, R6 ;  /* 0x0000000609097c24 */ /* 0x000fe4000f8e0206 */
[----:B------:R-:W-:-:S05]  /*1840*/  IMAD.WIDE.U32 R12, R8, UR6, R12 ;  /* 0x00000006080c7c25 */ /* 0x000fca000f8e000c */
[----:B------:R-:W-:Y:S01]  /*1850*/  IADD3 R11, R13, R9, RZ ;  /* 0x000000090d0b7210 */ /* 0x000fe20007ffe0ff */
[----:B------:R-:W-:Y:S06]  /*1860*/  @P1 BRA `(.L_x_84) ;  /* 0x0000000000581947 */ /* 0x000fec0003800000 */
[----:B------:R-:W0:Y:S01]  /*1870*/  LDC.64 R8, c[0x0][0x2a8] ;  /* 0x0000aa00ff087b82 */ /* 0x000e220000000a00 */
[----:B------:R-:W-:Y:S01]  /*1880*/  SHF.R.S32.HI R6, RZ, 0x1f, R5 ;  /* 0x0000001fff067819 */ /* 0x000fe20000011405 */
[----:B------:R-:W-:Y:S01]  /*1890*/  ULDC.64 UR8, c[0x0][0x2b0] ;  /* 0x0000ac0000087ab9 */ /* 0x000fe20000000a00 */
[--C-:B------:R-:W-:Y:S02]  /*18a0*/  IADD3 R4, P0, P1, R10, R5, R3.reuse ;  /* 0x000000050a047210 */ /* 0x100fe4000791e003 */
        /* <DEDUP_REMOVED lines=18> */
.L_x_84:
[----:B------:R-:W-:Y:S05]  /*19d0*/  BSYNC B0 ;  /* 0x0000000000007941 */ /* 0x000fea0003800000 */
.L_x_83:
[----:B------:R-:W-:Y:S01]  /*19e0*/  ULDC.64 UR10, c[0x0][0x2e8] ;  /* 0x0000ba00000a7ab9 */ /* 0x000fe20000000a00 */
[----:B------:R-:W-:Y:S01]  /*19f0*/  ULDC.64 UR8, c[0x0][0x2d8] ;  /* 0x0000b60000087ab9 */ /* 0x000fe20000000a00 */
[----:B------:R-:W-:Y:S01]  /*1a00*/  MOV R10, R12 ;  /* 0x0000000c000a7202 */ /* 0x000fe20000000f00 */
[----:B------:R-:W-:Y:S01]  /*1a10*/  IMAD R6, R41, UR8, RZ ;  /* 0x0000000829067c24 */ /* 0x000fe2000f8e02ff */
[----:B------:R-:W-:-:S03]  /*1a20*/  ISETP.NE.U32.AND P0, PT, RZ, UR10, PT ;  /* 0x0000000aff007c0c */ /* 0x000fc6000bf05070 */
[----:B0-----:R-:W-:Y:S01]  /*1a30*/  IMAD.WIDE.U32 R4, R7, UR8, R10 ;  /* 0x0000000807047c25 */ /* 0x001fe2000f8e000a */
[----:B------:R-:W-:-:S03]  /*1a40*/  ISETP.NE.AND.EX P0, PT, RZ, UR11, PT, P0 ;  /* 0x0000000bff007c0c */ /* 0x000fc6000bf05300 */
[----:B------:R-:W-:Y:S01]  /*1a50*/  IMAD R7, R7, UR9, R6 ;  /* 0x0000000907077c24 */ /* 0x000fe2000f8e0206 */
[----:B------:R-:W-:Y:S01]  /*1a60*/  ISETP.NE.OR P0, PT, R3, RZ, !P0 ;  /* 0x000000ff0300720c */ /* 0x000fe20004705670 */
[----:B------:R-:W-:Y:S02]  /*1a70*/  ULDC.64 UR8, c[0x0][0x2b8] ;  /* 0x0000ae0000087ab9 */ /* 0x000fe40000000a00 */
[----:B------:R-:W-:Y:S02]  /*1a80*/  LEA R6, P1, R4, UR8, 0x2 ;  /* 0x0000000804067c11 */ /* 0x000fe4000f8210ff */
[----:B------:R-:W-:-:S04]  /*1a90*/  IADD3 R5, R5, R7, RZ ;  /* 0x0000000705057210 */ /* 0x000fc80007ffe0ff */
[----:B------:R-:W-:-:S05]  /*1aa0*/  LEA.HI.X R7, R4, UR9, R5, 0x2, P1 ;  /* 0x0000000904077c11 */ /* 0x000fca00088f1405 */
        /* <DEDUP_REMOVED lines=9> */
[----:B------:R-:W1:Y:S08]  /*1b40*/  LDC R3, c[0x0][0x2e0] ;  /* 0x0000b800ff037b82 */ /* 0x000e700000000800 */
[----:B0-----:R-:W0:Y:S08]  /*1b50*/  LDC R7, c[0x0][0x220] ;  /* 0x00008800ff077b82 */ /* 0x001e300000000800 */
[----:B------:R-:W2:Y:S01]  /*1b60*/  LDC.64 R4, c[0x0][0x2e8] ;  /* 0x0000ba00ff047b82 */ /* 0x000ea20000000a00 */
[----:B-1----:R-:W-:-:S04]  /*1b70*/  IMAD R0, R2, R3, R0 ;  /* 0x0000000302007224 */ /* 0x002fc800078e0200 */
[----:B0-----:R-:W-:-:S04]  /*1b80*/  IMAD R3, R0, R7, UR6 ;  /* 0x0000000600037e24 */ /* 0x001fc8000f8e0207 */
[----:B--2---:R-:W-:-:S05]  /*1b90*/  IMAD.WIDE R2, R3, 0x4, R4 ;  /* 0x0000000403027825 */ /* 0x004fca00078e0204 */
[----:B------:R-:W-:Y:S01]  /*1ba0*/  STG.E desc[UR4][R2.64], RZ ;  /* 0x000000ff02007986 */ /* 0x000fe2000c101904 */
[----:B------:R-:W-:Y:S05]  /*1bb0*/  EXIT ;  /* 0x000000000000794d */ /* 0x000fea0003800000 */
.L_x_85:
        /* <DEDUP_REMOVED lines=12> */
.L_x_139:


//--------------------- .nv.shared._ZN7cutlass13device_kernelIN5flash19enable_sm80_to_sm89INS1_16FlashAttnBwdSm80INS1_25CollectiveMainloopBwdSm80ILi2ELi2EN4cute5tupleIJNS5_1CILi64EEENS7_ILi128EEES8_EEENS_6half_tEfNS_4arch4Sm80ELb0ELb0ELb1ELb0ELb0ELb0ELb0ELb0ELi2ELi2ELi4ELi2ELb1EEENS1_21CollectiveEpilogueBwdISA_SB_SD_Li256ELb0ELb0ELi2EEENS1_19SingleTileSchedulerILb0ELb0ELb0ELi128EEEEEEEEEvNT_6ParamsE --------------------------
	.section	.nv.shared._ZN7cutlass13device_kernelIN5flash19enable_sm80_to_sm89INS1_16FlashAttnBwdSm80INS1_25CollectiveMainloopBwdSm80ILi2ELi2EN4cute5tupleIJNS5_1CILi64EEENS7_ILi128EEES8_EEENS_6half_tEfNS_4arch4Sm80ELb0ELb0ELb1ELb0ELb0ELb0ELb0ELb0ELi2ELi2ELi4ELi2ELb1EEENS1_21CollectiveEpilogueBwdISA_SB_SD_Li256ELb0ELb0ELi2EEENS1_19SingleTileSchedulerILb0ELb0ELb0ELi128EEEEEEEEEvNT_6ParamsE,"aw",@nobits
	.sectionflags	@""
	.align	16
	.zero		1024


//--------------------- .nv.shared.reserved.0     --------------------------
	.section	.nv.shared.reserved.0,"aw",@nobits
	.weak		__nv_reservedSMEM_offset_0_alias
	.size		__nv_reservedSMEM_offset_0_alias, 0, 0
	.other		__nv_reservedSMEM_offset_0_alias,@"STO_CUDA_RESERVED_SHARED STV_DEFAULT"
__nv_reservedSMEM_offset_0_alias:
	.zero		0


//--------------------- .nv.global                --------------------------
	.section	.nv.global,"aw",@nobits
.nv.global:
	.type		_ZN73_INTERNAL_e48e4f46_37_flash_bwd_hdim64_fp16_softcap_sm80_cu_8e232a79_34934cute1_E,@object
	.size		_ZN73_INTERNAL_e48e4f46_37_flash_bwd_hdim64_fp16_softcap_sm80_cu_8e232a79_34934cute1_E,(_ZN73_INTERNAL_e48e4f46_37_flash_bwd_hdim64_fp16_softcap_sm80_cu_8e232a79_34934cuda3std3__45__cpo6cbeginE - _ZN73_INTERNAL_e48e4f46_37_flash_bwd_hdim64_fp16_softcap_sm80_cu_8e232a79_34934cute1_E)
_ZN73_INTERNAL_e48e4f46_37_flash_bwd_hdim64_fp16_softcap_sm80_cu_8e232a79_34934cute1_E:
	.zero		1
	.type		_ZN73_INTERNAL_e48e4f46_37_flash_bwd_hdim64_fp16_softcap_sm80_cu_8e232a79_34934cuda3std3__45__cpo6cbeginE,@object
	.size		_ZN73_INTERNAL_e48e4f46_37_flash_bwd_hdim64_fp16_softcap_sm80_cu_8e232a79_34934cuda3std3__45__cpo6cbeginE,(_ZN73_INTERNAL_e48e4f46_37_flash_bwd_hdim64_fp16_softcap_sm80_cu_8e232a79_34934cuda3std3__48in_placeE - _ZN73_INTERNAL_e48e4f46_37_flash_bwd_hdim64_fp16_softcap_sm80_cu_8e232a79_34934cuda3std3__45__cpo6cbeginE)
_ZN73_INTERNAL_e48e4f46_37_flash_bwd_hdim64_fp16_softcap_sm80_cu_8e232a79_34934cuda3std3__45__cpo6cbeginE:
	.zero		1
	.type		_ZN73_INTERNAL_e48e4f46_37_flash_bwd_hdim64_fp16_softcap_sm80_cu_8e232a79_34934cuda3std3__48in_placeE,@object
	.size		_ZN73_INTERNAL_e48e4f46_37_flash_bwd_hdim64_fp16_softcap_sm80_cu_8e232a79_34934cuda3std3__48in_placeE,(_ZN73_INTERNAL_e48e4f46_37_flash_bwd_hdim64_fp16_softcap_sm80_cu_8e232a79_34934cuda3std6ranges3__45__cpo9iter_moveE - _ZN73_INTERNAL_e48e4f46_37_flash_bwd_hdim64_fp16_softcap_sm80_cu_8e232a79_34934cuda3std3__48in_placeE)
_ZN73_INTERNAL_e48e4f46_37_flash_bwd_hdim64_fp16_softcap_sm80_cu_8e232a79_34934cuda3std3__48in_placeE:
	.zero		1
	.type		_ZN73_INTERNAL_e48e4f46_37_flash_bwd_hdim64_fp16_softcap_sm80_cu_8e232a79_34934cuda3std6ranges3__45__cpo9iter_moveE,@object
	.size		_ZN73_INTERNAL_e48e4f46_37_flash_bwd_hdim64_fp16_softcap_sm80_cu_8e232a79_34934cuda3std6ranges3__45__cpo9iter_moveE,(_ZN73_INTERNAL_e48e4f46_37_flash_bwd_hdim64_fp16_softcap_sm80_cu_8e232a79_34934cuda3std3__45__cpo5beginE - _ZN73_INTERNAL_e48e4f46_37_flash_bwd_hdim64_fp16_softcap_sm80_cu_8e232a79_34934cuda3std6ranges3__45__cpo9iter_moveE)
_ZN73_INTERNAL_e48e4f46_37_flash_bwd_hdim64_fp16_softcap_sm80_cu_8e232a79_34934cuda3std6ranges3__45__cpo9iter_moveE:
	.zero		1
	.type		_ZN73_INTERNAL_e48e4f46_37_flash_bwd_hdim64_fp16_softcap_sm80_cu_8e232a79_34934cuda3std3__45__cpo5beginE,@object
	.size		_ZN73_INTERNAL_e48e4f46_37_flash_bwd_hdim64_fp16_softcap_sm80_cu_8e232a79_34934cuda3std3__45__cpo5beginE,(_ZN73_INTERNAL_e48e4f46_37_flash_bwd_hdim64_fp16_softcap_sm80_cu_8e232a79_34934cuda3std3__475_GLOBAL__N__e48e4f46_37_flash_bwd_hdim64_fp16_softcap_sm80_cu_8e232a79_34936ignoreE - _ZN73_INTERNAL_e48e4f46_37_flash_bwd_hdim64_fp16_softcap_sm80_cu_8e232a79_34934cuda3std3__45__cpo5beginE)
_ZN73_INTERNAL_e48e4f46_37_flash_bwd_hdim64_fp16_softcap_sm80_cu_8e232a79_34934cuda3std3__45__cpo5beginE:
	.zero		1
	.type		_ZN73_INTERNAL_e48e4f46_37_flash_bwd_hdim64_fp16_softcap_sm80_cu_8e232a79_34934cuda3std3__475_GLOBAL__N__e48e4f46_37_flash_bwd_hdim64_fp16_softcap_sm80_cu_8e232a79_34936ignoreE,@object
	.size		_ZN73_INTERNAL_e48e4f46_37_flash_bwd_hdim64_fp16_softcap_sm80_cu_8e232a79_34934cuda3std3__475_GLOBAL__N__e48e4f46_37_flash_bwd_hdim64_fp16_softcap_sm80_cu_8e232a79_34936ignoreE,(_ZN73_INTERNAL_e48e4f46_37_flash_bwd_hdim64_fp16_softcap_sm80_cu_8e232a79_34934cute7productE - _ZN73_INTERNAL_e48e4f46_37_flash_bwd_hdim64_fp16_softcap_sm80_cu_8e232a79_34934cuda3std3__475_GLOBAL__N__e48e4f46_37_flash_bwd_hdim64_fp16_softcap_sm80_cu_8e232a79_34936ignoreE)
_ZN73_INTERNAL_e48e4f46_37_flash_bwd_hdim64_fp16_softcap_sm80_cu_8e232a79_34934cuda3std3__475_GLOBAL__N__e48e4f46_37_flash_bwd_hdim64_fp16_softcap_sm80_cu_8e232a79_34936ignoreE:
	.zero		1
	.type		_ZN73_INTERNAL_e48e4f46_37_flash_bwd_hdim64_fp16_softcap_sm80_cu_8e232a79_34934cute7productE,@object
	.size		_ZN73_INTERNAL_e48e4f46_37_flash_bwd_hdim64_fp16_softcap_sm80_cu_8e232a79_34934cute7productE,(_ZN73_INTERNAL_e48e4f46_37_flash_bwd_hdim64_fp16_softcap_sm80_cu_8e232a79_34934cuda3std3__45__cpo3endE - _ZN73_INTERNAL_e48e4f46_37_flash_bwd_hdim64_fp16_softcap_sm80_cu_8e232a79_34934cute7productE)
_ZN73_INTERNAL_e48e4f46_37_flash_bwd_hdim64_fp16_softcap_sm80_cu_8e232a79_34934cute7productE:
	.zero		1
	.type		_ZN73_INTERNAL_e48e4f46_37_flash_bwd_hdim64_fp16_softcap_sm80_cu_8e232a79_34934cuda3std3__45__cpo3endE,@object
	.size		_ZN73_INTERNAL_e48e4f46_37_flash_bwd_hdim64_fp16_softcap_sm80_cu_8e232a79_34934cuda3std3__45__cpo3endE,(_ZN73_INTERNAL_e48e4f46_37_flash_bwd_hdim64_fp16_softcap_sm80_cu_8e232a79_34934cuda3std3__419piecewise_constructE - _ZN73_INTERNAL_e48e4f46_37_flash_bwd_hdim64_fp16_softcap_sm80_cu_8e232a79_34934cuda3std3__45__cpo3endE)
_ZN73_INTERNAL_e48e4f46_37_flash_bwd_hdim64_fp16_softcap_sm80_cu_8e232a79_34934cuda3std3__45__cpo3endE:
	.zero		1
	.type		_ZN73_INTERNAL_e48e4f46_37_flash_bwd_hdim64_fp16_softcap_sm80_cu_8e232a79_34934cuda3std3__419piecewise_constructE,@object
	.size		_ZN73_INTERNAL_e48e4f46_37_flash_bwd_hdim64_fp16_softcap_sm80_cu_8e232a79_34934cuda3std3__419piecewise_constructE,(_ZN73_INTERNAL_e48e4f46_37_flash_bwd_hdim64_fp16_softcap_sm80_cu_8e232a79_34934cuda3std3__45__cpo4cendE - _ZN73_INTERNAL_e48e4f46_37_flash_bwd_hdim64_fp16_softcap_sm80_cu_8e232a79_34934cuda3std3__419piecewise_constructE)
_ZN73_INTERNAL_e48e4f46_37_flash_bwd_hdim64_fp16_softcap_sm80_cu_8e232a79_34934cuda3std3__419piecewise_constructE:
	.zero		1
	.type		_ZN73_INTERNAL_e48e4f46_37_flash_bwd_hdim64_fp16_softcap_sm80_cu_8e232a79_34934cuda3std3__45__cpo4cendE,@object
	.size		_ZN73_INTERNAL_e48e4f46_37_flash_bwd_hdim64_fp16_softcap_sm80_cu_8e232a79_34934cuda3std3__45__cpo4cendE,(_ZN73_INTERNAL_e48e4f46_37_flash_bwd_hdim64_fp16_softcap_sm80_cu_8e232a79_34934cuda3std6ranges3__45__cpo4swapE - _ZN73_INTERNAL_e48e4f46_37_flash_bwd_hdim64_fp16_softcap_sm80_cu_8e232a79_34934cuda3std3__45__cpo4cendE)
_ZN73_INTERNAL_e48e4f46_37_flash_bwd_hdim64_fp16_softcap_sm80_cu_8e232a79_34934cuda3std3__45__cpo4cendE:
	.zero		1
	.type		_ZN73_INTERNAL_e48e4f46_37_flash_bwd_hdim64_fp16_softcap_sm80_cu_8e232a79_34934cuda3std6ranges3__45__cpo4swapE,@object
	.size		_ZN73_INTERNAL_e48e4f46_37_flash_bwd_hdim64_fp16_softcap_sm80_cu_8e232a79_34934cuda3std6ranges3__45__cpo4swapE,(.L_7 - _ZN73_INTERNAL_e48e4f46_37_flash_bwd_hdim64_fp16_softcap_sm80_cu_8e232a79_34934cuda3std6ranges3__45__cpo4swapE)
_ZN73_INTERNAL_e48e4f46_37_flash_bwd_hdim64_fp16_softcap_sm80_cu_8e232a79_34934cuda3std6ranges3__45__cpo4swapE:
	.zero		1
.L_7:


//--------------------- .nv.shared._ZN7cutlass13device_kernelIN5flash19enable_sm80_to_sm89INS1_16FlashAttnBwdSm80INS1_25CollectiveMainloopBwdSm80ILi2ELi2EN4cute5tupleIJNS5_1CILi64EEENS7_ILi128EEES8_EEENS_6half_tEfNS_4arch4Sm80ELb0ELb0ELb1ELb0ELb1ELb0ELb0ELb0ELi2ELi2ELi4ELi2ELb1EEENS1_21CollectiveEpilogueBwdISA_SB_SD_Li256ELb0ELb0ELi2EEENS1_19SingleTileSchedulerILb0ELb0ELb0ELi128EEEEEEEEEvNT_6ParamsE --------------------------
	.section	.nv.shared._ZN7cutlass13device_kernelIN5flash19enable_sm80_to_sm89INS1_16FlashAttnBwdSm80INS1_25CollectiveMainloopBwdSm80ILi2ELi2EN4cute5tupleIJNS5_1CILi64EEENS7_ILi128EEES8_EEENS_6half_tEfNS_4arch4Sm80ELb0ELb0ELb1ELb0ELb1ELb0ELb0ELb0ELi2ELi2ELi4ELi2ELb1EEENS1_21CollectiveEpilogueBwdISA_SB_SD_Li256ELb0ELb0ELi2EEENS1_19SingleTileSchedulerILb0ELb0ELb0ELi128EEEEEEEEEvNT_6ParamsE,"aw",@nobits
	.sectionflags	@""
	.align	16
	.zero		1024


//--------------------- .nv.shared._ZN7cutlass13device_kernelIN5flash19enable_sm80_to_sm89INS1_16FlashAttnBwdSm80INS1_25CollectiveMainloopBwdSm80ILi2ELi2EN4cute5tupleIJNS5_1CILi64EEENS7_ILi128EEES8_EEENS_6half_tEfNS_4arch4Sm80ELb0ELb0ELb1ELb0ELb0ELb0ELb0ELb0ELi2ELi2ELi4ELi2ELb1EEENS1_24CollectiveEpilogueBwdGQAISA_fSD_Li256ELb0ELb0EEENS1_19SingleTileSchedulerILb0ELb0ELb0ELi128EEEEEEEEEvNT_6ParamsE --------------------------
	.section	.nv.shared._ZN7cutlass13device_kernelIN5flash19enable_sm80_to_sm89INS1_16FlashAttnBwdSm80INS1_25CollectiveMainloopBwdSm80ILi2ELi2EN4cute5tupleIJNS5_1CILi64EEENS7_ILi128EEES8_EEENS_6half_tEfNS_4arch4Sm80ELb0ELb0ELb1ELb0ELb0ELb0ELb0ELb0ELi2ELi2ELi4ELi2ELb1EEENS1_24CollectiveEpilogueBwdGQAISA_fSD_Li256ELb0ELb0EEENS1_19SingleTileSchedulerILb0ELb0ELb0ELi128EEEEEEEEEvNT_6ParamsE,"aw",@nobits
	.sectionflags	@""
	.align	16
	.zero		1024


//--------------------- .nv.shared._ZN7cutlass13device_kernelIN5flash19enable_sm80_to_sm89INS1_16FlashAttnBwdSm80INS1_25CollectiveMainloopBwdSm80ILi2ELi2EN4cute5tupleIJNS5_1CILi64EEENS7_ILi128EEES8_EEENS_6half_tEfNS_4arch4Sm80ELb0ELb0ELb1ELb0ELb1ELb0ELb0ELb0ELi2ELi2ELi4ELi2ELb1EEENS1_24CollectiveEpilogueBwdGQAISA_fSD_Li256ELb0ELb1EEENS1_19SingleTileSchedulerILb0ELb0ELb0ELi128EEEEEEEEEvNT_6ParamsE --------------------------
	.section	.nv.shared._ZN7cutlass13device_kernelIN5flash19enable_sm80_to_sm89INS1_16FlashAttnBwdSm80INS1_25CollectiveMainloopBwdSm80ILi2ELi2EN4cute5tupleIJNS5_1CILi64EEENS7_ILi128EEES8_EEENS_6half_tEfNS_4arch4Sm80ELb0ELb0ELb1ELb0ELb1ELb0ELb0ELb0ELi2ELi2ELi4ELi2ELb1EEENS1_24CollectiveEpilogueBwdGQAISA_fSD_Li256ELb0ELb1EEENS1_19SingleTileSchedulerILb0ELb0ELb0ELi128EEEEEEEEEvNT_6ParamsE,"aw",@nobits
	.sectionflags	@""
	.align	16
	.zero		1024


//--------------------- .nv.shared._ZN7cutlass13device_kernelIN5flash19enable_sm80_to_sm89INS1_16FlashAttnBwdSm80INS1_25CollectiveMainloopBwdSm80ILi2ELi2EN4cute5tupleIJNS5_1CILi64EEENS7_ILi128EEES8_EEENS_6half_tEfNS_4arch4Sm80ELb0ELb0ELb1ELb1ELb0ELb0ELb0ELb0ELi2ELi2ELi4ELi2ELb1EEENS1_21CollectiveEpilogueBwdISA_SB_SD_Li256ELb1ELb0ELi2EEENS1_19SingleTileSchedulerILb1ELb0ELb0ELi128EEEEEEEEEvNT_6ParamsE --------------------------
	.section	.nv.shared._ZN7cutlass13device_kernelIN5flash19enable_sm80_to_sm89INS1_16FlashAttnBwdSm80INS1_25CollectiveMainloopBwdSm80ILi2ELi2EN4cute5tupleIJNS5_1CILi64EEENS7_ILi128EEES8_EEENS_6half_tEfNS_4arch4Sm80ELb0ELb0ELb1ELb1ELb0ELb0ELb0ELb0ELi2ELi2ELi4ELi2ELb1EEENS1_21CollectiveEpilogueBwdISA_SB_SD_Li256ELb1ELb0ELi2EEENS1_19SingleTileSchedulerILb1ELb0ELb0ELi128EEEEEEEEEvNT_6ParamsE,"aw",@nobits
	.sectionflags	@""
	.align	16
	.zero		1024


//--------------------- .nv.shared._ZN7cutlass13device_kernelIN5flash19enable_sm80_to_sm89INS1_16FlashAttnBwdSm80INS1_25CollectiveMainloopBwdSm80ILi2ELi2EN4cute5tupleIJNS5_1CILi64EEENS7_ILi128EEES8_EEENS_6half_tEfNS_4arch4Sm80ELb0ELb0ELb1ELb1ELb1ELb0ELb0ELb0ELi2ELi2ELi4ELi2ELb1EEENS1_21CollectiveEpilogueBwdISA_SB_SD_Li256ELb1ELb0ELi2EEENS1_19SingleTileSchedulerILb1ELb0ELb0ELi128EEEEEEEEEvNT_6ParamsE --------------------------
	.section	.nv.shared._ZN7cutlass13device_kernelIN5flash19enable_sm80_to_sm89INS1_16FlashAttnBwdSm80INS1_25CollectiveMainloopBwdSm80ILi2ELi2EN4cute5tupleIJNS5_1CILi64EEENS7_ILi128EEES8_EEENS_6half_tEfNS_4arch4Sm80ELb0ELb0ELb1ELb1ELb1ELb0ELb0ELb0ELi2ELi2ELi4ELi2ELb1EEENS1_21CollectiveEpilogueBwdISA_SB_SD_Li256ELb1ELb0ELi2EEENS1_19SingleTileSchedulerILb1ELb0ELb0ELi128EEEEEEEEEvNT_6ParamsE,"aw",@nobits
	.sectionflags	@""
	.align	16
	.zero		1024


//--------------------- .nv.shared._ZN7cutlass13device_kernelIN5flash19enable_sm80_to_sm89INS1_16FlashAttnBwdSm80INS1_25CollectiveMainloopBwdSm80ILi2ELi2EN4cute5tupleIJNS5_1CILi64EEENS7_ILi128EEES8_EEENS_6half_tEfNS_4arch4Sm80ELb0ELb0ELb1ELb1ELb0ELb0ELb0ELb0ELi2ELi2ELi4ELi2ELb1EEENS1_24CollectiveEpilogueBwdGQAISA_fSD_Li256ELb1ELb0EEENS1_19SingleTileSchedulerILb1ELb0ELb0ELi128EEEEEEEEEvNT_6ParamsE --------------------------
	.section	.nv.shared._ZN7cutlass13device_kernelIN5flash19enable_sm80_to_sm89INS1_16FlashAttnBwdSm80INS1_25CollectiveMainloopBwdSm80ILi2ELi2EN4cute5tupleIJNS5_1CILi64EEENS7_ILi128EEES8_EEENS_6half_tEfNS_4arch4Sm80ELb0ELb0ELb1ELb1ELb0ELb0ELb0ELb0ELi2ELi2ELi4ELi2ELb1EEENS1_24CollectiveEpilogueBwdGQAISA_fSD_Li256ELb1ELb0EEENS1_19SingleTileSchedulerILb1ELb0ELb0ELi128EEEEEEEEEvNT_6ParamsE,"aw",@nobits
	.sectionflags	@""
	.align	16
	.zero		1024


//--------------------- .nv.shared._ZN7cutlass13device_kernelIN5flash19enable_sm80_to_sm89INS1_16FlashAttnBwdSm80INS1_25CollectiveMainloopBwdSm80ILi2ELi2EN4cute5tupleIJNS5_1CILi64EEENS7_ILi128EEES8_EEENS_6half_tEfNS_4arch4Sm80ELb0ELb0ELb1ELb1ELb1ELb0ELb0ELb0ELi2ELi2ELi4ELi2ELb1EEENS1_24CollectiveEpilogueBwdGQAISA_fSD_Li256ELb1ELb1EEENS1_19SingleTileSchedulerILb1ELb0ELb0ELi128EEEEEEEEEvNT_6ParamsE --------------------------
	.section	.nv.shared._ZN7cutlass13device_kernelIN5flash19enable_sm80_to_sm89INS1_16FlashAttnBwdSm80INS1_25CollectiveMainloopBwdSm80ILi2ELi2EN4cute5tupleIJNS5_1CILi64EEENS7_ILi128EEES8_EEENS_6half_tEfNS_4arch4Sm80ELb0ELb0ELb1ELb1ELb1ELb0ELb0ELb0ELi2ELi2ELi4ELi2ELb1EEENS1_24CollectiveEpilogueBwdGQAISA_fSD_Li256ELb1ELb1EEENS1_19SingleTileSchedulerILb1ELb0ELb0ELi128EEEEEEEEEvNT_6ParamsE,"aw",@nobits
	.sectionflags	@""
	.align	16
	.zero		1024


//--------------------- .nv.shared._ZN7cutlass13device_kernelIN5flash19enable_sm80_to_sm89INS1_16FlashAttnBwdSm80INS1_25CollectiveMainloopBwdSm80ILi2ELi2EN4cute5tupleIJNS5_1CILi64EEENS7_ILi128EEES8_EEENS_6half_tEfNS_4arch4Sm80ELb0ELb1ELb1ELb0ELb0ELb0ELb0ELb0ELi2ELi2ELi4ELi2ELb1EEENS1_21CollectiveEpilogueBwdISA_SB_SD_Li256ELb0ELb0ELi2EEENS1_19SingleTileSchedulerILb0ELb0ELb0ELi128EEEEEEEEEvNT_6ParamsE --------------------------
	.section	.nv.shared._ZN7cutlass13device_kernelIN5flash19enable_sm80_to_sm89INS1_16FlashAttnBwdSm80INS1_25CollectiveMainloopBwdSm80ILi2ELi2EN4cute5tupleIJNS5_1CILi64EEENS7_ILi128EEES8_EEENS_6half_tEfNS_4arch4Sm80ELb0ELb1ELb1ELb0ELb0ELb0ELb0ELb0ELi2ELi2ELi4ELi2ELb1EEENS1_21CollectiveEpilogueBwdISA_SB_SD_Li256ELb0ELb0ELi2EEENS1_19SingleTileSchedulerILb0ELb0ELb0ELi128EEEEEEEEEvNT_6ParamsE,"aw",@nobits
	.sectionflags	@""
	.align	16
	.zero		1024


//--------------------- .nv.shared._ZN7cutlass13device_kernelIN5flash19enable_sm80_to_sm89INS1_16FlashAttnBwdSm80INS1_25CollectiveMainloopBwdSm80ILi2ELi2EN4cute5tupleIJNS5_1CILi64EEENS7_ILi128EEES8_EEENS_6half_tEfNS_4arch4Sm80ELb0ELb1ELb1ELb0ELb1ELb0ELb0ELb0ELi2ELi2ELi4ELi2ELb1EEENS1_21CollectiveEpilogueBwdISA_SB_SD_Li256ELb0ELb0ELi2EEENS1_19SingleTileSchedulerILb0ELb0ELb0ELi128EEEEEEEEEvNT_6ParamsE --------------------------
	.section	.nv.shared._ZN7cutlass13device_kernelIN5flash19enable_sm80_to_sm89INS1_16FlashAttnBwdSm80INS1_25CollectiveMainloopBwdSm80ILi2ELi2EN4cute5tupleIJNS5_1CILi64EEENS7_ILi128EEES8_EEENS_6half_tEfNS_4arch4Sm80ELb0ELb1ELb1ELb0ELb1ELb0ELb0ELb0ELi2ELi2ELi4ELi2ELb1EEENS1_21CollectiveEpilogueBwdISA_SB_SD_Li256ELb0ELb0ELi2EEENS1_19SingleTileSchedulerILb0ELb0ELb0ELi128EEEEEEEEEvNT_6ParamsE,"aw",@nobits
	.sectionflags	@""
	.align	16
	.zero		1024


//--------------------- .nv.shared._ZN7cutlass13device_kernelIN5flash19enable_sm80_to_sm89INS1_16FlashAttnBwdSm80INS1_25CollectiveMainloopBwdSm80ILi2ELi2EN4cute5tupleIJNS5_1CILi64EEENS7_ILi128EEES8_EEENS_6half_tEfNS_4arch4Sm80ELb0ELb1ELb1ELb0ELb0ELb0ELb0ELb0ELi2ELi2ELi4ELi2ELb1EEENS1_24CollectiveEpilogueBwdGQAISA_fSD_Li256ELb0ELb0EEENS1_19SingleTileSchedulerILb0ELb0ELb0ELi128EEEEEEEEEvNT_6ParamsE --------------------------
	.section	.nv.shared._ZN7cutlass13device_kernelIN5flash19enable_sm80_to_sm89INS1_16FlashAttnBwdSm80INS1_25CollectiveMainloopBwdSm80ILi2ELi2EN4cute5tupleIJNS5_1CILi64EEENS7_ILi128EEES8_EEENS_6half_tEfNS_4arch4Sm80ELb0ELb1ELb1ELb0ELb0ELb0ELb0ELb0ELi2ELi2ELi4ELi2ELb1EEENS1_24CollectiveEpilogueBwdGQAISA_fSD_Li256ELb0ELb0EEENS1_19SingleTileSchedulerILb0ELb0ELb0ELi128EEEEEEEEEvNT_6ParamsE,"aw",@nobits
	.sectionflags	@""
	.align	16
	.zero		1024


//--------------------- .nv.shared._ZN7cutlass13device_kernelIN5flash19enable_sm80_to_sm89INS1_16FlashAttnBwdSm80INS1_25CollectiveMainloopBwdSm80ILi2ELi2EN4cute5tupleIJNS5_1CILi64EEENS7_ILi128EEES8_EEENS_6half_tEfNS_4arch4Sm80ELb0ELb1ELb1ELb0ELb1ELb0ELb0ELb0ELi2ELi2ELi4ELi2ELb1EEENS1_24CollectiveEpilogueBwdGQAISA_fSD_Li256ELb0ELb1EEENS1_19SingleTileSchedulerILb0ELb0ELb0ELi128EEEEEEEEEvNT_6ParamsE --------------------------
	.section	.nv.shared._ZN7cutlass13device_kernelIN5flash19enable_sm80_to_sm89INS1_16FlashAttnBwdSm80INS1_25CollectiveMainloopBwdSm80ILi2ELi2EN4cute5tupleIJNS5_1CILi64EEENS7_ILi128EEES8_EEENS_6half_tEfNS_4arch4Sm80ELb0ELb1ELb1ELb0ELb1ELb0ELb0ELb0ELi2ELi2ELi4ELi2ELb1EEENS1_24CollectiveEpilogueBwdGQAISA_fSD_Li256ELb0ELb1EEENS1_19SingleTileSchedulerILb0ELb0ELb0ELi128EEEEEEEEEvNT_6ParamsE,"aw",@nobits
	.sectionflags	@""
	.align	16
	.zero		1024


//--------------------- .nv.shared._ZN7cutlass13device_kernelIN5flash19enable_sm80_to_sm89INS1_16FlashAttnBwdSm80INS1_25CollectiveMainloopBwdSm80ILi2ELi2EN4cute5tupleIJNS5_1CILi64EEENS7_ILi128EEES8_EEENS_6half_tEfNS_4arch4Sm80ELb0ELb1ELb1ELb1ELb0ELb0ELb0ELb0ELi2ELi2ELi4ELi2ELb1EEENS1_21CollectiveEpilogueBwdISA_SB_SD_Li256ELb1ELb0ELi2EEENS1_19SingleTileSchedulerILb1ELb0ELb0ELi128EEEEEEEEEvNT_6ParamsE --------------------------
	.section	.nv.shared._ZN7cutlass13device_kernelIN5flash19enable_sm80_to_sm89INS1_16FlashAttnBwdSm80INS1_25CollectiveMainloopBwdSm80ILi2ELi2EN4cute5tupleIJNS5_1CILi64EEENS7_ILi128EEES8_EEENS_6half_tEfNS_4arch4Sm80ELb0ELb1ELb1ELb1ELb0ELb0ELb0ELb0ELi2ELi2ELi4ELi2ELb1EEENS1_21CollectiveEpilogueBwdISA_SB_SD_Li256ELb1ELb0ELi2EEENS1_19SingleTileSchedulerILb1ELb0ELb0ELi128EEEEEEEEEvNT_6ParamsE,"aw",@nobits
	.sectionflags	@""
	.align	16
	.zero		1024


//--------------------- .nv.shared._ZN7cutlass13device_kernelIN5flash19enable_sm80_to_sm89INS1_16FlashAttnBwdSm80INS1_25CollectiveMainloopBwdSm80ILi2ELi2EN4cute5tupleIJNS5_1CILi64EEENS7_ILi128EEES8_EEENS_6half_tEfNS_4arch4Sm80ELb0ELb1ELb1ELb1ELb1ELb0ELb0ELb0ELi2ELi2ELi4ELi2ELb1EEENS1_21CollectiveEpilogueBwdISA_SB_SD_Li256ELb1ELb0ELi2EEENS1_19SingleTileSchedulerILb1ELb0ELb0ELi128EEEEEEEEEvNT_6ParamsE --------------------------
	.section	.nv.shared._ZN7cutlass13device_kernelIN5flash19enable_sm80_to_sm89INS1_16FlashAttnBwdSm80INS1_25CollectiveMainloopBwdSm80ILi2ELi2EN4cute5tupleIJNS5_1CILi64EEENS7_ILi128EEES8_EEENS_6half_tEfNS_4arch4Sm80ELb0ELb1ELb1ELb1ELb1ELb0ELb0ELb0ELi2ELi2ELi4ELi2ELb1EEENS1_21CollectiveEpilogueBwdISA_SB_SD_Li256ELb1ELb0ELi2EEENS1_19SingleTileSchedulerILb1ELb0ELb0ELi128EEEEEEEEEvNT_6ParamsE,"aw",@nobits
	.sectionflags	@""
	.align	16
	.zero		1024


//--------------------- .nv.shared._ZN7cutlass13device_kernelIN5flash19enable_sm80_to_sm89INS1_16FlashAttnBwdSm80INS1_25CollectiveMainloopBwdSm80ILi2ELi2EN4cute5tupleIJNS5_1CILi64EEENS7_ILi128EEES8_EEENS_6half_tEfNS_4arch4Sm80ELb0ELb1ELb1ELb1ELb0ELb0ELb0ELb0ELi2ELi2ELi4ELi2ELb1EEENS1_24CollectiveEpilogueBwdGQAISA_fSD_Li256ELb1ELb0EEENS1_19SingleTileSchedulerILb1ELb0ELb0ELi128EEEEEEEEEvNT_6ParamsE --------------------------
	.section	.nv.shared._ZN7cutlass13device_kernelIN5flash19enable_sm80_to_sm89INS1_16FlashAttnBwdSm80INS1_25CollectiveMainloopBwdSm80ILi2ELi2EN4cute5tupleIJNS5_1CILi64EEENS7_ILi128EEES8_EEENS_6half_tEfNS_4arch4Sm80ELb0ELb1ELb1ELb1ELb0ELb0ELb0ELb0ELi2ELi2ELi4ELi2ELb1EEENS1_24CollectiveEpilogueBwdGQAISA_fSD_Li256ELb1ELb0EEENS1_19SingleTileSchedulerILb1ELb0ELb0ELi128EEEEEEEEEvNT_6ParamsE,"aw",@nobits
	.sectionflags	@""
	.align	16
	.zero		1024


//--------------------- .nv.shared._ZN7cutlass13device_kernelIN5flash19enable_sm80_to_sm89INS1_16FlashAttnBwdSm80INS1_25CollectiveMainloopBwdSm80ILi2ELi2EN4cute5tupleIJNS5_1CILi64EEENS7_ILi128EEES8_EEENS_6half_tEfNS_4arch4Sm80ELb0ELb1ELb1ELb1ELb1ELb0ELb0ELb0ELi2ELi2ELi4ELi2ELb1EEENS1_24CollectiveEpilogueBwdGQAISA_fSD_Li256ELb1ELb1EEENS1_19SingleTileSchedulerILb1ELb0ELb0ELi128EEEEEEEEEvNT_6ParamsE --------------------------
	.section	.nv.shared._ZN7cutlass13device_kernelIN5flash19enable_sm80_to_sm89INS1_16FlashAttnBwdSm80INS1_25CollectiveMainloopBwdSm80ILi2ELi2EN4cute5tupleIJNS5_1CILi64EEENS7_ILi128EEES8_EEENS_6half_tEfNS_4arch4Sm80ELb0ELb1ELb1ELb1ELb1ELb0ELb0ELb0ELi2ELi2ELi4ELi2ELb1EEENS1_24CollectiveEpilogueBwdGQAISA_fSD_Li256ELb1ELb1EEENS1_19SingleTileSchedulerILb1ELb0ELb0ELi128EEEEEEEEEvNT_6ParamsE,"aw",@nobits
	.sectionflags	@""
	.align	16
	.zero		1024


//--------------------- .nv.shared._ZN7cutlass13device_kernelIN5flash19enable_sm80_to_sm89INS1_16FlashAttnBwdSm80INS1_25CollectiveMainloopBwdSm80ILi2ELi2EN4cute5tupleIJNS5_1CILi64EEENS7_ILi128EEES8_EEENS_6half_tEfNS_4arch4Sm80ELb1ELb0ELb1ELb0ELb0ELb0ELb0ELb0ELi2ELi2ELi4ELi2ELb1EEENS1_21CollectiveEpilogueBwdISA_SB_SD_Li256ELb0ELb0ELi2EEENS1_25SingleTileBwdLPTSchedulerILb0ELi128ELb0EEEEEEEEEvNT_6ParamsE --------------------------
	.section	.nv.shared._ZN7cutlass13device_kernelIN5flash19enable_sm80_to_sm89INS1_16FlashAttnBwdSm80INS1_25CollectiveMainloopBwdSm80ILi2ELi2EN4cute5tupleIJNS5_1CILi64EEENS7_ILi128EEES8_EEENS_6half_tEfNS_4arch4Sm80ELb1ELb0ELb1ELb0ELb0ELb0ELb0ELb0ELi2ELi2ELi4ELi2ELb1EEENS1_21CollectiveEpilogueBwdISA_SB_SD_Li256ELb0ELb0ELi2EEENS1_25SingleTileBwdLPTSchedulerILb0ELi128ELb0EEEEEEEEEvNT_6ParamsE,"aw",@nobits
	.sectionflags	@""
	.align	16
	.zero		1024


//--------------------- .nv.shared._ZN7cutlass13device_kernelIN5flash19enable_sm80_to_sm89INS1_16FlashAttnBwdSm80INS1_25CollectiveMainloopBwdSm80ILi2ELi2EN4cute5tupleIJNS5_1CILi64EEENS7_ILi128EEES8_EEENS_6half_tEfNS_4arch4Sm80ELb1ELb0ELb1ELb0ELb1ELb0ELb0ELb0ELi2ELi2ELi4ELi2ELb1EEENS1_21CollectiveEpilogueBwdISA_SB_SD_Li256ELb0ELb0ELi2EEENS1_25SingleTileBwdLPTSchedulerILb0ELi128ELb1EEEEEEEEEvNT_6ParamsE --------------------------
	.section	.nv.shared._ZN7cutlass13device_kernelIN5flash19enable_sm80_to_sm89INS1_16FlashAttnBwdSm80INS1_25CollectiveMainloopBwdSm80ILi2ELi2EN4cute5tupleIJNS5_1CILi64EEENS7_ILi128EEES8_EEENS_6half_tEfNS_4arch4Sm80ELb1ELb0ELb1ELb0ELb1ELb0ELb0ELb0ELi2ELi2ELi4ELi2ELb1EEENS1_21CollectiveEpilogueBwdISA_SB_SD_Li256ELb0ELb0ELi2EEENS1_25SingleTileBwdLPTSchedulerILb0ELi128ELb1EEEEEEEEEvNT_6ParamsE,"aw",@nobits
	.sectionflags	@""
	.align	16
	.zero		1024


//--------------------- .nv.shared._ZN7cutlass13device_kernelIN5flash19enable_sm80_to_sm89INS1_16FlashAttnBwdSm80INS1_25CollectiveMainloopBwdSm80ILi2ELi2EN4cute5tupleIJNS5_1CILi64EEENS7_ILi128EEES8_EEENS_6half_tEfNS_4arch4Sm80ELb1ELb0ELb1ELb0ELb0ELb0ELb0ELb0ELi2ELi2ELi4ELi2ELb1EEENS1_24CollectiveEpilogueBwdGQAISA_fSD_Li256ELb0ELb0EEENS1_25SingleTileBwdLPTSchedulerILb0ELi128ELb0EEEEEEEEEvNT_6ParamsE --------------------------
	.section	.nv.shared._ZN7cutlass13device_kernelIN5flash19enable_sm80_to_sm89INS1_16FlashAttnBwdSm80INS1_25CollectiveMainloopBwdSm80ILi2ELi2EN4cute5tupleIJNS5_1CILi64EEENS7_ILi128EEES8_EEENS_6half_tEfNS_4arch4Sm80ELb1ELb0ELb1ELb0ELb0ELb0ELb0ELb0ELi2ELi2ELi4ELi2ELb1EEENS1_24CollectiveEpilogueBwdGQAISA_fSD_Li256ELb0ELb0EEENS1_25SingleTileBwdLPTSchedulerILb0ELi128ELb0EEEEEEEEEvNT_6ParamsE,"aw",@nobits
	.sectionflags	@""
	.align	16
	.zero		1024


//--------------------- .nv.shared._ZN7cutlass13device_kernelIN5flash19enable_sm80_to_sm89INS1_16FlashAttnBwdSm80INS1_25CollectiveMainloopBwdSm80ILi2ELi2EN4cute5tupleIJNS5_1CILi64EEENS7_ILi128EEES8_EEENS_6half_tEfNS_4arch4Sm80ELb1ELb0ELb1ELb0ELb1ELb0ELb0ELb0ELi2ELi2ELi4ELi2ELb1EEENS1_24CollectiveEpilogueBwdGQAISA_fSD_Li256ELb0ELb1EEENS1_25SingleTileBwdLPTSchedulerILb0ELi128ELb1EEEEEEEEEvNT_6ParamsE --------------------------
	.section	.nv.shared._ZN7cutlass13device_kernelIN5flash19enable_sm80_to_sm89INS1_16FlashAttnBwdSm80INS1_25CollectiveMainloopBwdSm80ILi2ELi2EN4cute5tupleIJNS5_1CILi64EEENS7_ILi128EEES8_EEENS_6half_tEfNS_4arch4Sm80ELb1ELb0ELb1ELb0ELb1ELb0ELb0ELb0ELi2ELi2ELi4ELi2ELb1EEENS1_24CollectiveEpilogueBwdGQAISA_fSD_Li256ELb0ELb1EEENS1_25SingleTileBwdLPTSchedulerILb0ELi128ELb1EEEEEEEEEvNT_6ParamsE,"aw",@nobits
	.sectionflags	@""
	.align	16
	.zero		1024


//--------------------- .nv.shared._ZN7cutlass13device_kernelIN5flash22FlashAttnBwdPreprocessIN4cute5tupleIJNS3_1CILi64EEES6_EEENS_6half_tEfNS_4arch4Sm80ELb1ELb0EEEEEvNT_6ParamsE --------------------------
	.section	.nv.shared._ZN7cutlass13device_kernelIN5flash22FlashAttnBwdPreprocessIN4cute5tupleIJNS3_1CILi64EEES6_EEENS_6half_tEfNS_4arch4Sm80ELb1ELb0EEEEEvNT_6ParamsE,"aw",@nobits
	.sectionflags	@""
	.align	16
	.zero		1024


//--------------------- .nv.shared._ZN7cutlass13device_kernelIN5flash19enable_sm80_to_sm89INS1_16FlashAttnBwdSm80INS1_25CollectiveMainloopBwdSm80ILi2ELi2EN4cute5tupleIJNS5_1CILi64EEENS7_ILi128EEES8_EEENS_6half_tEfNS_4arch4Sm80ELb1ELb0ELb1ELb1ELb0ELb0ELb0ELb0ELi2ELi2ELi4ELi2ELb1EEENS1_21CollectiveEpilogueBwdISA_SB_SD_Li256ELb1ELb0ELi2EEENS1_25SingleTileBwdLPTSchedulerILb1ELi128ELb0EEEEEEEEEvNT_6ParamsE --------------------------
	.section	.nv.shared._ZN7cutlass13device_kernelIN5flash19enable_sm80_to_sm89INS1_16FlashAttnBwdSm80INS1_25CollectiveMainloopBwdSm80ILi2ELi2EN4cute5tupleIJNS5_1CILi64EEENS7_ILi128EEES8_EEENS_6half_tEfNS_4arch4Sm80ELb1ELb0ELb1ELb1ELb0ELb0ELb0ELb0ELi2ELi2ELi4ELi2ELb1EEENS1_21CollectiveEpilogueBwdISA_SB_SD_Li256ELb1ELb0ELi2EEENS1_25SingleTileBwdLPTSchedulerILb1ELi128ELb0EEEEEEEEEvNT_6ParamsE,"aw",@nobits
	.sectionflags	@""
	.align	16
	.zero		1024


//--------------------- .nv.shared._ZN7cutlass13device_kernelIN5flash19enable_sm80_to_sm89INS1_16FlashAttnBwdSm80INS1_25CollectiveMainloopBwdSm80ILi2ELi2EN4cute5tupleIJNS5_1CILi64EEENS7_ILi128EEES8_EEENS_6half_tEfNS_4arch4Sm80ELb1ELb0ELb1ELb1ELb1ELb0ELb0ELb0ELi2ELi2ELi4ELi2ELb1EEENS1_21CollectiveEpilogueBwdISA_SB_SD_Li256ELb1ELb0ELi2EEENS1_25SingleTileBwdLPTSchedulerILb1ELi128ELb1EEEEEEEEEvNT_6ParamsE --------------------------
	.section	.nv.shared._ZN7cutlass13device_kernelIN5flash19enable_sm80_to_sm89INS1_16FlashAttnBwdSm80INS1_25CollectiveMainloopBwdSm80ILi2ELi2EN4cute5tupleIJNS5_1CILi64EEENS7_ILi128EEES8_EEENS_6half_tEfNS_4arch4Sm80ELb1ELb0ELb1ELb1ELb1ELb0ELb0ELb0ELi2ELi2ELi4ELi2ELb1EEENS1_21CollectiveEpilogueBwdISA_SB_SD_Li256ELb1ELb0ELi2EEENS1_25SingleTileBwdLPTSchedulerILb1ELi128ELb1EEEEEEEEEvNT_6ParamsE,"aw",@nobits
	.sectionflags	@""
	.align	16
	.zero		1024


//--------------------- .nv.shared._ZN7cutlass13device_kernelIN5flash19enable_sm80_to_sm89INS1_16FlashAttnBwdSm80INS1_25CollectiveMainloopBwdSm80ILi2ELi2EN4cute5tupleIJNS5_1CILi64EEENS7_ILi128EEES8_EEENS_6half_tEfNS_4arch4Sm80ELb1ELb0ELb1ELb1ELb0ELb0ELb0ELb0ELi2ELi2ELi4ELi2ELb1EEENS1_24CollectiveEpilogueBwdGQAISA_fSD_Li256ELb1ELb0EEENS1_25SingleTileBwdLPTSchedulerILb1ELi128ELb0EEEEEEEEEvNT_6ParamsE --------------------------
	.section	.nv.shared._ZN7cutlass13device_kernelIN5flash19enable_sm80_to_sm89INS1_16FlashAttnBwdSm80INS1_25CollectiveMainloopBwdSm80ILi2ELi2EN4cute5tupleIJNS5_1CILi64EEENS7_ILi128EEES8_EEENS_6half_tEfNS_4arch4Sm80ELb1ELb0ELb1ELb1ELb0ELb0ELb0ELb0ELi2ELi2ELi4ELi2ELb1EEENS1_24CollectiveEpilogueBwdGQAISA_fSD_Li256ELb1ELb0EEENS1_25SingleTileBwdLPTSchedulerILb1ELi128ELb0EEEEEEEEEvNT_6ParamsE,"aw",@nobits
	.sectionflags	@""
	.align	16
	.zero		1024


//--------------------- .nv.shared._ZN7cutlass13device_kernelIN5flash32FlashAttnBwdPostprocessConvertdQIN4cute5tupleIJNS3_1CILi64EEES6_EEENS_6half_tEfNS_4arch4Sm80ELi256ENS3_8TiledMMAINS3_8MMA_AtomIJNS3_28SM80_16x8x16_F32F16F16F32_TNEEEENS3_6LayoutINS4_IJNS5_ILi2EEENS5_ILi4EEENS5_ILi1EEEEEENS4_IJSI_SG_NS5_ILi0EEEEEEEENS4_IJNS5_ILi32EEES6_NS5_ILi16EEEEEEEELb0EEEEEvNT_6ParamsE --------------------------
	.section	.nv.shared._ZN7cutlass13device_kernelIN5flash32FlashAttnBwdPostprocessConvertdQIN4cute5tupleIJNS3_1CILi64EEES6_EEENS_6half_tEfNS_4arch4Sm80ELi256ENS3_8TiledMMAINS3_8MMA_AtomIJNS3_28SM80_16x8x16_F32F16F16F32_TNEEEENS3_6LayoutINS4_IJNS5_ILi2EEENS5_ILi4EEENS5_ILi1EEEEEENS4_IJSI_SG_NS5_ILi0EEEEEEEENS4_IJNS5_ILi32EEES6_NS5_ILi16EEEEEEEELb0EEEEEvNT_6ParamsE,"aw",@nobits
	.sectionflags	@""
	.align	16
	.zero		1024


//--------------------- .nv.shared._ZN7cutlass13device_kernelIN5flash19enable_sm80_to_sm89INS1_16FlashAttnBwdSm80INS1_25CollectiveMainloopBwdSm80ILi2ELi2EN4cute5tupleIJNS5_1CILi64EEENS7_ILi128EEES8_EEENS_6half_tEfNS_4arch4Sm80ELb1ELb0ELb1ELb1ELb1ELb0ELb0ELb0ELi2ELi2ELi4ELi2ELb1EEENS1_24CollectiveEpilogueBwdGQAISA_fSD_Li256ELb1ELb1EEENS1_25SingleTileBwdLPTSchedulerILb1ELi128ELb1EEEEEEEEEvNT_6ParamsE --------------------------
	.section	.nv.shared._ZN7cutlass13device_kernelIN5flash19enable_sm80_to_sm89INS1_16FlashAttnBwdSm80INS1_25CollectiveMainloopBwdSm80ILi2ELi2EN4cute5tupleIJNS5_1CILi64EEENS7_ILi128EEES8_EEENS_6half_tEfNS_4arch4Sm80ELb1ELb0ELb1ELb1ELb1ELb0ELb0ELb0ELi2ELi2ELi4ELi2ELb1EEENS1_24CollectiveEpilogueBwdGQAISA_fSD_Li256ELb1ELb1EEENS1_25SingleTileBwdLPTSchedulerILb1ELi128ELb1EEEEEEEEEvNT_6ParamsE,"aw",@nobits
	.sectionflags	@""
	.align	16
	.zero		1024


//--------------------- .nv.shared._ZN7cutlass13device_kernelIN5flash22FlashAttnBwdPreprocessIN4cute5tupleIJNS3_1CILi64EEES6_EEENS_6half_tEfNS_4arch4Sm80ELb1ELb1EEEEEvNT_6ParamsE --------------------------
	.section	.nv.shared._ZN7cutlass13device_kernelIN5flash22FlashAttnBwdPreprocessIN4cute5tupleIJNS3_1CILi64EEES6_EEENS_6half_tEfNS_4arch4Sm80ELb1ELb1EEEEEvNT_6ParamsE,"aw",@nobits
	.sectionflags	@""
	.align	16
	.zero		1024


//--------------------- .nv.shared._ZN7cutlass13device_kernelIN5flash19enable_sm80_to_sm89INS1_16FlashAttnBwdSm80INS1_25CollectiveMainloopBwdSm80ILi2ELi2EN4cute5tupleIJNS5_1CILi128EEES8_NS7_ILi64EEEEEENS_6half_tEfNS_4arch4Sm80ELb0ELb0ELb1ELb0ELb0ELb0ELb0ELb0ELi2ELi4ELi4ELi4ELb0EEENS1_21CollectiveEpilogueBwdISA_SB_SD_Li256ELb0ELb0ELi2EEENS1_19SingleTileSchedulerILb0ELb0ELb0ELi128EEEEEEEEEvNT_6ParamsE --------------------------
	.section	.nv.shared._ZN7cutlass13device_kernelIN5flash19enable_sm80_to_sm89INS1_16FlashAttnBwdSm80INS1_25CollectiveMainloopBwdSm80ILi2ELi2EN4cute5tupleIJNS5_1CILi128EEES8_NS7_ILi64EEEEEENS_6half_tEfNS_4arch4Sm80ELb0ELb0ELb1ELb0ELb0ELb0ELb0ELb0ELi2ELi4ELi4ELi4ELb0EEENS1_21CollectiveEpilogueBwdISA_SB_SD_Li256ELb0ELb0ELi2EEENS1_19SingleTileSchedulerILb0ELb0ELb0ELi128EEEEEEEEEvNT_6ParamsE,"aw",@nobits
	.sectionflags	@""
	.align	16
	.zero		1024


//--------------------- .nv.shared._ZN7cutlass13device_kernelIN5flash19enable_sm80_to_sm89INS1_16FlashAttnBwdSm80INS1_25CollectiveMainloopBwdSm80ILi2ELi2EN4cute5tupleIJNS5_1CILi128EEES8_NS7_ILi64EEEEEENS_6half_tEfNS_4arch4Sm80ELb0ELb0ELb1ELb0ELb1ELb0ELb0ELb0ELi2ELi4ELi4ELi4ELb0EEENS1_21CollectiveEpilogueBwdISA_SB_SD_Li256ELb0ELb0ELi2EEENS1_19SingleTileSchedulerILb0ELb0ELb0ELi128EEEEEEEEEvNT_6ParamsE --------------------------
	.section	.nv.shared._ZN7cutlass13device_kernelIN5flash19enable_sm80_to_sm89INS1_16FlashAttnBwdSm80INS1_25CollectiveMainloopBwdSm80ILi2ELi2EN4cute5tupleIJNS5_1CILi128EEES8_NS7_ILi64EEEEEENS_6half_tEfNS_4arch4Sm80ELb0ELb0ELb1ELb0ELb1ELb0ELb0ELb0ELi2ELi4ELi4ELi4ELb0EEENS1_21CollectiveEpilogueBwdISA_SB_SD_Li256ELb0ELb0ELi2EEENS1_19SingleTileSchedulerILb0ELb0ELb0ELi128EEEEEEEEEvNT_6ParamsE,"aw",@nobits
	.sectionflags	@""
	.align	16
	.zero		1024


//--------------------- .nv.shared._ZN7cutlass13device_kernelIN5flash19enable_sm80_to_sm89INS1_16FlashAttnBwdSm80INS1_25CollectiveMainloopBwdSm80ILi2ELi2EN4cute5tupleIJNS5_1CILi128EEES8_NS7_ILi64EEEEEENS_6half_tEfNS_4arch4Sm80ELb0ELb0ELb1ELb0ELb0ELb0ELb0ELb0ELi2ELi4ELi4ELi4ELb0EEENS1_24CollectiveEpilogueBwdGQAISA_fSD_Li256ELb0ELb0EEENS1_19SingleTileSchedulerILb0ELb0ELb0ELi128EEEEEEEEEvNT_6ParamsE --------------------------
	.section	.nv.shared._ZN7cutlass13device_kernelIN5flash19enable_sm80_to_sm89INS1_16FlashAttnBwdSm80INS1_25CollectiveMainloopBwdSm80ILi2ELi2EN4cute5tupleIJNS5_1CILi128EEES8_NS7_ILi64EEEEEENS_6half_tEfNS_4arch4Sm80ELb0ELb0ELb1ELb0ELb0ELb0ELb0ELb0ELi2ELi4ELi4ELi4ELb0EEENS1_24CollectiveEpilogueBwdGQAISA_fSD_Li256ELb0ELb0EEENS1_19SingleTileSchedulerILb0ELb0ELb0ELi128EEEEEEEEEvNT_6ParamsE,"aw",@nobits
	.sectionflags	@""
	.align	16
	.zero		1024


//--------------------- .nv.shared._ZN7cutlass13device_kernelIN5flash19enable_sm80_to_sm89INS1_16FlashAttnBwdSm80INS1_25CollectiveMainloopBwdSm80ILi2ELi2EN4cute5tupleIJNS5_1CILi128EEES8_NS7_ILi64EEEEEENS_6half_tEfNS_4arch4Sm80ELb0ELb0ELb1ELb0ELb1ELb0ELb0ELb0ELi2ELi4ELi4ELi4ELb0EEENS1_24CollectiveEpilogueBwdGQAISA_fSD_Li256ELb0ELb1EEENS1_19SingleTileSchedulerILb0ELb0ELb0ELi128EEEEEEEEEvNT_6ParamsE --------------------------
	.section	.nv.shared._ZN7cutlass13device_kernelIN5flash19enable_sm80_to_sm89INS1_16FlashAttnBwdSm80INS1_25CollectiveMainloopBwdSm80ILi2ELi2EN4cute5tupleIJNS5_1CILi128EEES8_NS7_ILi64EEEEEENS_6half_tEfNS_4arch4Sm80ELb0ELb0ELb1ELb0ELb1ELb0ELb0ELb0ELi2ELi4ELi4ELi4ELb0EEENS1_24CollectiveEpilogueBwdGQAISA_fSD_Li256ELb0ELb1EEENS1_19SingleTileSchedulerILb0ELb0ELb0ELi128EEEEEEEEEvNT_6ParamsE,"aw",@nobits
	.sectionflags	@""
	.align	16
	.zero		1024


//--------------------- .nv.shared._ZN7cutlass13device_kernelIN5flash19enable_sm80_to_sm89INS1_16FlashAttnBwdSm80INS1_25CollectiveMainloopBwdSm80ILi2ELi2EN4cute5tupleIJNS5_1CILi128EEES8_NS7_ILi64EEEEEENS_6half_tEfNS_4arch4Sm80ELb0ELb0ELb1ELb1ELb0ELb0ELb0ELb0ELi2ELi4ELi4ELi4ELb0EEENS1_21CollectiveEpilogueBwdISA_SB_SD_Li256ELb1ELb0ELi2EEENS1_19SingleTileSchedulerILb1ELb0ELb0ELi128EEEEEEEEEvNT_6ParamsE --------------------------
	.section	.nv.shared._ZN7cutlass13device_kernelIN5flash19enable_sm80_to_sm89INS1_16FlashAttnBwdSm80INS1_25CollectiveMainloopBwdSm80ILi2ELi2EN4cute5tupleIJNS5_1CILi128EEES8_NS7_ILi64EEEEEENS_6half_tEfNS_4arch4Sm80ELb0ELb0ELb1ELb1ELb0ELb0ELb0ELb0ELi2ELi4ELi4ELi4ELb0EEENS1_21CollectiveEpilogueBwdISA_SB_SD_Li256ELb1ELb0ELi2EEENS1_19SingleTileSchedulerILb1ELb0ELb0ELi128EEEEEEEEEvNT_6ParamsE,"aw",@nobits
	.sectionflags	@""
	.align	16
	.zero		1024


//--------------------- .nv.shared._ZN7cutlass13device_kernelIN5flash19enable_sm80_to_sm89INS1_16FlashAttnBwdSm80INS1_25CollectiveMainloopBwdSm80ILi2ELi2EN4cute5tupleIJNS5_1CILi128EEES8_NS7_ILi64EEEEEENS_6half_tEfNS_4arch4Sm80ELb0ELb0ELb1ELb1ELb1ELb0ELb0ELb0ELi2ELi4ELi4ELi4ELb0EEENS1_21CollectiveEpilogueBwdISA_SB_SD_Li256ELb1ELb0ELi2EEENS1_19SingleTileSchedulerILb1ELb0ELb0ELi128EEEEEEEEEvNT_6ParamsE --------------------------
	.section	.nv.shared._ZN7cutlass13device_kernelIN5flash19enable_sm80_to_sm89INS1_16FlashAttnBwdSm80INS1_25CollectiveMainloopBwdSm80ILi2ELi2EN4cute5tupleIJNS5_1CILi128EEES8_NS7_ILi64EEEEEENS_6half_tEfNS_4arch4Sm80ELb0ELb0ELb1ELb1ELb1ELb0ELb0ELb0ELi2ELi4ELi4ELi4ELb0EEENS1_21CollectiveEpilogueBwdISA_SB_SD_Li256ELb1ELb0ELi2EEENS1_19SingleTileSchedulerILb1ELb0ELb0ELi128EEEEEEEEEvNT_6ParamsE,"aw",@nobits
	.sectionflags	@""
	.align	16
	.zero		1024


//--------------------- .nv.shared._ZN7cutlass13device_kernelIN5flash19enable_sm80_to_sm89INS1_16FlashAttnBwdSm80INS1_25CollectiveMainloopBwdSm80ILi2ELi2EN4cute5tupleIJNS5_1CILi128EEES8_NS7_ILi64EEEEEENS_6half_tEfNS_4arch4Sm80ELb0ELb0ELb1ELb1ELb0ELb0ELb0ELb0ELi2ELi4ELi4ELi4ELb0EEENS1_24CollectiveEpilogueBwdGQAISA_fSD_Li256ELb1ELb0EEENS1_19SingleTileSchedulerILb1ELb0ELb0ELi128EEEEEEEEEvNT_6ParamsE --------------------------
	.section	.nv.shared._ZN7cutlass13device_kernelIN5flash19enable_sm80_to_sm89INS1_16FlashAttnBwdSm80INS1_25CollectiveMainloopBwdSm80ILi2ELi2EN4cute5tupleIJNS5_1CILi128EEES8_NS7_ILi64EEEEEENS_6half_tEfNS_4arch4Sm80ELb0ELb0ELb1ELb1ELb0ELb0ELb0ELb0ELi2ELi4ELi4ELi4ELb0EEENS1_24CollectiveEpilogueBwdGQAISA_fSD_Li256ELb1ELb0EEENS1_19SingleTileSchedulerILb1ELb0ELb0ELi128EEEEEEEEEvNT_6ParamsE,"aw",@nobits
	.sectionflags	@""
	.align	16
	.zero		1024


//--------------------- .nv.shared._ZN7cutlass13device_kernelIN5flash19enable_sm80_to_sm89INS1_16FlashAttnBwdSm80INS1_25CollectiveMainloopBwdSm80ILi2ELi2EN4cute5tupleIJNS5_1CILi128EEES8_NS7_ILi64EEEEEENS_6half_tEfNS_4arch4Sm80ELb0ELb0ELb1ELb1ELb1ELb0ELb0ELb0ELi2ELi4ELi4ELi4ELb0EEENS1_24CollectiveEpilogueBwdGQAISA_fSD_Li256ELb1ELb1EEENS1_19SingleTileSchedulerILb1ELb0ELb0ELi128EEEEEEEEEvNT_6ParamsE --------------------------
	.section	.nv.shared._ZN7cutlass13device_kernelIN5flash19enable_sm80_to_sm89INS1_16FlashAttnBwdSm80INS1_25CollectiveMainloopBwdSm80ILi2ELi2EN4cute5tupleIJNS5_1CILi128EEES8_NS7_ILi64EEEEEENS_6half_tEfNS_4arch4Sm80ELb0ELb0ELb1ELb1ELb1ELb0ELb0ELb0ELi2ELi4ELi4ELi4ELb0EEENS1_24CollectiveEpilogueBwdGQAISA_fSD_Li256ELb1ELb1EEENS1_19SingleTileSchedulerILb1ELb0ELb0ELi128EEEEEEEEEvNT_6ParamsE,"aw",@nobits
	.sectionflags	@""
	.align	16
	.zero		1024


//--------------------- .nv.shared._ZN7cutlass13device_kernelIN5flash19enable_sm80_to_sm89INS1_16FlashAttnBwdSm80INS1_25CollectiveMainloopBwdSm80ILi2ELi2EN4cute5tupleIJNS5_1CILi128EEES8_NS7_ILi64EEEEEENS_6half_tEfNS_4arch4Sm80ELb0ELb1ELb1ELb0ELb0ELb0ELb0ELb0ELi2ELi4ELi4ELi4ELb0EEENS1_21CollectiveEpilogueBwdISA_SB_SD_Li256ELb0ELb0ELi2EEENS1_19SingleTileSchedulerILb0ELb0ELb0ELi128EEEEEEEEEvNT_6ParamsE --------------------------
	.section	.nv.shared._ZN7cutlass13device_kernelIN5flash19enable_sm80_to_sm89INS1_16FlashAttnBwdSm80INS1_25CollectiveMainloopBwdSm80ILi2ELi2EN4cute5tupleIJNS5_1CILi128EEES8_NS7_ILi64EEEEEENS_6half_tEfNS_4arch4Sm80ELb0ELb1ELb1ELb0ELb0ELb0ELb0ELb0ELi2ELi4ELi4ELi4ELb0EEENS1_21CollectiveEpilogueBwdISA_SB_SD_Li256ELb0ELb0ELi2EEENS1_19SingleTileSchedulerILb0ELb0ELb0ELi128EEEEEEEEEvNT_6ParamsE,"aw",@nobits
	.sectionflags	@""
	.align	16
	.zero		1024


//--------------------- .nv.shared._ZN7cutlass13device_kernelIN5flash19enable_sm80_to_sm89INS1_16FlashAttnBwdSm80INS1_25CollectiveMainloopBwdSm80ILi2ELi2EN4cute5tupleIJNS5_1CILi128EEES8_NS7_ILi64EEEEEENS_6half_tEfNS_4arch4Sm80ELb0ELb1ELb1ELb0ELb1ELb0ELb0ELb0ELi2ELi4ELi4ELi4ELb0EEENS1_21CollectiveEpilogueBwdISA_SB_SD_Li256ELb0ELb0ELi2EEENS1_19SingleTileSchedulerILb0ELb0ELb0ELi128EEEEEEEEEvNT_6ParamsE --------------------------
	.section	.nv.shared._ZN7cutlass13device_kernelIN5flash19enable_sm80_to_sm89INS1_16FlashAttnBwdSm80INS1_25CollectiveMainloopBwdSm80ILi2ELi2EN4cute5tupleIJNS5_1CILi128EEES8_NS7_ILi64EEEEEENS_6half_tEfNS_4arch4Sm80ELb0ELb1ELb1ELb0ELb1ELb0ELb0ELb0ELi2ELi4ELi4ELi4ELb0EEENS1_21CollectiveEpilogueBwdISA_SB_SD_Li256ELb0ELb0ELi2EEENS1_19SingleTileSchedulerILb0ELb0ELb0ELi128EEEEEEEEEvNT_6ParamsE,"aw",@nobits
	.sectionflags	@""
	.align	16
	.zero		1024


//--------------------- .nv.shared._ZN7cutlass13device_kernelIN5flash19enable_sm80_to_sm89INS1_16FlashAttnBwdSm80INS1_25CollectiveMainloopBwdSm80ILi2ELi2EN4cute5tupleIJNS5_1CILi128EEES8_NS7_ILi64EEEEEENS_6half_tEfNS_4arch4Sm80ELb0ELb1ELb1ELb0ELb0ELb0ELb0ELb0ELi2ELi4ELi4ELi4ELb0EEENS1_24CollectiveEpilogueBwdGQAISA_fSD_Li256ELb0ELb0EEENS1_19SingleTileSchedulerILb0ELb0ELb0ELi128EEEEEEEEEvNT_6ParamsE --------------------------
	.section	.nv.shared._ZN7cutlass13device_kernelIN5flash19enable_sm80_to_sm89INS1_16FlashAttnBwdSm80INS1_25CollectiveMainloopBwdSm80ILi2ELi2EN4cute5tupleIJNS5_1CILi128EEES8_NS7_ILi64EEEEEENS_6half_tEfNS_4arch4Sm80ELb0ELb1ELb1ELb0ELb0ELb0ELb0ELb0ELi2ELi4ELi4ELi4ELb0EEENS1_24CollectiveEpilogueBwdGQAISA_fSD_Li256ELb0ELb0EEENS1_19SingleTileSchedulerILb0ELb0ELb0ELi128EEEEEEEEEvNT_6ParamsE,"aw",@nobits
	.sectionflags	@""
	.align	16
	.zero		1024


//--------------------- .nv.shared._ZN7cutlass13device_kernelIN5flash19enable_sm80_to_sm89INS1_16FlashAttnBwdSm80INS1_25CollectiveMainloopBwdSm80ILi2ELi2EN4cute5tupleIJNS5_1CILi128EEES8_NS7_ILi64EEEEEENS_6half_tEfNS_4arch4Sm80ELb0ELb1ELb1ELb0ELb1ELb0ELb0ELb0ELi2ELi4ELi4ELi4ELb0EEENS1_24CollectiveEpilogueBwdGQAISA_fSD_Li256ELb0ELb1EEENS1_19SingleTileSchedulerILb0ELb0ELb0ELi128EEEEEEEEEvNT_6ParamsE --------------------------
	.section	.nv.shared._ZN7cutlass13device_kernelIN5flash19enable_sm80_to_sm89INS1_16FlashAttnBwdSm80INS1_25CollectiveMainloopBwdSm80ILi2ELi2EN4cute5tupleIJNS5_1CILi128EEES8_NS7_ILi64EEEEEENS_6half_tEfNS_4arch4Sm80ELb0ELb1ELb1ELb0ELb1ELb0ELb0ELb0ELi2ELi4ELi4ELi4ELb0EEENS1_24CollectiveEpilogueBwdGQAISA_fSD_Li256ELb0ELb1EEENS1_19SingleTileSchedulerILb0ELb0ELb0ELi128EEEEEEEEEvNT_6ParamsE,"aw",@nobits
	.sectionflags	@""
	.align	16
	.zero		1024


//--------------------- .nv.shared._ZN7cutlass13device_kernelIN5flash19enable_sm80_to_sm89INS1_16FlashAttnBwdSm80INS1_25CollectiveMainloopBwdSm80ILi2ELi2EN4cute5tupleIJNS5_1CILi128EEES8_NS7_ILi64EEEEEENS_6half_tEfNS_4arch4Sm80ELb0ELb1ELb1ELb1ELb0ELb0ELb0ELb0ELi2ELi4ELi4ELi4ELb0EEENS1_21CollectiveEpilogueBwdISA_SB_SD_Li256ELb1ELb0ELi2EEENS1_19SingleTileSchedulerILb1ELb0ELb0ELi128EEEEEEEEEvNT_6ParamsE --------------------------
	.section	.nv.shared._ZN7cutlass13device_kernelIN5flash19enable_sm80_to_sm89INS1_16FlashAttnBwdSm80INS1_25CollectiveMainloopBwdSm80ILi2ELi2EN4cute5tupleIJNS5_1CILi128EEES8_NS7_ILi64EEEEEENS_6half_tEfNS_4arch4Sm80ELb0ELb1ELb1ELb1ELb0ELb0ELb0ELb0ELi2ELi4ELi4ELi4ELb0EEENS1_21CollectiveEpilogueBwdISA_SB_SD_Li256ELb1ELb0ELi2EEENS1_19SingleTileSchedulerILb1ELb0ELb0ELi128EEEEEEEEEvNT_6ParamsE,"aw",@nobits
	.sectionflags	@""
	.align	16
	.zero		1024


//--------------------- .nv.shared._ZN7cutlass13device_kernelIN5flash19enable_sm80_to_sm89INS1_16FlashAttnBwdSm80INS1_25CollectiveMainloopBwdSm80ILi2ELi2EN4cute5tupleIJNS5_1CILi128EEES8_NS7_ILi64EEEEEENS_6half_tEfNS_4arch4Sm80ELb0ELb1ELb1ELb1ELb1ELb0ELb0ELb0ELi2ELi4ELi4ELi4ELb0EEENS1_21CollectiveEpilogueBwdISA_SB_SD_Li256ELb1ELb0ELi2EEENS1_19SingleTileSchedulerILb1ELb0ELb0ELi128EEEEEEEEEvNT_6ParamsE --------------------------
	.section	.nv.shared._ZN7cutlass13device_kernelIN5flash19enable_sm80_to_sm89INS1_16FlashAttnBwdSm80INS1_25CollectiveMainloopBwdSm80ILi2ELi2EN4cute5tupleIJNS5_1CILi128EEES8_NS7_ILi64EEEEEENS_6half_tEfNS_4arch4Sm80ELb0ELb1ELb1ELb1ELb1ELb0ELb0ELb0ELi2ELi4ELi4ELi4ELb0EEENS1_21CollectiveEpilogueBwdISA_SB_SD_Li256ELb1ELb0ELi2EEENS1_19SingleTileSchedulerILb1ELb0ELb0ELi128EEEEEEEEEvNT_6ParamsE,"aw",@nobits
	.sectionflags	@""
	.align	16
	.zero		1024


//--------------------- .nv.shared._ZN7cutlass13device_kernelIN5flash19enable_sm80_to_sm89INS1_16FlashAttnBwdSm80INS1_25CollectiveMainloopBwdSm80ILi2ELi2EN4cute5tupleIJNS5_1CILi128EEES8_NS7_ILi64EEEEEENS_6half_tEfNS_4arch4Sm80ELb0ELb1ELb1ELb1ELb0ELb0ELb0ELb0ELi2ELi4ELi4ELi4ELb0EEENS1_24CollectiveEpilogueBwdGQAISA_fSD_Li256ELb1ELb0EEENS1_19SingleTileSchedulerILb1ELb0ELb0ELi128EEEEEEEEEvNT_6ParamsE --------------------------
	.section	.nv.shared._ZN7cutlass13device_kernelIN5flash19enable_sm80_to_sm89INS1_16FlashAttnBwdSm80INS1_25CollectiveMainloopBwdSm80ILi2ELi2EN4cute5tupleIJNS5_1CILi128EEES8_NS7_ILi64EEEEEENS_6half_tEfNS_4arch4Sm80ELb0ELb1ELb1ELb1ELb0ELb0ELb0ELb0ELi2ELi4ELi4ELi4ELb0EEENS1_24CollectiveEpilogueBwdGQAISA_fSD_Li256ELb1ELb0EEENS1_19SingleTileSchedulerILb1ELb0ELb0ELi128EEEEEEEEEvNT_6ParamsE,"aw",@nobits
	.sectionflags	@""
	.align	16
	.zero		1024


//--------------------- .nv.shared._ZN7cutlass13device_kernelIN5flash19enable_sm80_to_sm89INS1_16FlashAttnBwdSm80INS1_25CollectiveMainloopBwdSm80ILi2ELi2EN4cute5tupleIJNS5_1CILi128EEES8_NS7_ILi64EEEEEENS_6half_tEfNS_4arch4Sm80ELb0ELb1ELb1ELb1ELb1ELb0ELb0ELb0ELi2ELi4ELi4ELi4ELb0EEENS1_24CollectiveEpilogueBwdGQAISA_fSD_Li256ELb1ELb1EEENS1_19SingleTileSchedulerILb1ELb0ELb0ELi128EEEEEEEEEvNT_6ParamsE --------------------------
	.section	.nv.shared._ZN7cutlass13device_kernelIN5flash19enable_sm80_to_sm89INS1_16FlashAttnBwdSm80INS1_25CollectiveMainloopBwdSm80ILi2ELi2EN4cute5tupleIJNS5_1CILi128EEES8_NS7_ILi64EEEEEENS_6half_tEfNS_4arch4Sm80ELb0ELb1ELb1ELb1ELb1ELb0ELb0ELb0ELi2ELi4ELi4ELi4ELb0EEENS1_24CollectiveEpilogueBwdGQAISA_fSD_Li256ELb1ELb1EEENS1_19SingleTileSchedulerILb1ELb0ELb0ELi128EEEEEEEEEvNT_6ParamsE,"aw",@nobits
	.sectionflags	@""
	.align	16
	.zero		1024


//--------------------- .nv.shared._ZN7cutlass13device_kernelIN5flash19enable_sm80_to_sm89INS1_16FlashAttnBwdSm80INS1_25CollectiveMainloopBwdSm80ILi2ELi2EN4cute5tupleIJNS5_1CILi128EEES8_NS7_ILi64EEEEEENS_6half_tEfNS_4arch4Sm80ELb1ELb0ELb1ELb0ELb0ELb0ELb0ELb0ELi2ELi4ELi4ELi4ELb0EEENS1_21CollectiveEpilogueBwdISA_SB_SD_Li256ELb0ELb0ELi2EEENS1_25SingleTileBwdLPTSchedulerILb0ELi128ELb0EEEEEEEEEvNT_6ParamsE --------------------------
	.section	.nv.shared._ZN7cutlass13device_kernelIN5flash19enable_sm80_to_sm89INS1_16FlashAttnBwdSm80INS1_25CollectiveMainloopBwdSm80ILi2ELi2EN4cute5tupleIJNS5_1CILi128EEES8_NS7_ILi64EEEEEENS_6half_tEfNS_4arch4Sm80ELb1ELb0ELb1ELb0ELb0ELb0ELb0ELb0ELi2ELi4ELi4ELi4ELb0EEENS1_21CollectiveEpilogueBwdISA_SB_SD_Li256ELb0ELb0ELi2EEENS1_25SingleTileBwdLPTSchedulerILb0ELi128ELb0EEEEEEEEEvNT_6ParamsE,"aw",@nobits
	.sectionflags	@""
	.align	16
	.zero		1024


//--------------------- .nv.shared._ZN7cutlass13device_kernelIN5flash19enable_sm80_to_sm89INS1_16FlashAttnBwdSm80INS1_25CollectiveMainloopBwdSm80ILi2ELi2EN4cute5tupleIJNS5_1CILi128EEES8_NS7_ILi64EEEEEENS_6half_tEfNS_4arch4Sm80ELb1ELb0ELb1ELb0ELb1ELb0ELb0ELb0ELi2ELi4ELi4ELi4ELb0EEENS1_21CollectiveEpilogueBwdISA_SB_SD_Li256ELb0ELb0ELi2EEENS1_25SingleTileBwdLPTSchedulerILb0ELi128ELb1EEEEEEEEEvNT_6ParamsE --------------------------
	.section	.nv.shared._ZN7cutlass13device_kernelIN5flash19enable_sm80_to_sm89INS1_16FlashAttnBwdSm80INS1_25CollectiveMainloopBwdSm80ILi2ELi2EN4cute5tupleIJNS5_1CILi128EEES8_NS7_ILi64EEEEEENS_6half_tEfNS_4arch4Sm80ELb1ELb0ELb1ELb0ELb1ELb0ELb0ELb0ELi2ELi4ELi4ELi4ELb0EEENS1_21CollectiveEpilogueBwdISA_SB_SD_Li256ELb0ELb0ELi2EEENS1_25SingleTileBwdLPTSchedulerILb0ELi128ELb1EEEEEEEEEvNT_6ParamsE,"aw",@nobits
	.sectionflags	@""
	.align	16
	.zero		1024


//--------------------- .nv.shared._ZN7cutlass13device_kernelIN5flash19enable_sm80_to_sm89INS1_16FlashAttnBwdSm80INS1_25CollectiveMainloopBwdSm80ILi2ELi2EN4cute5tupleIJNS5_1CILi128EEES8_NS7_ILi64EEEEEENS_6half_tEfNS_4arch4Sm80ELb1ELb0ELb1ELb0ELb0ELb0ELb0ELb0ELi2ELi4ELi4ELi4ELb0EEENS1_24CollectiveEpilogueBwdGQAISA_fSD_Li256ELb0ELb0EEENS1_25SingleTileBwdLPTSchedulerILb0ELi128ELb0EEEEEEEEEvNT_6ParamsE --------------------------
	.section	.nv.shared._ZN7cutlass13device_kernelIN5flash19enable_sm80_to_sm89INS1_16FlashAttnBwdSm80INS1_25CollectiveMainloopBwdSm80ILi2ELi2EN4cute5tupleIJNS5_1CILi128EEES8_NS7_ILi64EEEEEENS_6half_tEfNS_4arch4Sm80ELb1ELb0ELb1ELb0ELb0ELb0ELb0ELb0ELi2ELi4ELi4ELi4ELb0EEENS1_24CollectiveEpilogueBwdGQAISA_fSD_Li256ELb0ELb0EEENS1_25SingleTileBwdLPTSchedulerILb0ELi128ELb0EEEEEEEEEvNT_6ParamsE,"aw",@nobits
	.sectionflags	@""
	.align	16
	.zero		1024


//--------------------- .nv.shared._ZN7cutlass13device_kernelIN5flash19enable_sm80_to_sm89INS1_16FlashAttnBwdSm80INS1_25CollectiveMainloopBwdSm80ILi2ELi2EN4cute5tupleIJNS5_1CILi128EEES8_NS7_ILi64EEEEEENS_6half_tEfNS_4arch4Sm80ELb1ELb0ELb1ELb0ELb1ELb0ELb0ELb0ELi2ELi4ELi4ELi4ELb0EEENS1_24CollectiveEpilogueBwdGQAISA_fSD_Li256ELb0ELb1EEENS1_25SingleTileBwdLPTSchedulerILb0ELi128ELb1EEEEEEEEEvNT_6ParamsE --------------------------
	.section	.nv.shared._ZN7cutlass13device_kernelIN5flash19enable_sm80_to_sm89INS1_16FlashAttnBwdSm80INS1_25CollectiveMainloopBwdSm80ILi2ELi2EN4cute5tupleIJNS5_1CILi128EEES8_NS7_ILi64EEEEEENS_6half_tEfNS_4arch4Sm80ELb1ELb0ELb1ELb0ELb1ELb0ELb0ELb0ELi2ELi4ELi4ELi4ELb0EEENS1_24CollectiveEpilogueBwdGQAISA_fSD_Li256ELb0ELb1EEENS1_25SingleTileBwdLPTSchedulerILb0ELi128ELb1EEEEEEEEEvNT_6ParamsE,"aw",@nobits
	.sectionflags	@""
	.align	16
	.zero		1024


//--------------------- .nv.shared._ZN7cutlass13device_kernelIN5flash22FlashAttnBwdPreprocessIN4cute5tupleIJNS3_1CILi128EEENS5_ILi64EEEEEENS_6half_tEfNS_4arch4Sm80ELb1ELb0EEEEEvNT_6ParamsE --------------------------
	.section	.nv.shared._ZN7cutlass13device_kernelIN5flash22FlashAttnBwdPreprocessIN4cute5tupleIJNS3_1CILi128EEENS5_ILi64EEEEEENS_6half_tEfNS_4arch4Sm80ELb1ELb0EEEEEvNT_6ParamsE,"aw",@nobits
	.sectionflags	@""
	.align	16
	.zero		1024


//--------------------- .nv.shared._ZN7cutlass13device_kernelIN5flash19enable_sm80_to_sm89INS1_16FlashAttnBwdSm80INS1_25CollectiveMainloopBwdSm80ILi2ELi2EN4cute5tupleIJNS5_1CILi128EEES8_NS7_ILi64EEEEEENS_6half_tEfNS_4arch4Sm80ELb1ELb0ELb1ELb1ELb0ELb0ELb0ELb0ELi2ELi4ELi4ELi4ELb0EEENS1_21CollectiveEpilogueBwdISA_SB_SD_Li256ELb1ELb0ELi2EEENS1_25SingleTileBwdLPTSchedulerILb1ELi128ELb0EEEEEEEEEvNT_6ParamsE --------------------------
	.section	.nv.shared._ZN7cutlass13device_kernelIN5flash19enable_sm80_to_sm89INS1_16FlashAttnBwdSm80INS1_25CollectiveMainloopBwdSm80ILi2ELi2EN4cute5tupleIJNS5_1CILi128EEES8_NS7_ILi64EEEEEENS_6half_tEfNS_4arch4Sm80ELb1ELb0ELb1ELb1ELb0ELb0ELb0ELb0ELi2ELi4ELi4ELi4ELb0EEENS1_21CollectiveEpilogueBwdISA_SB_SD_Li256ELb1ELb0ELi2EEENS1_25SingleTileBwdLPTSchedulerILb1ELi128ELb0EEEEEEEEEvNT_6ParamsE,"aw",@nobits
	.sectionflags	@""
	.align	16
	.zero		1024


//--------------------- .nv.shared._ZN7cutlass13device_kernelIN5flash19enable_sm80_to_sm89INS1_16FlashAttnBwdSm80INS1_25CollectiveMainloopBwdSm80ILi2ELi2EN4cute5tupleIJNS5_1CILi128EEES8_NS7_ILi64EEEEEENS_6half_tEfNS_4arch4Sm80ELb1ELb0ELb1ELb1ELb1ELb0ELb0ELb0ELi2ELi4ELi4ELi4ELb0EEENS1_21CollectiveEpilogueBwdISA_SB_SD_Li256ELb1ELb0ELi2EEENS1_25SingleTileBwdLPTSchedulerILb1ELi128ELb1EEEEEEEEEvNT_6ParamsE --------------------------
	.section	.nv.shared._ZN7cutlass13device_kernelIN5flash19enable_sm80_to_sm89INS1_16FlashAttnBwdSm80INS1_25CollectiveMainloopBwdSm80ILi2ELi2EN4cute5tupleIJNS5_1CILi128EEES8_NS7_ILi64EEEEEENS_6half_tEfNS_4arch4Sm80ELb1ELb0ELb1ELb1ELb1ELb0ELb0ELb0ELi2ELi4ELi4ELi4ELb0EEENS1_21CollectiveEpilogueBwdISA_SB_SD_Li256ELb1ELb0ELi2EEENS1_25SingleTileBwdLPTSchedulerILb1ELi128ELb1EEEEEEEEEvNT_6ParamsE,"aw",@nobits
	.sectionflags	@""
	.align	16
	.zero		1024


//--------------------- .nv.shared._ZN7cutlass13device_kernelIN5flash19enable_sm80_to_sm89INS1_16FlashAttnBwdSm80INS1_25CollectiveMainloopBwdSm80ILi2ELi2EN4cute5tupleIJNS5_1CILi128EEES8_NS7_ILi64EEEEEENS_6half_tEfNS_4arch4Sm80ELb1ELb0ELb1ELb1ELb0ELb0ELb0ELb0ELi2ELi4ELi4ELi4ELb0EEENS1_24CollectiveEpilogueBwdGQAISA_fSD_Li256ELb1ELb0EEENS1_25SingleTileBwdLPTSchedulerILb1ELi128ELb0EEEEEEEEEvNT_6ParamsE --------------------------
	.section	.nv.shared._ZN7cutlass13device_kernelIN5flash19enable_sm80_to_sm89INS1_16FlashAttnBwdSm80INS1_25CollectiveMainloopBwdSm80ILi2ELi2EN4cute5tupleIJNS5_1CILi128EEES8_NS7_ILi64EEEEEENS_6half_tEfNS_4arch4Sm80ELb1ELb0ELb1ELb1ELb0ELb0ELb0ELb0ELi2ELi4ELi4ELi4ELb0EEENS1_24CollectiveEpilogueBwdGQAISA_fSD_Li256ELb1ELb0EEENS1_25SingleTileBwdLPTSchedulerILb1ELi128ELb0EEEEEEEEEvNT_6ParamsE,"aw",@nobits
	.sectionflags	@""
	.align	16
	.zero		1024


//--------------------- .nv.shared._ZN7cutlass13device_kernelIN5flash32FlashAttnBwdPostprocessConvertdQIN4cute5tupleIJNS3_1CILi128EEENS5_ILi64EEEEEENS_6half_tEfNS_4arch4Sm80ELi256ENS3_8TiledMMAINS3_8MMA_AtomIJNS3_28SM80_16x8x16_F32F16F16F32_TNEEEENS3_6LayoutINS4_IJNS5_ILi4EEENS5_ILi2EEENS5_ILi1EEEEEENS4_IJSJ_SH_NS5_ILi0EEEEEEEENS4_IJS7_NS5_ILi32EEENS5_ILi16EEEEEEEELb0EEEEEvNT_6ParamsE --------------------------
	.section	.nv.shared._ZN7cutlass13device_kernelIN5flash32FlashAttnBwdPostprocessConvertdQIN4cute5tupleIJNS3_1CILi128EEENS5_ILi64EEEEEENS_6half_tEfNS_4arch4Sm80ELi256ENS3_8TiledMMAINS3_8MMA_AtomIJNS3_28SM80_16x8x16_F32F16F16F32_TNEEEENS3_6LayoutINS4_IJNS5_ILi4EEENS5_ILi2EEENS5_ILi1EEEEEENS4_IJSJ_SH_NS5_ILi0EEEEEEEENS4_IJS7_NS5_ILi32EEENS5_ILi16EEEEEEEELb0EEEEEvNT_6ParamsE,"aw",@nobits
	.sectionflags	@""
	.align	16
	.zero		1024


//--------------------- .nv.shared._ZN7cutlass13device_kernelIN5flash19enable_sm80_to_sm89INS1_16FlashAttnBwdSm80INS1_25CollectiveMainloopBwdSm80ILi2ELi2EN4cute5tupleIJNS5_1CILi128EEES8_NS7_ILi64EEEEEENS_6half_tEfNS_4arch4Sm80ELb1ELb0ELb1ELb1ELb1ELb0ELb0ELb0ELi2ELi4ELi4ELi4ELb0EEENS1_24CollectiveEpilogueBwdGQAISA_fSD_Li256ELb1ELb1EEENS1_25SingleTileBwdLPTSchedulerILb1ELi128ELb1EEEEEEEEEvNT_6ParamsE --------------------------
	.section	.nv.shared._ZN7cutlass13device_kernelIN5flash19enable_sm80_to_sm89INS1_16FlashAttnBwdSm80INS1_25CollectiveMainloopBwdSm80ILi2ELi2EN4cute5tupleIJNS5_1CILi128EEES8_NS7_ILi64EEEEEENS_6half_tEfNS_4arch4Sm80ELb1ELb0ELb1ELb1ELb1ELb0ELb0ELb0ELi2ELi4ELi4ELi4ELb0EEENS1_24CollectiveEpilogueBwdGQAISA_fSD_Li256ELb1ELb1EEENS1_25SingleTileBwdLPTSchedulerILb1ELi128ELb1EEEEEEEEEvNT_6ParamsE,"aw",@nobits
	.sectionflags	@""
	.align	16
	.zero		1024


//--------------------- .nv.shared._ZN7cutlass13device_kernelIN5flash22FlashAttnBwdPreprocessIN4cute5tupleIJNS3_1CILi128EEENS5_ILi64EEEEEENS_6half_tEfNS_4arch4Sm80ELb1ELb1EEEEEvNT_6ParamsE --------------------------
	.section	.nv.shared._ZN7cutlass13device_kernelIN5flash22FlashAttnBwdPreprocessIN4cute5tupleIJNS3_1CILi128EEENS5_ILi64EEEEEENS_6half_tEfNS_4arch4Sm80ELb1ELb1EEEEEvNT_6ParamsE,"aw",@nobits
	.sectionflags	@""
	.align	16
	.zero		1024


//--------------------- .nv.constant0._ZN7cutlass13device_kernelIN5flash19enable_sm80_to_sm89INS1_16FlashAttnBwdSm80INS1_25CollectiveMainloopBwdSm80ILi2ELi2EN4cute5tupleIJNS5_1CILi64EEENS7_ILi128EEES8_EEENS_6half_tEfNS_4arch4Sm80ELb0ELb0ELb1ELb0ELb0ELb0ELb0ELb0ELi2ELi2ELi4ELi2ELb1EEENS1_21CollectiveEpilogueBwdISA_SB_SD_Li256ELb0ELb0ELi2EEENS1_19SingleTileSchedulerILb0ELb0ELb0ELi128EEEEEEEEEvNT_6ParamsE --------------------------
	.section	.nv.constant0._ZN7cutlass13device_kernelIN5flash19enable_sm80_to_sm89INS1_16FlashAttnBwdSm80INS1_25CollectiveMainloopBwdSm80ILi2ELi2EN4cute5tupleIJNS5_1CILi64EEENS7_ILi128EEES8_EEENS_6half_tEfNS_4arch4Sm80ELb0ELb0ELb1ELb0ELb0ELb0ELb0ELb0ELi2ELi2ELi4ELi2ELb1EEENS1_21CollectiveEpilogueBwdISA_SB_SD_Li256ELb0ELb0ELi2EEENS1_19SingleTileSchedulerILb0ELb0ELb0ELi128EEEEEEEEEvNT_6ParamsE,"a",@progbits
	.sectionflags	@""
	.align	4
.nv.constant0._ZN7cutlass13device_kernelIN5flash19enable_sm80_to_sm89INS1_16FlashAttnBwdSm80INS1_25CollectiveMainloopBwdSm80ILi2ELi2EN4cute5tupleIJNS5_1CILi64EEENS7_ILi128EEES8_EEENS_6half_tEfNS_4arch4Sm80ELb0ELb0ELb1ELb0ELb0ELb0ELb0ELb0ELi2ELi2ELi4ELi2ELb1EEENS1_21CollectiveEpilogueBwdISA_SB_SD_Li256ELb0ELb0ELi2EEENS1_19SingleTileSchedulerILb0ELb0ELb0ELi128EEEEEEEEEvNT_6ParamsE:
	.zero		1152


//--------------------- .nv.constant0._ZN7cutlass13device_kernelIN5flash19enable_sm80_to_sm89INS1_16FlashAttnBwdSm80INS1_25CollectiveMainloopBwdSm80ILi2ELi2EN4cute5tupleIJNS5_1CILi64EEENS7_ILi128EEES8_EEENS_6half_tEfNS_4arch4Sm80ELb0ELb0ELb1ELb0ELb1ELb0ELb0ELb0ELi2ELi2ELi4ELi2ELb1EEENS1_21CollectiveEpilogueBwdISA_SB_SD_Li256ELb0ELb0ELi2EEENS1_19SingleTileSchedulerILb0ELb0ELb0ELi128EEEEEEEEEvNT_6ParamsE --------------------------
	.section	.nv.constant0._ZN7cutlass13device_kernelIN5flash19enable_sm80_to_sm89INS1_16FlashAttnBwdSm80INS1_25CollectiveMainloopBwdSm80ILi2ELi2EN4cute5tupleIJNS5_1CILi64EEENS7_ILi128EEES8_EEENS_6half_tEfNS_4arch4Sm80ELb0ELb0ELb1ELb0ELb1ELb0ELb0ELb0ELi2ELi2ELi4ELi2ELb1EEENS1_21CollectiveEpilogueBwdISA_SB_SD_Li256ELb0ELb0ELi2EEENS1_19SingleTileSchedulerILb0ELb0ELb0ELi128EEEEEEEEEvNT_6ParamsE,"a",@progbits
	.sectionflags	@""
	.align	4
.nv.constant0._ZN7cutlass13device_kernelIN5flash19enable_sm80_to_sm89INS1_16FlashAttnBwdSm80INS1_25CollectiveMainloopBwdSm80ILi2ELi2EN4cute5tupleIJNS5_1CILi64EEENS7_ILi128EEES8_EEENS_6half_tEfNS_4arch4Sm80ELb0ELb0ELb1ELb0ELb1ELb0ELb0ELb0ELi2ELi2ELi4ELi2ELb1EEENS1_21CollectiveEpilogueBwdISA_SB_SD_Li256ELb0ELb0ELi2EEENS1_19SingleTileSchedulerILb0ELb0ELb0ELi128EEEEEEEEEvNT_6ParamsE:
	.zero		1152


//--------------------- .nv.constant0._ZN7cutlass13device_kernelIN5flash19enable_sm80_to_sm89INS1_16FlashAttnBwdSm80INS1_25CollectiveMainloopBwdSm80ILi2ELi2EN4cute5tupleIJNS5_1CILi64EEENS7_ILi128EEES8_EEENS_6half_tEfNS_4arch4Sm80ELb0ELb0ELb1ELb0ELb0ELb0ELb0ELb0ELi2ELi2ELi4ELi2ELb1EEENS1_24CollectiveEpilogueBwdGQAISA_fSD_Li256ELb0ELb0EEENS1_19SingleTileSchedulerILb0ELb0ELb0ELi128EEEEEEEEEvNT_6ParamsE --------------------------
	.section	.nv.constant0._ZN7cutlass13device_kernelIN5flash19enable_sm80_to_sm89INS1_16FlashAttnBwdSm80INS1_25CollectiveMainloopBwdSm80ILi2ELi2EN4cute5tupleIJNS5_1CILi64EEENS7_ILi128EEES8_EEENS_6half_tEfNS_4arch4Sm80ELb0ELb0ELb1ELb0ELb0ELb0ELb0ELb0ELi2ELi2ELi4ELi2ELb1EEENS1_24CollectiveEpilogueBwdGQAISA_fSD_Li256ELb0ELb0EEENS1_19SingleTileSchedulerILb0ELb0ELb0ELi128EEEEEEEEEvNT_6ParamsE,"a",@progbits
	.sectionflags	@""
	.align	4
.nv.constant0._ZN7cutlass13device_kernelIN5flash19enable_sm80_to_sm89INS1_16FlashAttnBwdSm80INS1_25CollectiveMainloopBwdSm80ILi2ELi2EN4cute5tupleIJNS5_1CILi64EEENS7_ILi128EEES8_EEENS_6half_tEfNS_4arch4Sm80ELb0ELb0ELb1ELb0ELb0ELb0ELb0ELb0ELi2ELi2ELi4ELi2ELb1EEENS1_24CollectiveEpilogueBwdGQAISA_fSD_Li256ELb0ELb0EEENS1_19SingleTileSchedulerILb0ELb0ELb0ELi128EEEEEEEEEvNT_6ParamsE:
	.zero		1160


//--------------------- .nv.constant0._ZN7cutlass13device_kernelIN5flash19enable_sm80_to_sm89INS1_16FlashAttnBwdSm80INS1_25CollectiveMainloopBwdSm80ILi2ELi2EN4cute5tupleIJNS5_1CILi64EEENS7_ILi128EEES8_EEENS_6half_tEfNS_4arch4Sm80ELb0ELb0ELb1ELb0ELb1ELb0ELb0ELb0ELi2ELi2ELi4ELi2ELb1EEENS1_24CollectiveEpilogueBwdGQAISA_fSD_Li256ELb0ELb1EEENS1_19SingleTileSchedulerILb0ELb0ELb0ELi128EEEEEEEEEvNT_6ParamsE --------------------------
	.section	.nv.constant0._ZN7cutlass13device_kernelIN5flash19enable_sm80_to_sm89INS1_16FlashAttnBwdSm80INS1_25CollectiveMainloopBwdSm80ILi2ELi2EN4cute5tupleIJNS5_1CILi64EEENS7_ILi128EEES8_EEENS_6half_tEfNS_4arch4Sm80ELb0ELb0ELb1ELb0ELb1ELb0ELb0ELb0ELi2ELi2ELi4ELi2ELb1EEENS1_24CollectiveEpilogueBwdGQAISA_fSD_Li256ELb0ELb1EEENS1_19SingleTileSchedulerILb0ELb0ELb0ELi128EEEEEEEEEvNT_6ParamsE,"a",@progbits
	.sectionflags	@""
	.align	4
.nv.constant0._ZN7cutlass13device_kernelIN5flash19enable_sm80_to_sm89INS1_16FlashAttnBwdSm80INS1_25CollectiveMainloopBwdSm80ILi2ELi2EN4cute5tupleIJNS5_1CILi64EEENS7_ILi128EEES8_EEENS_6half_tEfNS_4arch4Sm80ELb0ELb0ELb1ELb0ELb1ELb0ELb0ELb0ELi2ELi2ELi4ELi2ELb1EEENS1_24CollectiveEpilogueBwdGQAISA_fSD_Li256ELb0ELb1EEENS1_19SingleTileSchedulerILb0ELb0ELb0ELi128EEEEEEEEEvNT_6ParamsE:
	.zero		1160


//--------------------- .nv.constant0._ZN7cutlass13device_kernelIN5flash19enable_sm80_to_sm89INS1_16FlashAttnBwdSm80INS1_25CollectiveMainloopBwdSm80ILi2ELi2EN4cute5tupleIJNS5_1CILi64EEENS7_ILi128EEES8_EEENS_6half_tEfNS_4arch4Sm80ELb0ELb0ELb1ELb1ELb0ELb0ELb0ELb0ELi2ELi2ELi4ELi2ELb1EEENS1_21CollectiveEpilogueBwdISA_SB_SD_Li256ELb1ELb0ELi2EEENS1_19SingleTileSchedulerILb1ELb0ELb0ELi128EEEEEEEEEvNT_6ParamsE --------------------------
	.section	.nv.constant0._ZN7cutlass13device_kernelIN5flash19enable_sm80_to_sm89INS1_16FlashAttnBwdSm80INS1_25CollectiveMainloopBwdSm80ILi2ELi2EN4cute5tupleIJNS5_1CILi64EEENS7_ILi128EEES8_EEENS_6half_tEfNS_4arch4Sm80ELb0ELb0ELb1ELb1ELb0ELb0ELb0ELb0ELi2ELi2ELi4ELi2ELb1EEENS1_21CollectiveEpilogueBwdISA_SB_SD_Li256ELb1ELb0ELi2EEENS1_19SingleTileSchedulerILb1ELb0ELb0ELi128EEEEEEEEEvNT_6ParamsE,"a",@progbits
	.sectionflags	@""
	.align	4
.nv.constant0._ZN7cutlass13device_kernelIN5flash19enable_sm80_to_sm89INS1_16FlashAttnBwdSm80INS1_25CollectiveMainloopBwdSm80ILi2ELi2EN4cute5tupleIJNS5_1CILi64EEENS7_ILi128EEES8_EEENS_6half_tEfNS_4arch4Sm80ELb0ELb0ELb1ELb1ELb0ELb0ELb0ELb0ELi2ELi2ELi4ELi2ELb1EEENS1_21CollectiveEpilogueBwdISA_SB_SD_Li256ELb1ELb0ELi2EEENS1_19SingleTileSchedulerILb1ELb0ELb0ELi128EEEEEEEEEvNT_6ParamsE:
	.zero		1152


//--------------------- .nv.constant0._ZN7cutlass13device_kernelIN5flash19enable_sm80_to_sm89INS1_16FlashAttnBwdSm80INS1_25CollectiveMainloopBwdSm80ILi2ELi2EN4cute5tupleIJNS5_1CILi64EEENS7_ILi128EEES8_EEENS_6half_tEfNS_4arch4Sm80ELb0ELb0ELb1ELb1ELb1ELb0ELb0ELb0ELi2ELi2ELi4ELi2ELb1EEENS1_21CollectiveEpilogueBwdISA_SB_SD_Li256ELb1ELb0ELi2EEENS1_19SingleTileSchedulerILb1ELb0ELb0ELi128EEEEEEEEEvNT_6ParamsE --------------------------
	.section	.nv.constant0._ZN7cutlass13device_kernelIN5flash19enable_sm80_to_sm89INS1_16FlashAttnBwdSm80INS1_25CollectiveMainloopBwdSm80ILi2ELi2EN4cute5tupleIJNS5_1CILi64EEENS7_ILi128EEES8_EEENS_6half_tEfNS_4arch4Sm80ELb0ELb0ELb1ELb1ELb1ELb0ELb0ELb0ELi2ELi2ELi4ELi2ELb1EEENS1_21CollectiveEpilogueBwdISA_SB_SD_Li256ELb1ELb0ELi2EEENS1_19SingleTileSchedulerILb1ELb0ELb0ELi128EEEEEEEEEvNT_6ParamsE,"a",@progbits
	.sectionflags	@""
	.align	4
.nv.constant0._ZN7cutlass13device_kernelIN5flash19enable_sm80_to_sm89INS1_16FlashAttnBwdSm80INS1_25CollectiveMainloopBwdSm80ILi2ELi2EN4cute5tupleIJNS5_1CILi64EEENS7_ILi128EEES8_EEENS_6half_tEfNS_4arch4Sm80ELb0ELb0ELb1ELb1ELb1ELb0ELb0ELb0ELi2ELi2ELi4ELi2ELb1EEENS1_21CollectiveEpilogueBwdISA_SB_SD_Li256ELb1ELb0ELi2EEENS1_19SingleTileSchedulerILb1ELb0ELb0ELi128EEEEEEEEEvNT_6ParamsE:
	.zero		1152


//--------------------- .nv.constant0._ZN7cutlass13device_kernelIN5flash19enable_sm80_to_sm89INS1_16FlashAttnBwdSm80INS1_25CollectiveMainloopBwdSm80ILi2ELi2EN4cute5tupleIJNS5_1CILi64EEENS7_ILi128EEES8_EEENS_6half_tEfNS_4arch4Sm80ELb0ELb0ELb1ELb1ELb0ELb0ELb0ELb0ELi2ELi2ELi4ELi2ELb1EEENS1_24CollectiveEpilogueBwdGQAISA_fSD_Li256ELb1ELb0EEENS1_19SingleTileSchedulerILb1ELb0ELb0ELi128EEEEEEEEEvNT_6ParamsE --------------------------
	.section	.nv.constant0._ZN7cutlass13device_kernelIN5flash19enable_sm80_to_sm89INS1_16FlashAttnBwdSm80INS1_25CollectiveMainloopBwdSm80ILi2ELi2EN4cute5tupleIJNS5_1CILi64EEENS7_ILi128EEES8_EEENS_6half_tEfNS_4arch4Sm80ELb0ELb0ELb1ELb1ELb0ELb0ELb0ELb0ELi2ELi2ELi4ELi2ELb1EEENS1_24CollectiveEpilogueBwdGQAISA_fSD_Li256ELb1ELb0EEENS1_19SingleTileSchedulerILb1ELb0ELb0ELi128EEEEEEEEEvNT_6ParamsE,"a",@progbits
	.sectionflags	@""
	.align	4
.nv.constant0._ZN7cutlass13device_kernelIN5flash19enable_sm80_to_sm89INS1_16FlashAttnBwdSm80INS1_25CollectiveMainloopBwdSm80ILi2ELi2EN4cute5tupleIJNS5_1CILi64EEENS7_ILi128EEES8_EEENS_6half_tEfNS_4arch4Sm80ELb0ELb0ELb1ELb1ELb0ELb0ELb0ELb0ELi2ELi2ELi4ELi2ELb1EEENS1_24CollectiveEpilogueBwdGQAISA_fSD_Li256ELb1ELb0EEENS1_19SingleTileSchedulerILb1ELb0ELb0ELi128EEEEEEEEEvNT_6ParamsE:
	.zero		1160


//--------------------- .nv.constant0._ZN7cutlass13device_kernelIN5flash19enable_sm80_to_sm89INS1_16FlashAttnBwdSm80INS1_25CollectiveMainloopBwdSm80ILi2ELi2EN4cute5tupleIJNS5_1CILi64EEENS7_ILi128EEES8_EEENS_6half_tEfNS_4arch4Sm80ELb0ELb0ELb1ELb1ELb1ELb0ELb0ELb0ELi2ELi2ELi4ELi2ELb1EEENS1_24CollectiveEpilogueBwdGQAISA_fSD_Li256ELb1ELb1EEENS1_19SingleTileSchedulerILb1ELb0ELb0ELi128EEEEEEEEEvNT_6ParamsE --------------------------
	.section	.nv.constant0._ZN7cutlass13device_kernelIN5flash19enable_sm80_to_sm89INS1_16FlashAttnBwdSm80INS1_25CollectiveMainloopBwdSm80ILi2ELi2EN4cute5tupleIJNS5_1CILi64EEENS7_ILi128EEES8_EEENS_6half_tEfNS_4arch4Sm80ELb0ELb0ELb1ELb1ELb1ELb0ELb0ELb0ELi2ELi2ELi4ELi2ELb1EEENS1_24CollectiveEpilogueBwdGQAISA_fSD_Li256ELb1ELb1EEENS1_19SingleTileSchedulerILb1ELb0ELb0ELi128EEEEEEEEEvNT_6ParamsE,"a",@progbits
	.sectionflags	@""
	.align	4
.nv.constant0._ZN7cutlass13device_kernelIN5flash19enable_sm80_to_sm89INS1_16FlashAttnBwdSm80INS1_25CollectiveMainloopBwdSm80ILi2ELi2EN4cute5tupleIJNS5_1CILi64EEENS7_ILi128EEES8_EEENS_6half_tEfNS_4arch4Sm80ELb0ELb0ELb1ELb1ELb1ELb0ELb0ELb0ELi2ELi2ELi4ELi2ELb1EEENS1_24CollectiveEpilogueBwdGQAISA_fSD_Li256ELb1ELb1EEENS1_19SingleTileSchedulerILb1ELb0ELb0ELi128EEEEEEEEEvNT_6ParamsE:
	.zero		1160


//--------------------- .nv.constant0._ZN7cutlass13device_kernelIN5flash19enable_sm80_to_sm89INS1_16FlashAttnBwdSm80INS1_25CollectiveMainloopBwdSm80ILi2ELi2EN4cute5tupleIJNS5_1CILi64EEENS7_ILi128EEES8_EEENS_6half_tEfNS_4arch4Sm80ELb0ELb1ELb1ELb0ELb0ELb0ELb0ELb0ELi2ELi2ELi4ELi2ELb1EEENS1_21CollectiveEpilogueBwdISA_SB_SD_Li256ELb0ELb0ELi2EEENS1_19SingleTileSchedulerILb0ELb0ELb0ELi128EEEEEEEEEvNT_6ParamsE --------------------------
	.section	.nv.constant0._ZN7cutlass13device_kernelIN5flash19enable_sm80_to_sm89INS1_16FlashAttnBwdSm80INS1_25CollectiveMainloopBwdSm80ILi2ELi2EN4cute5tupleIJNS5_1CILi64EEENS7_ILi128EEES8_EEENS_6half_tEfNS_4arch4Sm80ELb0ELb1ELb1ELb0ELb0ELb0ELb0ELb0ELi2ELi2ELi4ELi2ELb1EEENS1_21CollectiveEpilogueBwdISA_SB_SD_Li256ELb0ELb0ELi2EEENS1_19SingleTileSchedulerILb0ELb0ELb0ELi128EEEEEEEEEvNT_6ParamsE,"a",@progbits
	.sectionflags	@""
	.align	4
.nv.constant0._ZN7cutlass13device_kernelIN5flash19enable_sm80_to_sm89INS1_16FlashAttnBwdSm80INS1_25CollectiveMainloopBwdSm80ILi2ELi2EN4cute5tupleIJNS5_1CILi64EEENS7_ILi128EEES8_EEENS_6half_tEfNS_4arch4Sm80ELb0ELb1ELb1ELb0ELb0ELb0ELb0ELb0ELi2ELi2ELi4ELi2ELb1EEENS1_21CollectiveEpilogueBwdISA_SB_SD_Li256ELb0ELb0ELi2EEENS1_19SingleTileSchedulerILb0ELb0ELb0ELi128EEEEEEEEEvNT_6ParamsE:
	.zero		1152


//--------------------- .nv.constant0._ZN7cutlass13device_kernelIN5flash19enable_sm80_to_sm89INS1_16FlashAttnBwdSm80INS1_25CollectiveMainloopBwdSm80ILi2ELi2EN4cute5tupleIJNS5_1CILi64EEENS7_ILi128EEES8_EEENS_6half_tEfNS_4arch4Sm80ELb0ELb1ELb1ELb0ELb1ELb0ELb0ELb0ELi2ELi2ELi4ELi2ELb1EEENS1_21CollectiveEpilogueBwdISA_SB_SD_Li256ELb0ELb0ELi2EEENS1_19SingleTileSchedulerILb0ELb0ELb0ELi128EEEEEEEEEvNT_6ParamsE --------------------------
	.section	.nv.constant0._ZN7cutlass13device_kernelIN5flash19enable_sm80_to_sm89INS1_16FlashAttnBwdSm80INS1_25CollectiveMainloopBwdSm80ILi2ELi2EN4cute5tupleIJNS5_1CILi64EEENS7_ILi128EEES8_EEENS_6half_tEfNS_4arch4Sm80ELb0ELb1ELb1ELb0ELb1ELb0ELb0ELb0ELi2ELi2ELi4ELi2ELb1EEENS1_21CollectiveEpilogueBwdISA_SB_SD_Li256ELb0ELb0ELi2EEENS1_19SingleTileSchedulerILb0ELb0ELb0ELi128EEEEEEEEEvNT_6ParamsE,"a",@progbits
	.sectionflags	@""
	.align	4
.nv.constant0._ZN7cutlass13device_kernelIN5flash19enable_sm80_to_sm89INS1_16FlashAttnBwdSm80INS1_25CollectiveMainloopBwdSm80ILi2ELi2EN4cute5tupleIJNS5_1CILi64EEENS7_ILi128EEES8_EEENS_6half_tEfNS_4arch4Sm80ELb0ELb1ELb1ELb0ELb1ELb0ELb0ELb0ELi2ELi2ELi4ELi2ELb1EEENS1_21CollectiveEpilogueBwdISA_SB_SD_Li256ELb0ELb0ELi2EEENS1_19SingleTileSchedulerILb0ELb0ELb0ELi128EEEEEEEEEvNT_6ParamsE:
	.zero		1152


//--------------------- .nv.constant0._ZN7cutlass13device_kernelIN5flash19enable_sm80_to_sm89INS1_16FlashAttnBwdSm80INS1_25CollectiveMainloopBwdSm80ILi2ELi2EN4cute5tupleIJNS5_1CILi64EEENS7_ILi128EEES8_EEENS_6half_tEfNS_4arch4Sm80ELb0ELb1ELb1ELb0ELb0ELb0ELb0ELb0ELi2ELi2ELi4ELi2ELb1EEENS1_24CollectiveEpilogueBwdGQAISA_fSD_Li256ELb0ELb0EEENS1_19SingleTileSchedulerILb0ELb0ELb0ELi128EEEEEEEEEvNT_6ParamsE --------------------------
	.section	.nv.constant0._ZN7cutlass13device_kernelIN5flash19enable_sm80_to_sm89INS1_16FlashAttnBwdSm80INS1_25CollectiveMainloopBwdSm80ILi2ELi2EN4cute5tupleIJNS5_1CILi64EEENS7_ILi128EEES8_EEENS_6half_tEfNS_4arch4Sm80ELb0ELb1ELb1ELb0ELb0ELb0ELb0ELb0ELi2ELi2ELi4ELi2ELb1EEENS1_24CollectiveEpilogueBwdGQAISA_fSD_Li256ELb0ELb0EEENS1_19SingleTileSchedulerILb0ELb0ELb0ELi128EEEEEEEEEvNT_6ParamsE,"a",@progbits
	.sectionflags	@""
	.align	4
.nv.constant0._ZN7cutlass13device_kernelIN5flash19enable_sm80_to_sm89INS1_16FlashAttnBwdSm80INS1_25CollectiveMainloopBwdSm80ILi2ELi2EN4cute5tupleIJNS5_1CILi64EEENS7_ILi128EEES8_EEENS_6half_tEfNS_4arch4Sm80ELb0ELb1ELb1ELb0ELb0ELb0ELb0ELb0ELi2ELi2ELi4ELi2ELb1EEENS1_24CollectiveEpilogueBwdGQAISA_fSD_Li256ELb0ELb0EEENS1_19SingleTileSchedulerILb0ELb0ELb0ELi128EEEEEEEEEvNT_6ParamsE:
	.zero		1160


//--------------------- .nv.constant0._ZN7cutlass13device_kernelIN5flash19enable_sm80_to_sm89INS1_16FlashAttnBwdSm80INS1_25CollectiveMainloopBwdSm80ILi2ELi2EN4cute5tupleIJNS5_1CILi64EEENS7_ILi128EEES8_EEENS_6half_tEfNS_4arch4Sm80ELb0ELb1ELb1ELb0ELb1ELb0ELb0ELb0ELi2ELi2ELi4ELi2ELb1EEENS1_24CollectiveEpilogueBwdGQAISA_fSD_Li256ELb0ELb1EEENS1_19SingleTileSchedulerILb0ELb0ELb0ELi128EEEEEEEEEvNT_6ParamsE --------------------------
	.section	.nv.constant0._ZN7cutlass13device_kernelIN5flash19enable_sm80_to_sm89INS1_16FlashAttnBwdSm80INS1_25CollectiveMainloopBwdSm80ILi2ELi2EN4cute5tupleIJNS5_1CILi64EEENS7_ILi128EEES8_EEENS_6half_tEfNS_4arch4Sm80ELb0ELb1ELb1ELb0ELb1ELb0ELb0ELb0ELi2ELi2ELi4ELi2ELb1EEENS1_24CollectiveEpilogueBwdGQAISA_fSD_Li256ELb0ELb1EEENS1_19SingleTileSchedulerILb0ELb0ELb0ELi128EEEEEEEEEvNT_6ParamsE,"a",@progbits
	.sectionflags	@""
	.align	4
.nv.constant0._ZN7cutlass13device_kernelIN5flash19enable_sm80_to_sm89INS1_16FlashAttnBwdSm80INS1_25CollectiveMainloopBwdSm80ILi2ELi2EN4cute5tupleIJNS5_1CILi64EEENS7_ILi128EEES8_EEENS_6half_tEfNS_4arch4Sm80ELb0ELb1ELb1ELb0ELb1ELb0ELb0ELb0ELi2ELi2ELi4ELi2ELb1EEENS1_24CollectiveEpilogueBwdGQAISA_fSD_Li256ELb0ELb1EEENS1_19SingleTileSchedulerILb0ELb0ELb0ELi128EEEEEEEEEvNT_6ParamsE:
	.zero		1160


//--------------------- .nv.constant0._ZN7cutlass13device_kernelIN5flash19enable_sm80_to_sm89INS1_16FlashAttnBwdSm80INS1_25CollectiveMainloopBwdSm80ILi2ELi2EN4cute5tupleIJNS5_1CILi64EEENS7_ILi128EEES8_EEENS_6half_tEfNS_4arch4Sm80ELb0ELb1ELb1ELb1ELb0ELb0ELb0ELb0ELi2ELi2ELi4ELi2ELb1EEENS1_21CollectiveEpilogueBwdISA_SB_SD_Li256ELb1ELb0ELi2EEENS1_19SingleTileSchedulerILb1ELb0ELb0ELi128EEEEEEEEEvNT_6ParamsE --------------------------
	.section	.nv.constant0._ZN7cutlass13device_kernelIN5flash19enable_sm80_to_sm89INS1_16FlashAttnBwdSm80INS1_25CollectiveMainloopBwdSm80ILi2ELi2EN4cute5tupleIJNS5_1CILi64EEENS7_ILi128EEES8_EEENS_6half_tEfNS_4arch4Sm80ELb0ELb1ELb1ELb1ELb0ELb0ELb0ELb0ELi2ELi2ELi4ELi2ELb1EEENS1_21CollectiveEpilogueBwdISA_SB_SD_Li256ELb1ELb0ELi2EEENS1_19SingleTileSchedulerILb1ELb0ELb0ELi128EEEEEEEEEvNT_6ParamsE,"a",@progbits
	.sectionflags	@""
	.align	4
.nv.constant0._ZN7cutlass13device_kernelIN5flash19enable_sm80_to_sm89INS1_16FlashAttnBwdSm80INS1_25CollectiveMainloopBwdSm80ILi2ELi2EN4cute5tupleIJNS5_1CILi64EEENS7_ILi128EEES8_EEENS_6half_tEfNS_4arch4Sm80ELb0ELb1ELb1ELb1ELb0ELb0ELb0ELb0ELi2ELi2ELi4ELi2ELb1EEENS1_21CollectiveEpilogueBwdISA_SB_SD_Li256ELb1ELb0ELi2EEENS1_19SingleTileSchedulerILb1ELb0ELb0ELi128EEEEEEEEEvNT_6ParamsE:
	.zero		1152


//--------------------- .nv.constant0._ZN7cutlass13device_kernelIN5flash19enable_sm80_to_sm89INS1_16FlashAttnBwdSm80INS1_25CollectiveMainloopBwdSm80ILi2ELi2EN4cute5tupleIJNS5_1CILi64EEENS7_ILi128EEES8_EEENS_6half_tEfNS_4arch4Sm80ELb0ELb1ELb1ELb1ELb1ELb0ELb0ELb0ELi2ELi2ELi4ELi2ELb1EEENS1_21CollectiveEpilogueBwdISA_SB_SD_Li256ELb1ELb0ELi2EEENS1_19SingleTileSchedulerILb1ELb0ELb0ELi128EEEEEEEEEvNT_6ParamsE --------------------------
	.section	.nv.constant0._ZN7cutlass13device_kernelIN5flash19enable_sm80_to_sm89INS1_16FlashAttnBwdSm80INS1_25CollectiveMainloopBwdSm80ILi2ELi2EN4cute5tupleIJNS5_1CILi64EEENS7_ILi128EEES8_EEENS_6half_tEfNS_4arch4Sm80ELb0ELb1ELb1ELb1ELb1ELb0ELb0ELb0ELi2ELi2ELi4ELi2ELb1EEENS1_21CollectiveEpilogueBwdISA_SB_SD_Li256ELb1ELb0ELi2EEENS1_19SingleTileSchedulerILb1ELb0ELb0ELi128EEEEEEEEEvNT_6ParamsE,"a",@progbits
	.sectionflags	@""
	.align	4
.nv.constant0._ZN7cutlass13device_kernelIN5flash19enable_sm80_to_sm89INS1_16FlashAttnBwdSm80INS1_25CollectiveMainloopBwdSm80ILi2ELi2EN4cute5tupleIJNS5_1CILi64EEENS7_ILi128EEES8_EEENS_6half_tEfNS_4arch4Sm80ELb0ELb1ELb1ELb1ELb1ELb0ELb0ELb0ELi2ELi2ELi4ELi2ELb1EEENS1_21CollectiveEpilogueBwdISA_SB_SD_Li256ELb1ELb0ELi2EEENS1_19SingleTileSchedulerILb1ELb0ELb0ELi128EEEEEEEEEvNT_6ParamsE:
	.zero		1152


//--------------------- .nv.constant0._ZN7cutlass13device_kernelIN5flash19enable_sm80_to_sm89INS1_16FlashAttnBwdSm80INS1_25CollectiveMainloopBwdSm80ILi2ELi2EN4cute5tupleIJNS5_1CILi64EEENS7_ILi128EEES8_EEENS_6half_tEfNS_4arch4Sm80ELb0ELb1ELb1ELb1ELb0ELb0ELb0ELb0ELi2ELi2ELi4ELi2ELb1EEENS1_24CollectiveEpilogueBwdGQAISA_fSD_Li256ELb1ELb0EEENS1_19SingleTileSchedulerILb1ELb0ELb0ELi128EEEEEEEEEvNT_6ParamsE --------------------------
	.section	.nv.constant0._ZN7cutlass13device_kernelIN5flash19enable_sm80_to_sm89INS1_16FlashAttnBwdSm80INS1_25CollectiveMainloopBwdSm80ILi2ELi2EN4cute5tupleIJNS5_1CILi64EEENS7_ILi128EEES8_EEENS_6half_tEfNS_4arch4Sm80ELb0ELb1ELb1ELb1ELb0ELb0ELb0ELb0ELi2ELi2ELi4ELi2ELb1EEENS1_24CollectiveEpilogueBwdGQAISA_fSD_Li256ELb1ELb0EEENS1_19SingleTileSchedulerILb1ELb0ELb0ELi128EEEEEEEEEvNT_6ParamsE,"a",@progbits
	.sectionflags	@""
	.align	4
.nv.constant0._ZN7cutlass13device_kernelIN5flash19enable_sm80_to_sm89INS1_16FlashAttnBwdSm80INS1_25CollectiveMainloopBwdSm80ILi2ELi2EN4cute5tupleIJNS5_1CILi64EEENS7_ILi128EEES8_EEENS_6half_tEfNS_4arch4Sm80ELb0ELb1ELb1ELb1ELb0ELb0ELb0ELb0ELi2ELi2ELi4ELi2ELb1EEENS1_24CollectiveEpilogueBwdGQAISA_fSD_Li256ELb1ELb0EEENS1_19SingleTileSchedulerILb1ELb0ELb0ELi128EEEEEEEEEvNT_6ParamsE:
	.zero		1160


//--------------------- .nv.constant0._ZN7cutlass13device_kernelIN5flash19enable_sm80_to_sm89INS1_16FlashAttnBwdSm80INS1_25CollectiveMainloopBwdSm80ILi2ELi2EN4cute5tupleIJNS5_1CILi64EEENS7_ILi128EEES8_EEENS_6half_tEfNS_4arch4Sm80ELb0ELb1ELb1ELb1ELb1ELb0ELb0ELb0ELi2ELi2ELi4ELi2ELb1EEENS1_24CollectiveEpilogueBwdGQAISA_fSD_Li256ELb1ELb1EEENS1_19SingleTileSchedulerILb1ELb0ELb0ELi128EEEEEEEEEvNT_6ParamsE --------------------------
	.section	.nv.constant0._ZN7cutlass13device_kernelIN5flash19enable_sm80_to_sm89INS1_16FlashAttnBwdSm80INS1_25CollectiveMainloopBwdSm80ILi2ELi2EN4cute5tupleIJNS5_1CILi64EEENS7_ILi128EEES8_EEENS_6half_tEfNS_4arch4Sm80ELb0ELb1ELb1ELb1ELb1ELb0ELb0ELb0ELi2ELi2ELi4ELi2ELb1EEENS1_24CollectiveEpilogueBwdGQAISA_fSD_Li256ELb1ELb1EEENS1_19SingleTileSchedulerILb1ELb0ELb0ELi128EEEEEEEEEvNT_6ParamsE,"a",@progbits
	.sectionflags	@""
	.align	4
.nv.constant0._ZN7cutlass13device_kernelIN5flash19enable_sm80_to_sm89INS1_16FlashAttnBwdSm80INS1_25CollectiveMainloopBwdSm80ILi2ELi2EN4cute5tupleIJNS5_1CILi64EEENS7_ILi128EEES8_EEENS_6half_tEfNS_4arch4Sm80ELb0ELb1ELb1ELb1ELb1ELb0ELb0ELb0ELi2ELi2ELi4ELi2ELb1EEENS1_24CollectiveEpilogueBwdGQAISA_fSD_Li256ELb1ELb1EEENS1_19SingleTileSchedulerILb1ELb0ELb0ELi128EEEEEEEEEvNT_6ParamsE:
	.zero		1160


//--------------------- .nv.constant0._ZN7cutlass13device_kernelIN5flash19enable_sm80_to_sm89INS1_16FlashAttnBwdSm80INS1_25CollectiveMainloopBwdSm80ILi2ELi2EN4cute5tupleIJNS5_1CILi64EEENS7_ILi128EEES8_EEENS_6half_tEfNS_4arch4Sm80ELb1ELb0ELb1ELb0ELb0ELb0ELb0ELb0ELi2ELi2ELi4ELi2ELb1EEENS1_21CollectiveEpilogueBwdISA_SB_SD_Li256ELb0ELb0ELi2EEENS1_25SingleTileBwdLPTSchedulerILb0ELi128ELb0EEEEEEEEEvNT_6ParamsE --------------------------
	.section	.nv.constant0._ZN7cutlass13device_kernelIN5flash19enable_sm80_to_sm89INS1_16FlashAttnBwdSm80INS1_25CollectiveMainloopBwdSm80ILi2ELi2EN4cute5tupleIJNS5_1CILi64EEENS7_ILi128EEES8_EEENS_6half_tEfNS_4arch4Sm80ELb1ELb0ELb1ELb0ELb0ELb0ELb0ELb0ELi2ELi2ELi4ELi2ELb1EEENS1_21CollectiveEpilogueBwdISA_SB_SD_Li256ELb0ELb0ELi2EEENS1_25SingleTileBwdLPTSchedulerILb0ELi128ELb0EEEEEEEEEvNT_6ParamsE,"a",@progbits
	.sectionflags	@""
	.align	4
.nv.constant0._ZN7cutlass13device_kernelIN5flash19enable_sm80_to_sm89INS1_16FlashAttnBwdSm80INS1_25CollectiveMainloopBwdSm80ILi2ELi2EN4cute5tupleIJNS5_1CILi64EEENS7_ILi128EEES8_EEENS_6half_tEfNS_4arch4Sm80ELb1ELb0ELb1ELb0ELb0ELb0ELb0ELb0ELi2ELi2ELi4ELi2ELb1EEENS1_21CollectiveEpilogueBwdISA_SB_SD_Li256ELb0ELb0ELi2EEENS1_25SingleTileBwdLPTSchedulerILb0ELi128ELb0EEEEEEEEEvNT_6ParamsE:
	.zero		1176


//--------------------- .nv.constant0._ZN7cutlass13device_kernelIN5flash19enable_sm80_to_sm89INS1_16FlashAttnBwdSm80INS1_25CollectiveMainloopBwdSm80ILi2ELi2EN4cute5tupleIJNS5_1CILi64EEENS7_ILi128EEES8_EEENS_6half_tEfNS_4arch4Sm80ELb1ELb0ELb1ELb0ELb1ELb0ELb0ELb0ELi2ELi2ELi4ELi2ELb1EEENS1_21CollectiveEpilogueBwdISA_SB_SD_Li256ELb0ELb0ELi2EEENS1_25SingleTileBwdLPTSchedulerILb0ELi128ELb1EEEEEEEEEvNT_6ParamsE --------------------------
	.section	.nv.constant0._ZN7cutlass13device_kernelIN5flash19enable_sm80_to_sm89INS1_16FlashAttnBwdSm80INS1_25CollectiveMainloopBwdSm80ILi2ELi2EN4cute5tupleIJNS5_1CILi64EEENS7_ILi128EEES8_EEENS_6half_tEfNS_4arch4Sm80ELb1ELb0ELb1ELb0ELb1ELb0ELb0ELb0ELi2ELi2ELi4ELi2ELb1EEENS1_21CollectiveEpilogueBwdISA_SB_SD_Li256ELb0ELb0ELi2EEENS1_25SingleTileBwdLPTSchedulerILb0ELi128ELb1EEEEEEEEEvNT_6ParamsE,"a",@progbits
	.sectionflags	@""
	.align	4
.nv.constant0._ZN7cutlass13device_kernelIN5flash19enable_sm80_to_sm89INS1_16FlashAttnBwdSm80INS1_25CollectiveMainloopBwdSm80ILi2ELi2EN4cute5tupleIJNS5_1CILi64EEENS7_ILi128EEES8_EEENS_6half_tEfNS_4arch4Sm80ELb1ELb0ELb1ELb0ELb1ELb0ELb0ELb0ELi2ELi2ELi4ELi2ELb1EEENS1_21CollectiveEpilogueBwdISA_SB_SD_Li256ELb0ELb0ELi2EEENS1_25SingleTileBwdLPTSchedulerILb0ELi128ELb1EEEEEEEEEvNT_6ParamsE:
	.zero		1176


//--------------------- .nv.constant0._ZN7cutlass13device_kernelIN5flash19enable_sm80_to_sm89INS1_16FlashAttnBwdSm80INS1_25CollectiveMainloopBwdSm80ILi2ELi2EN4cute5tupleIJNS5_1CILi64EEENS7_ILi128EEES8_EEENS_6half_tEfNS_4arch4Sm80ELb1ELb0ELb1ELb0ELb0ELb0ELb0ELb0ELi2ELi2ELi4ELi2ELb1EEENS1_24CollectiveEpilogueBwdGQAISA_fSD_Li256ELb0ELb0EEENS1_25SingleTileBwdLPTSchedulerILb0ELi128ELb0EEEEEEEEEvNT_6ParamsE --------------------------
	.section	.nv.constant0._ZN7cutlass13device_kernelIN5flash19enable_sm80_to_sm89INS1_16FlashAttnBwdSm80INS1_25CollectiveMainloopBwdSm80ILi2ELi2EN4cute5tupleIJNS5_1CILi64EEENS7_ILi128EEES8_EEENS_6half_tEfNS_4arch4Sm80ELb1ELb0ELb1ELb0ELb0ELb0ELb0ELb0ELi2ELi2ELi4ELi2ELb1EEENS1_24CollectiveEpilogueBwdGQAISA_fSD_Li256ELb0ELb0EEENS1_25SingleTileBwdLPTSchedulerILb0ELi128ELb0EEEEEEEEEvNT_6ParamsE,"a",@progbits
	.sectionflags	@""
	.align	4
.nv.constant0._ZN7cutlass13device_kernelIN5flash19enable_sm80_to_sm89INS1_16FlashAttnBwdSm80INS1_25CollectiveMainloopBwdSm80ILi2ELi2EN4cute5tupleIJNS5_1CILi64EEENS7_ILi128EEES8_EEENS_6half_tEfNS_4arch4Sm80ELb1ELb0ELb1ELb0ELb0ELb0ELb0ELb0ELi2ELi2ELi4ELi2ELb1EEENS1_24CollectiveEpilogueBwdGQAISA_fSD_Li256ELb0ELb0EEENS1_25SingleTileBwdLPTSchedulerILb0ELi128ELb0EEEEEEEEEvNT_6ParamsE:
	.zero		1184


//--------------------- .nv.constant0._ZN7cutlass13device_kernelIN5flash19enable_sm80_to_sm89INS1_16FlashAttnBwdSm80INS1_25CollectiveMainloopBwdSm80ILi2ELi2EN4cute5tupleIJNS5_1CILi64EEENS7_ILi128EEES8_EEENS_6half_tEfNS_4arch4Sm80ELb1ELb0ELb1ELb0ELb1ELb0ELb0ELb0ELi2ELi2ELi4ELi2ELb1EEENS1_24CollectiveEpilogueBwdGQAISA_fSD_Li256ELb0ELb1EEENS1_25SingleTileBwdLPTSchedulerILb0ELi128ELb1EEEEEEEEEvNT_6ParamsE --------------------------
	.section	.nv.constant0._ZN7cutlass13device_kernelIN5flash19enable_sm80_to_sm89INS1_16FlashAttnBwdSm80INS1_25CollectiveMainloopBwdSm80ILi2ELi2EN4cute5tupleIJNS5_1CILi64EEENS7_ILi128EEES8_EEENS_6half_tEfNS_4arch4Sm80ELb1ELb0ELb1ELb0ELb1ELb0ELb0ELb0ELi2ELi2ELi4ELi2ELb1EEENS1_24CollectiveEpilogueBwdGQAISA_fSD_Li256ELb0ELb1EEENS1_25SingleTileBwdLPTSchedulerILb0ELi128ELb1EEEEEEEEEvNT_6ParamsE,"a",@progbits
	.sectionflags	@""
	.align	4
.nv.constant0._ZN7cutlass13device_kernelIN5flash19enable_sm80_to_sm89INS1_16FlashAttnBwdSm80INS1_25CollectiveMainloopBwdSm80ILi2ELi2EN4cute5tupleIJNS5_1CILi64EEENS7_ILi128EEES8_EEENS_6half_tEfNS_4arch4Sm80ELb1ELb0ELb1ELb0ELb1ELb0ELb0ELb0ELi2ELi2ELi4ELi2ELb1EEENS1_24CollectiveEpilogueBwdGQAISA_fSD_Li256ELb0ELb1EEENS1_25SingleTileBwdLPTSchedulerILb0ELi128ELb1EEEEEEEEEvNT_6ParamsE:
	.zero		1184


//--------------------- .nv.constant0._ZN7cutlass13device_kernelIN5flash22FlashAttnBwdPreprocessIN4cute5tupleIJNS3_1CILi64EEES6_EEENS_6half_tEfNS_4arch4Sm80ELb1ELb0EEEEEvNT_6ParamsE --------------------------
	.section	.nv.constant0._ZN7cutlass13device_kernelIN5flash22FlashAttnBwdPreprocessIN4cute5tupleIJNS3_1CILi64EEES6_EEENS_6half_tEfNS_4arch4Sm80ELb1ELb0EEEEEvNT_6ParamsE,"a",@progbits
	.sectionflags	@""
	.align	4
.nv.constant0._ZN7cutlass13device_kernelIN5flash22FlashAttnBwdPreprocessIN4cute5tupleIJNS3_1CILi64EEES6_EEENS_6half_tEfNS_4arch4Sm80ELb1ELb0EEEEEvNT_6ParamsE:
	.zero		768


//--------------------- .nv.constant0._ZN7cutlass13device_kernelIN5flash19enable_sm80_to_sm89INS1_16FlashAttnBwdSm80INS1_25CollectiveMainloopBwdSm80ILi2ELi2EN4cute5tupleIJNS5_1CILi64EEENS7_ILi128EEES8_EEENS_6half_tEfNS_4arch4Sm80ELb1ELb0ELb1ELb1ELb0ELb0ELb0ELb0ELi2ELi2ELi4ELi2ELb1EEENS1_21CollectiveEpilogueBwdISA_SB_SD_Li256ELb1ELb0ELi2EEENS1_25SingleTileBwdLPTSchedulerILb1ELi128ELb0EEEEEEEEEvNT_6ParamsE --------------------------
	.section	.nv.constant0._ZN7cutlass13device_kernelIN5flash19enable_sm80_to_sm89INS1_16FlashAttnBwdSm80INS1_25CollectiveMainloopBwdSm80ILi2ELi2EN4cute5tupleIJNS5_1CILi64EEENS7_ILi128EEES8_EEENS_6half_tEfNS_4arch4Sm80ELb1ELb0ELb1ELb1ELb0ELb0ELb0ELb0ELi2ELi2ELi4ELi2ELb1EEENS1_21CollectiveEpilogueBwdISA_SB_SD_Li256ELb1ELb0ELi2EEENS1_25SingleTileBwdLPTSchedulerILb1ELi128ELb0EEEEEEEEEvNT_6ParamsE,"a",@progbits
	.sectionflags	@""
	.align	4
.nv.constant0._ZN7cutlass13device_kernelIN5flash19enable_sm80_to_sm89INS1_16FlashAttnBwdSm80INS1_25CollectiveMainloopBwdSm80ILi2ELi2EN4cute5tupleIJNS5_1CILi64EEENS7_ILi128EEES8_EEENS_6half_tEfNS_4arch4Sm80ELb1ELb0ELb1ELb1ELb0ELb0ELb0ELb0ELi2ELi2ELi4ELi2ELb1EEENS1_21CollectiveEpilogueBwdISA_SB_SD_Li256ELb1ELb0ELi2EEENS1_25SingleTileBwdLPTSchedulerILb1ELi128ELb0EEEEEEEEEvNT_6ParamsE:
	.zero		1176


//--------------------- .nv.constant0._ZN7cutlass13device_kernelIN5flash19enable_sm80_to_sm89INS1_16FlashAttnBwdSm80INS1_25CollectiveMainloopBwdSm80ILi2ELi2EN4cute5tupleIJNS5_1CILi64EEENS7_ILi128EEES8_EEENS_6half_tEfNS_4arch4Sm80ELb1ELb0ELb1ELb1ELb1ELb0ELb0ELb0ELi2ELi2ELi4ELi2ELb1EEENS1_21CollectiveEpilogueBwdISA_SB_SD_Li256ELb1ELb0ELi2EEENS1_25SingleTileBwdLPTSchedulerILb1ELi128ELb1EEEEEEEEEvNT_6ParamsE --------------------------
	.section	.nv.constant0._ZN7cutlass13device_kernelIN5flash19enable_sm80_to_sm89INS1_16FlashAttnBwdSm80INS1_25CollectiveMainloopBwdSm80ILi2ELi2EN4cute5tupleIJNS5_1CILi64EEENS7_ILi128EEES8_EEENS_6half_tEfNS_4arch4Sm80ELb1ELb0ELb1ELb1ELb1ELb0ELb0ELb0ELi2ELi2ELi4ELi2ELb1EEENS1_21CollectiveEpilogueBwdISA_SB_SD_Li256ELb1ELb0ELi2EEENS1_25SingleTileBwdLPTSchedulerILb1ELi128ELb1EEEEEEEEEvNT_6ParamsE,"a",@progbits
	.sectionflags	@""
	.align	4
.nv.constant0._ZN7cutlass13device_kernelIN5flash19enable_sm80_to_sm89INS1_16FlashAttnBwdSm80INS1_25CollectiveMainloopBwdSm80ILi2ELi2EN4cute5tupleIJNS5_1CILi64EEENS7_ILi128EEES8_EEENS_6half_tEfNS_4arch4Sm80ELb1ELb0ELb1ELb1ELb1ELb0ELb0ELb0ELi2ELi2ELi4ELi2ELb1EEENS1_21CollectiveEpilogueBwdISA_SB_SD_Li256ELb1ELb0ELi2EEENS1_25SingleTileBwdLPTSchedulerILb1ELi128ELb1EEEEEEEEEvNT_6ParamsE:
	.zero		1176


//--------------------- .nv.constant0._ZN7cutlass13device_kernelIN5flash19enable_sm80_to_sm89INS1_16FlashAttnBwdSm80INS1_25CollectiveMainloopBwdSm80ILi2ELi2EN4cute5tupleIJNS5_1CILi64EEENS7_ILi128EEES8_EEENS_6half_tEfNS_4arch4Sm80ELb1ELb0ELb1ELb1ELb0ELb0ELb0ELb0ELi2ELi2ELi4ELi2ELb1EEENS1_24CollectiveEpilogueBwdGQAISA_fSD_Li256ELb1ELb0EEENS1_25SingleTileBwdLPTSchedulerILb1ELi128ELb0EEEEEEEEEvNT_6ParamsE --------------------------
	.section	.nv.constant0._ZN7cutlass13device_kernelIN5flash19enable_sm80_to_sm89INS1_16FlashAttnBwdSm80INS1_25CollectiveMainloopBwdSm80ILi2ELi2EN4cute5tupleIJNS5_1CILi64EEENS7_ILi128EEES8_EEENS_6half_tEfNS_4arch4Sm80ELb1ELb0ELb1ELb1ELb0ELb0ELb0ELb0ELi2ELi2ELi4ELi2ELb1EEENS1_24CollectiveEpilogueBwdGQAISA_fSD_Li256ELb1ELb0EEENS1_25SingleTileBwdLPTSchedulerILb1ELi128ELb0EEEEEEEEEvNT_6ParamsE,"a",@progbits
	.sectionflags	@""
	.align	4
.nv.constant0._ZN7cutlass13device_kernelIN5flash19enable_sm80_to_sm89INS1_16FlashAttnBwdSm80INS1_25CollectiveMainloopBwdSm80ILi2ELi2EN4cute5tupleIJNS5_1CILi64EEENS7_ILi128EEES8_EEENS_6half_tEfNS_4arch4Sm80ELb1ELb0ELb1ELb1ELb0ELb0ELb0ELb0ELi2ELi2ELi4ELi2ELb1EEENS1_24CollectiveEpilogueBwdGQAISA_fSD_Li256ELb1ELb0EEENS1_25SingleTileBwdLPTSchedulerILb1ELi128ELb0EEEEEEEEEvNT_6ParamsE:
	.zero		1184


//--------------------- .nv.constant0._ZN7cutlass13device_kernelIN5flash32FlashAttnBwdPostprocessConvertdQIN4cute5tupleIJNS3_1CILi64EEES6_EEENS_6half_tEfNS_4arch4Sm80ELi256ENS3_8TiledMMAINS3_8MMA_AtomIJNS3_28SM80_16x8x16_F32F16F16F32_TNEEEENS3_6LayoutINS4_IJNS5_ILi2EEENS5_ILi4EEENS5_ILi1EEEEEENS4_IJSI_SG_NS5_ILi0EEEEEEEENS4_IJNS5_ILi32EEES6_NS5_ILi16EEEEEEEELb0EEEEEvNT_6ParamsE --------------------------
	.section	.nv.constant0._ZN7cutlass13device_kernelIN5flash32FlashAttnBwdPostprocessConvertdQIN4cute5tupleIJNS3_1CILi64EEES6_EEENS_6half_tEfNS_4arch4Sm80ELi256ENS3_8TiledMMAINS3_8MMA_AtomIJNS3_28SM80_16x8x16_F32F16F16F32_TNEEEENS3_6LayoutINS4_IJNS5_ILi2EEENS5_ILi4EEENS5_ILi1EEEEEENS4_IJSI_SG_NS5_ILi0EEEEEEEENS4_IJNS5_ILi32EEES6_NS5_ILi16EEEEEEEELb0EEEEEvNT_6ParamsE,"a",@progbits
	.sectionflags	@""
	.align	4
.nv.constant0._ZN7cutlass13device_kernelIN5flash32FlashAttnBwdPostprocessConvertdQIN4cute5tupleIJNS3_1CILi64EEES6_EEENS_6half_tEfNS_4arch4Sm80ELi256ENS3_8TiledMMAINS3_8MMA_AtomIJNS3_28SM80_16x8x16_F32F16F16F32_TNEEEENS3_6LayoutINS4_IJNS5_ILi2EEENS5_ILi4EEENS5_ILi1EEEEEENS4_IJSI_SG_NS5_ILi0EEEEEEEENS4_IJNS5_ILi32EEES6_NS5_ILi16EEEEEEEELb0EEEEEvNT_6ParamsE:
	.zero		640


//--------------------- .nv.constant0._ZN7cutlass13device_kernelIN5flash19enable_sm80_to_sm89INS1_16FlashAttnBwdSm80INS1_25CollectiveMainloopBwdSm80ILi2ELi2EN4cute5tupleIJNS5_1CILi64EEENS7_ILi128EEES8_EEENS_6half_tEfNS_4arch4Sm80ELb1ELb0ELb1ELb1ELb1ELb0ELb0ELb0ELi2ELi2ELi4ELi2ELb1EEENS1_24CollectiveEpilogueBwdGQAISA_fSD_Li256ELb1ELb1EEENS1_25SingleTileBwdLPTSchedulerILb1ELi128ELb1EEEEEEEEEvNT_6ParamsE --------------------------
	.section	.nv.constant0._ZN7cutlass13device_kernelIN5flash19enable_sm80_to_sm89INS1_16FlashAttnBwdSm80INS1_25CollectiveMainloopBwdSm80ILi2ELi2EN4cute5tupleIJNS5_1CILi64EEENS7_ILi128EEES8_EEENS_6half_tEfNS_4arch4Sm80ELb1ELb0ELb1ELb1ELb1ELb0ELb0ELb0ELi2ELi2ELi4ELi2ELb1EEENS1_24CollectiveEpilogueBwdGQAISA_fSD_Li256ELb1ELb1EEENS1_25SingleTileBwdLPTSchedulerILb1ELi128ELb1EEEEEEEEEvNT_6ParamsE,"a",@progbits
	.sectionflags	@""
	.align	4
.nv.constant0._ZN7cutlass13device_kernelIN5flash19enable_sm80_to_sm89INS1_16FlashAttnBwdSm80INS1_25CollectiveMainloopBwdSm80ILi2ELi2EN4cute5tupleIJNS5_1CILi64EEENS7_ILi128EEES8_EEENS_6half_tEfNS_4arch4Sm80ELb1ELb0ELb1ELb1ELb1ELb0ELb0ELb0ELi2ELi2ELi4ELi2ELb1EEENS1_24CollectiveEpilogueBwdGQAISA_fSD_Li256ELb1ELb1EEENS1_25SingleTileBwdLPTSchedulerILb1ELi128ELb1EEEEEEEEEvNT_6ParamsE:
	.zero		1184


//--------------------- .nv.constant0._ZN7cutlass13device_kernelIN5flash22FlashAttnBwdPreprocessIN4cute5tupleIJNS3_1CILi64EEES6_EEENS_6half_tEfNS_4arch4Sm80ELb1ELb1EEEEEvNT_6ParamsE --------------------------
	.section	.nv.constant0._ZN7cutlass13device_kernelIN5flash22FlashAttnBwdPreprocessIN4cute5tupleIJNS3_1CILi64EEES6_EEENS_6half_tEfNS_4arch4Sm80ELb1ELb1EEEEEvNT_6ParamsE,"a",@progbits
	.sectionflags	@""
	.align	4
.nv.constant0._ZN7cutlass13device_kernelIN5flash22FlashAttnBwdPreprocessIN4cute5tupleIJNS3_1CILi64EEES6_EEENS_6half_tEfNS_4arch4Sm80ELb1ELb1EEEEEvNT_6ParamsE:
	.zero		768


//--------------------- .nv.constant0._ZN7cutlass13device_kernelIN5flash19enable_sm80_to_sm89INS1_16FlashAttnBwdSm80INS1_25CollectiveMainloopBwdSm80ILi2ELi2EN4cute5tupleIJNS5_1CILi128EEES8_NS7_ILi64EEEEEENS_6half_tEfNS_4arch4Sm80ELb0ELb0ELb1ELb0ELb0ELb0ELb0ELb0ELi2ELi4ELi4ELi4ELb0EEENS1_21CollectiveEpilogueBwdISA_SB_SD_Li256ELb0ELb0ELi2EEENS1_19SingleTileSchedulerILb0ELb0ELb0ELi128EEEEEEEEEvNT_6ParamsE --------------------------
	.section	.nv.constant0._ZN7cutlass13device_kernelIN5flash19enable_sm80_to_sm89INS1_16FlashAttnBwdSm80INS1_25CollectiveMainloopBwdSm80ILi2ELi2EN4cute5tupleIJNS5_1CILi128EEES8_NS7_ILi64EEEEEENS_6half_tEfNS_4arch4Sm80ELb0ELb0ELb1ELb0ELb0ELb0ELb0ELb0ELi2ELi4ELi4ELi4ELb0EEENS1_21CollectiveEpilogueBwdISA_SB_SD_Li256ELb0ELb0ELi2EEENS1_19SingleTileSchedulerILb0ELb0ELb0ELi128EEEEEEEEEvNT_6ParamsE,"a",@progbits
	.sectionflags	@""
	.align	4
.nv.constant0._ZN7cutlass13device_kernelIN5flash19enable_sm80_to_sm89INS1_16FlashAttnBwdSm80INS1_25CollectiveMainloopBwdSm80ILi2ELi2EN4cute5tupleIJNS5_1CILi128EEES8_NS7_ILi64EEEEEENS_6half_tEfNS_4arch4Sm80ELb0ELb0ELb1ELb0ELb0ELb0ELb0ELb0ELi2ELi4ELi4ELi4ELb0EEENS1_21CollectiveEpilogueBwdISA_SB_SD_Li256ELb0ELb0ELi2EEENS1_19SingleTileSchedulerILb0ELb0ELb0ELi128EEEEEEEEEvNT_6ParamsE:
	.zero		1152


//--------------------- .nv.constant0._ZN7cutlass13device_kernelIN5flash19enable_sm80_to_sm89INS1_16FlashAttnBwdSm80INS1_25CollectiveMainloopBwdSm80ILi2ELi2EN4cute5tupleIJNS5_1CILi128EEES8_NS7_ILi64EEEEEENS_6half_tEfNS_4arch4Sm80ELb0ELb0ELb1ELb0ELb1ELb0ELb0ELb0ELi2ELi4ELi4ELi4ELb0EEENS1_21CollectiveEpilogueBwdISA_SB_SD_Li256ELb0ELb0ELi2EEENS1_19SingleTileSchedulerILb0ELb0ELb0ELi128EEEEEEEEEvNT_6ParamsE --------------------------
	.section	.nv.constant0._ZN7cutlass13device_kernelIN5flash19enable_sm80_to_sm89INS1_16FlashAttnBwdSm80INS1_25CollectiveMainloopBwdSm80ILi2ELi2EN4cute5tupleIJNS5_1CILi128EEES8_NS7_ILi64EEEEEENS_6half_tEfNS_4arch4Sm80ELb0ELb0ELb1ELb0ELb1ELb0ELb0ELb0ELi2ELi4ELi4ELi4ELb0EEENS1_21CollectiveEpilogueBwdISA_SB_SD_Li256ELb0ELb0ELi2EEENS1_19SingleTileSchedulerILb0ELb0ELb0ELi128EEEEEEEEEvNT_6ParamsE,"a",@progbits
	.sectionflags	@""
	.align	4
.nv.constant0._ZN7cutlass13device_kernelIN5flash19enable_sm80_to_sm89INS1_16FlashAttnBwdSm80INS1_25CollectiveMainloopBwdSm80ILi2ELi2EN4cute5tupleIJNS5_1CILi128EEES8_NS7_ILi64EEEEEENS_6half_tEfNS_4arch4Sm80ELb0ELb0ELb1ELb0ELb1ELb0ELb0ELb0ELi2ELi4ELi4ELi4ELb0EEENS1_21CollectiveEpilogueBwdISA_SB_SD_Li256ELb0ELb0ELi2EEENS1_19SingleTileSchedulerILb0ELb0ELb0ELi128EEEEEEEEEvNT_6ParamsE:
	.zero		1152


//--------------------- .nv.constant0._ZN7cutlass13device_kernelIN5flash19enable_sm80_to_sm89INS1_16FlashAttnBwdSm80INS1_25CollectiveMainloopBwdSm80ILi2ELi2EN4cute5tupleIJNS5_1CILi128EEES8_NS7_ILi64EEEEEENS_6half_tEfNS_4arch4Sm80ELb0ELb0ELb1ELb0ELb0ELb0ELb0ELb0ELi2ELi4ELi4ELi4ELb0EEENS1_24CollectiveEpilogueBwdGQAISA_fSD_Li256ELb0ELb0EEENS1_19SingleTileSchedulerILb0ELb0ELb0ELi128EEEEEEEEEvNT_6ParamsE --------------------------
	.section	.nv.constant0._ZN7cutlass13device_kernelIN5flash19enable_sm80_to_sm89INS1_16FlashAttnBwdSm80INS1_25CollectiveMainloopBwdSm80ILi2ELi2EN4cute5tupleIJNS5_1CILi128EEES8_NS7_ILi64EEEEEENS_6half_tEfNS_4arch4Sm80ELb0ELb0ELb1ELb0ELb0ELb0ELb0ELb0ELi2ELi4ELi4ELi4ELb0EEENS1_24CollectiveEpilogueBwdGQAISA_fSD_Li256ELb0ELb0EEENS1_19SingleTileSchedulerILb0ELb0ELb0ELi128EEEEEEEEEvNT_6ParamsE,"a",@progbits
	.sectionflags	@""
	.align	4
.nv.constant0._ZN7cutlass13device_kernelIN5flash19enable_sm80_to_sm89INS1_16FlashAttnBwdSm80INS1_25CollectiveMainloopBwdSm80ILi2ELi2EN4cute5tupleIJNS5_1CILi128EEES8_NS7_ILi64EEEEEENS_6half_tEfNS_4arch4Sm80ELb0ELb0ELb1ELb0ELb0ELb0ELb0ELb0ELi2ELi4ELi4ELi4ELb0EEENS1_24CollectiveEpilogueBwdGQAISA_fSD_Li256ELb0ELb0EEENS1_19SingleTileSchedulerILb0ELb0ELb0ELi128EEEEEEEEEvNT_6ParamsE:
	.zero		1160


//--------------------- .nv.constant0._ZN7cutlass13device_kernelIN5flash19enable_sm80_to_sm89INS1_16FlashAttnBwdSm80INS1_25CollectiveMainloopBwdSm80ILi2ELi2EN4cute5tupleIJNS5_1CILi128EEES8_NS7_ILi64EEEEEENS_6half_tEfNS_4arch4Sm80ELb0ELb0ELb1ELb0ELb1ELb0ELb0ELb0ELi2ELi4ELi4ELi4ELb0EEENS1_24CollectiveEpilogueBwdGQAISA_fSD_Li256ELb0ELb1EEENS1_19SingleTileSchedulerILb0ELb0ELb0ELi128EEEEEEEEEvNT_6ParamsE --------------------------
	.section	.nv.constant0._ZN7cutlass13device_kernelIN5flash19enable_sm80_to_sm89INS1_16FlashAttnBwdSm80INS1_25CollectiveMainloopBwdSm80ILi2ELi2EN4cute5tupleIJNS5_1CILi128EEES8_NS7_ILi64EEEEEENS_6half_tEfNS_4arch4Sm80ELb0ELb0ELb1ELb0ELb1ELb0ELb0ELb0ELi2ELi4ELi4ELi4ELb0EEENS1_24CollectiveEpilogueBwdGQAISA_fSD_Li256ELb0ELb1EEENS1_19SingleTileSchedulerILb0ELb0ELb0ELi128EEEEEEEEEvNT_6ParamsE,"a",@progbits
	.sectionflags	@""
	.align	4
.nv.constant0._ZN7cutlass13device_kernelIN5flash19enable_sm80_to_sm89INS1_16FlashAttnBwdSm80INS1_25CollectiveMainloopBwdSm80ILi2ELi2EN4cute5tupleIJNS5_1CILi128EEES8_NS7_ILi64EEEEEENS_6half_tEfNS_4arch4Sm80ELb0ELb0ELb1ELb0ELb1ELb0ELb0ELb0ELi2ELi4ELi4ELi4ELb0EEENS1_24CollectiveEpilogueBwdGQAISA_fSD_Li256ELb0ELb1EEENS1_19SingleTileSchedulerILb0ELb0ELb0ELi128EEEEEEEEEvNT_6ParamsE:
	.zero		1160


//--------------------- .nv.constant0._ZN7cutlass13device_kernelIN5flash19enable_sm80_to_sm89INS1_16FlashAttnBwdSm80INS1_25CollectiveMainloopBwdSm80ILi2ELi2EN4cute5tupleIJNS5_1CILi128EEES8_NS7_ILi64EEEEEENS_6half_tEfNS_4arch4Sm80ELb0ELb0ELb1ELb1ELb0ELb0ELb0ELb0ELi2ELi4ELi4ELi4ELb0EEENS1_21CollectiveEpilogueBwdISA_SB_SD_Li256ELb1ELb0ELi2EEENS1_19SingleTileSchedulerILb1ELb0ELb0ELi128EEEEEEEEEvNT_6ParamsE --------------------------
	.section	.nv.constant0._ZN7cutlass13device_kernelIN5flash19enable_sm80_to_sm89INS1_16FlashAttnBwdSm80INS1_25CollectiveMainloopBwdSm80ILi2ELi2EN4cute5tupleIJNS5_1CILi128EEES8_NS7_ILi64EEEEEENS_6half_tEfNS_4arch4Sm80ELb0ELb0ELb1ELb1ELb0ELb0ELb0ELb0ELi2ELi4ELi4ELi4ELb0EEENS1_21CollectiveEpilogueBwdISA_SB_SD_Li256ELb1ELb0ELi2EEENS1_19SingleTileSchedulerILb1ELb0ELb0ELi128EEEEEEEEEvNT_6ParamsE,"a",@progbits
	.sectionflags	@""
	.align	4
.nv.constant0._ZN7cutlass13device_kernelIN5flash19enable_sm80_to_sm89INS1_16FlashAttnBwdSm80INS1_25CollectiveMainloopBwdSm80ILi2ELi2EN4cute5tupleIJNS5_1CILi128EEES8_NS7_ILi64EEEEEENS_6half_tEfNS_4arch4Sm80ELb0ELb0ELb1ELb1ELb0ELb0ELb0ELb0ELi2ELi4ELi4ELi4ELb0EEENS1_21CollectiveEpilogueBwdISA_SB_SD_Li256ELb1ELb0ELi2EEENS1_19SingleTileSchedulerILb1ELb0ELb0ELi128EEEEEEEEEvNT_6ParamsE:
	.zero		1152


//--------------------- .nv.constant0._ZN7cutlass13device_kernelIN5flash19enable_sm80_to_sm89INS1_16FlashAttnBwdSm80INS1_25CollectiveMainloopBwdSm80ILi2ELi2EN4cute5tupleIJNS5_1CILi128EEES8_NS7_ILi64EEEEEENS_6half_tEfNS_4arch4Sm80ELb0ELb0ELb1ELb1ELb1ELb0ELb0ELb0ELi2ELi4ELi4ELi4ELb0EEENS1_21CollectiveEpilogueBwdISA_SB_SD_Li256ELb1ELb0ELi2EEENS1_19SingleTileSchedulerILb1ELb0ELb0ELi128EEEEEEEEEvNT_6ParamsE --------------------------
	.section	.nv.constant0._ZN7cutlass13device_kernelIN5flash19enable_sm80_to_sm89INS1_16FlashAttnBwdSm80INS1_25CollectiveMainloopBwdSm80ILi2ELi2EN4cute5tupleIJNS5_1CILi128EEES8_NS7_ILi64EEEEEENS_6half_tEfNS_4arch4Sm80ELb0ELb0ELb1ELb1ELb1ELb0ELb0ELb0ELi2ELi4ELi4ELi4ELb0EEENS1_21CollectiveEpilogueBwdISA_SB_SD_Li256ELb1ELb0ELi2EEENS1_19SingleTileSchedulerILb1ELb0ELb0ELi128EEEEEEEEEvNT_6ParamsE,"a",@progbits
	.sectionflags	@""
	.align	4
.nv.constant0._ZN7cutlass13device_kernelIN5flash19enable_sm80_to_sm89INS1_16FlashAttnBwdSm80INS1_25CollectiveMainloopBwdSm80ILi2ELi2EN4cute5tupleIJNS5_1CILi128EEES8_NS7_ILi64EEEEEENS_6half_tEfNS_4arch4Sm80ELb0ELb0ELb1ELb1ELb1ELb0ELb0ELb0ELi2ELi4ELi4ELi4ELb0EEENS1_21CollectiveEpilogueBwdISA_SB_SD_Li256ELb1ELb0ELi2EEENS1_19SingleTileSchedulerILb1ELb0ELb0ELi128EEEEEEEEEvNT_6ParamsE:
	.zero		1152


//--------------------- .nv.constant0._ZN7cutlass13device_kernelIN5flash19enable_sm80_to_sm89INS1_16FlashAttnBwdSm80INS1_25CollectiveMainloopBwdSm80ILi2ELi2EN4cute5tupleIJNS5_1CILi128EEES8_NS7_ILi64EEEEEENS_6half_tEfNS_4arch4Sm80ELb0ELb0ELb1ELb1ELb0ELb0ELb0ELb0ELi2ELi4ELi4ELi4ELb0EEENS1_24CollectiveEpilogueBwdGQAISA_fSD_Li256ELb1ELb0EEENS1_19SingleTileSchedulerILb1ELb0ELb0ELi128EEEEEEEEEvNT_6ParamsE --------------------------
	.section	.nv.constant0._ZN7cutlass13device_kernelIN5flash19enable_sm80_to_sm89INS1_16FlashAttnBwdSm80INS1_25CollectiveMainloopBwdSm80ILi2ELi2EN4cute5tupleIJNS5_1CILi128EEES8_NS7_ILi64EEEEEENS_6half_tEfNS_4arch4Sm80ELb0ELb0ELb1ELb1ELb0ELb0ELb0ELb0ELi2ELi4ELi4ELi4ELb0EEENS1_24CollectiveEpilogueBwdGQAISA_fSD_Li256ELb1ELb0EEENS1_19SingleTileSchedulerILb1ELb0ELb0ELi128EEEEEEEEEvNT_6ParamsE,"a",@progbits
	.sectionflags	@""
	.align	4
.nv.constant0._ZN7cutlass13device_kernelIN5flash19enable_sm80_to_sm89INS1_16FlashAttnBwdSm80INS1_25CollectiveMainloopBwdSm80ILi2ELi2EN4cute5tupleIJNS5_1CILi128EEES8_NS7_ILi64EEEEEENS_6half_tEfNS_4arch4Sm80ELb0ELb0ELb1ELb1ELb0ELb0ELb0ELb0ELi2ELi4ELi4ELi4ELb0EEENS1_24CollectiveEpilogueBwdGQAISA_fSD_Li256ELb1ELb0EEENS1_19SingleTileSchedulerILb1ELb0ELb0ELi128EEEEEEEEEvNT_6ParamsE:
	.zero		1160


//--------------------- .nv.constant0._ZN7cutlass13device_kernelIN5flash19enable_sm80_to_sm89INS1_16FlashAttnBwdSm80INS1_25CollectiveMainloopBwdSm80ILi2ELi2EN4cute5tupleIJNS5_1CILi128EEES8_NS7_ILi64EEEEEENS_6half_tEfNS_4arch4Sm80ELb0ELb0ELb1ELb1ELb1ELb0ELb0ELb0ELi2ELi4ELi4ELi4ELb0EEENS1_24CollectiveEpilogueBwdGQAISA_fSD_Li256ELb1ELb1EEENS1_19SingleTileSchedulerILb1ELb0ELb0ELi128EEEEEEEEEvNT_6ParamsE --------------------------
	.section	.nv.constant0._ZN7cutlass13device_kernelIN5flash19enable_sm80_to_sm89INS1_16FlashAttnBwdSm80INS1_25CollectiveMainloopBwdSm80ILi2ELi2EN4cute5tupleIJNS5_1CILi128EEES8_NS7_ILi64EEEEEENS_6half_tEfNS_4arch4Sm80ELb0ELb0ELb1ELb1ELb1ELb0ELb0ELb0ELi2ELi4ELi4ELi4ELb0EEENS1_24CollectiveEpilogueBwdGQAISA_fSD_Li256ELb1ELb1EEENS1_19SingleTileSchedulerILb1ELb0ELb0ELi128EEEEEEEEEvNT_6ParamsE,"a",@progbits
	.sectionflags	@""
	.align	4
.nv.constant0._ZN7cutlass13device_kernelIN5flash19enable_sm80_to_sm89INS1_16FlashAttnBwdSm80INS1_25CollectiveMainloopBwdSm80ILi2ELi2EN4cute5tupleIJNS5_1CILi128EEES8_NS7_ILi64EEEEEENS_6half_tEfNS_4arch4Sm80ELb0ELb0ELb1ELb1ELb1ELb0ELb0ELb0ELi2ELi4ELi4ELi4ELb0EEENS1_24CollectiveEpilogueBwdGQAISA_fSD_Li256ELb1ELb1EEENS1_19SingleTileSchedulerILb1ELb0ELb0ELi128EEEEEEEEEvNT_6ParamsE:
	.zero		1160


//--------------------- .nv.constant0._ZN7cutlass13device_kernelIN5flash19enable_sm80_to_sm89INS1_16FlashAttnBwdSm80INS1_25CollectiveMainloopBwdSm80ILi2ELi2EN4cute5tupleIJNS5_1CILi128EEES8_NS7_ILi64EEEEEENS_6half_tEfNS_4arch4Sm80ELb0ELb1ELb1ELb0ELb0ELb0ELb0ELb0ELi2ELi4ELi4ELi4ELb0EEENS1_21CollectiveEpilogueBwdISA_SB_SD_Li256ELb0ELb0ELi2EEENS1_19SingleTileSchedulerILb0ELb0ELb0ELi128EEEEEEEEEvNT_6ParamsE --------------------------
	.section	.nv.constant0._ZN7cutlass13device_kernelIN5flash19enable_sm80_to_sm89INS1_16FlashAttnBwdSm80INS1_25CollectiveMainloopBwdSm80ILi2ELi2EN4cute5tupleIJNS5_1CILi128EEES8_NS7_ILi64EEEEEENS_6half_tEfNS_4arch4Sm80ELb0ELb1ELb1ELb0ELb0ELb0ELb0ELb0ELi2ELi4ELi4ELi4ELb0EEENS1_21CollectiveEpilogueBwdISA_SB_SD_Li256ELb0ELb0ELi2EEENS1_19SingleTileSchedulerILb0ELb0ELb0ELi128EEEEEEEEEvNT_6ParamsE,"a",@progbits
	.sectionflags	@""
	.align	4
.nv.constant0._ZN7cutlass13device_kernelIN5flash19enable_sm80_to_sm89INS1_16FlashAttnBwdSm80INS1_25CollectiveMainloopBwdSm80ILi2ELi2EN4cute5tupleIJNS5_1CILi128EEES8_NS7_ILi64EEEEEENS_6half_tEfNS_4arch4Sm80ELb0ELb1ELb1ELb0ELb0ELb0ELb0ELb0ELi2ELi4ELi4ELi4ELb0EEENS1_21CollectiveEpilogueBwdISA_SB_SD_Li256ELb0ELb0ELi2EEENS1_19SingleTileSchedulerILb0ELb0ELb0ELi128EEEEEEEEEvNT_6ParamsE:
	.zero		1152


//--------------------- .nv.constant0._ZN7cutlass13device_kernelIN5flash19enable_sm80_to_sm89INS1_16FlashAttnBwdSm80INS1_25CollectiveMainloopBwdSm80ILi2ELi2EN4cute5tupleIJNS5_1CILi128EEES8_NS7_ILi64EEEEEENS_6half_tEfNS_4arch4Sm80ELb0ELb1ELb1ELb0ELb1ELb0ELb0ELb0ELi2ELi4ELi4ELi4ELb0EEENS1_21CollectiveEpilogueBwdISA_SB_SD_Li256ELb0ELb0ELi2EEENS1_19SingleTileSchedulerILb0ELb0ELb0ELi128EEEEEEEEEvNT_6ParamsE --------------------------
	.section	.nv.constant0._ZN7cutlass13device_kernelIN5flash19enable_sm80_to_sm89INS1_16FlashAttnBwdSm80INS1_25CollectiveMainloopBwdSm80ILi2ELi2EN4cute5tupleIJNS5_1CILi128EEES8_NS7_ILi64EEEEEENS_6half_tEfNS_4arch4Sm80ELb0ELb1ELb1ELb0ELb1ELb0ELb0ELb0ELi2ELi4ELi4ELi4ELb0EEENS1_21CollectiveEpilogueBwdISA_SB_SD_Li256ELb0ELb0ELi2EEENS1_19SingleTileSchedulerILb0ELb0ELb0ELi128EEEEEEEEEvNT_6ParamsE,"a",@progbits
	.sectionflags	@""
	.align	4
.nv.constant0._ZN7cutlass13device_kernelIN5flash19enable_sm80_to_sm89INS1_16FlashAttnBwdSm80INS1_25CollectiveMainloopBwdSm80ILi2ELi2EN4cute5tupleIJNS5_1CILi128EEES8_NS7_ILi64EEEEEENS_6half_tEfNS_4arch4Sm80ELb0ELb1ELb1ELb0ELb1ELb0ELb0ELb0ELi2ELi4ELi4ELi4ELb0EEENS1_21CollectiveEpilogueBwdISA_SB_SD_Li256ELb0ELb0ELi2EEENS1_19SingleTileSchedulerILb0ELb0ELb0ELi128EEEEEEEEEvNT_6ParamsE:
	.zero		1152


//--------------------- .nv.constant0._ZN7cutlass13device_kernelIN5flash19enable_sm80_to_sm89INS1_16FlashAttnBwdSm80INS1_25CollectiveMainloopBwdSm80ILi2ELi2EN4cute5tupleIJNS5_1CILi128EEES8_NS7_ILi64EEEEEENS_6half_tEfNS_4arch4Sm80ELb0ELb1ELb1ELb0ELb0ELb0ELb0ELb0ELi2ELi4ELi4ELi4ELb0EEENS1_24CollectiveEpilogueBwdGQAISA_fSD_Li256ELb0ELb0EEENS1_19SingleTileSchedulerILb0ELb0ELb0ELi128EEEEEEEEEvNT_6ParamsE --------------------------
	.section	.nv.constant0._ZN7cutlass13device_kernelIN5flash19enable_sm80_to_sm89INS1_16FlashAttnBwdSm80INS1_25CollectiveMainloopBwdSm80ILi2ELi2EN4cute5tupleIJNS5_1CILi128EEES8_NS7_ILi64EEEEEENS_6half_tEfNS_4arch4Sm80ELb0ELb1ELb1ELb0ELb0ELb0ELb0ELb0ELi2ELi4ELi4ELi4ELb0EEENS1_24CollectiveEpilogueBwdGQAISA_fSD_Li256ELb0ELb0EEENS1_19SingleTileSchedulerILb0ELb0ELb0ELi128EEEEEEEEEvNT_6ParamsE,"a",@progbits
	.sectionflags	@""
	.align	4
.nv.constant0._ZN7cutlass13device_kernelIN5flash19enable_sm80_to_sm89INS1_16FlashAttnBwdSm80INS1_25CollectiveMainloopBwdSm80ILi2ELi2EN4cute5tupleIJNS5_1CILi128EEES8_NS7_ILi64EEEEEENS_6half_tEfNS_4arch4Sm80ELb0ELb1ELb1ELb0ELb0ELb0ELb0ELb0ELi2ELi4ELi4ELi4ELb0EEENS1_24CollectiveEpilogueBwdGQAISA_fSD_Li256ELb0ELb0EEENS1_19SingleTileSchedulerILb0ELb0ELb0ELi128EEEEEEEEEvNT_6ParamsE:
	.zero		1160


//--------------------- .nv.constant0._ZN7cutlass13device_kernelIN5flash19enable_sm80_to_sm89INS1_16FlashAttnBwdSm80INS1_25CollectiveMainloopBwdSm80ILi2ELi2EN4cute5tupleIJNS5_1CILi128EEES8_NS7_ILi64EEEEEENS_6half_tEfNS_4arch4Sm80ELb0ELb1ELb1ELb0ELb1ELb0ELb0ELb0ELi2ELi4ELi4ELi4ELb0EEENS1_24CollectiveEpilogueBwdGQAISA_fSD_Li256ELb0ELb1EEENS1_19SingleTileSchedulerILb0ELb0ELb0ELi128EEEEEEEEEvNT_6ParamsE --------------------------
	.section	.nv.constant0._ZN7cutlass13device_kernelIN5flash19enable_sm80_to_sm89INS1_16FlashAttnBwdSm80INS1_25CollectiveMainloopBwdSm80ILi2ELi2EN4cute5tupleIJNS5_1CILi128EEES8_NS7_ILi64EEEEEENS_6half_tEfNS_4arch4Sm80ELb0ELb1ELb1ELb0ELb1ELb0ELb0ELb0ELi2ELi4ELi4ELi4ELb0EEENS1_24CollectiveEpilogueBwdGQAISA_fSD_Li256ELb0ELb1EEENS1_19SingleTileSchedulerILb0ELb0ELb0ELi128EEEEEEEEEvNT_6ParamsE,"a",@progbits
	.sectionflags	@""
	.align	4
.nv.constant0._ZN7cutlass13device_kernelIN5flash19enable_sm80_to_sm89INS1_16FlashAttnBwdSm80INS1_25CollectiveMainloopBwdSm80ILi2ELi2EN4cute5tupleIJNS5_1CILi128EEES8_NS7_ILi64EEEEEENS_6half_tEfNS_4arch4Sm80ELb0ELb1ELb1ELb0ELb1ELb0ELb0ELb0ELi2ELi4ELi4ELi4ELb0EEENS1_24CollectiveEpilogueBwdGQAISA_fSD_Li256ELb0ELb1EEENS1_19SingleTileSchedulerILb0ELb0ELb0ELi128EEEEEEEEEvNT_6ParamsE:
	.zero		1160


//--------------------- .nv.constant0._ZN7cutlass13device_kernelIN5flash19enable_sm80_to_sm89INS1_16FlashAttnBwdSm80INS1_25CollectiveMainloopBwdSm80ILi2ELi2EN4cute5tupleIJNS5_1CILi128EEES8_NS7_ILi64EEEEEENS_6half_tEfNS_4arch4Sm80ELb0ELb1ELb1ELb1ELb0ELb0ELb0ELb0ELi2ELi4ELi4ELi4ELb0EEENS1_21CollectiveEpilogueBwdISA_SB_SD_Li256ELb1ELb0ELi2EEENS1_19SingleTileSchedulerILb1ELb0ELb0ELi128EEEEEEEEEvNT_6ParamsE --------------------------
	.section	.nv.constant0._ZN7cutlass13device_kernelIN5flash19enable_sm80_to_sm89INS1_16FlashAttnBwdSm80INS1_25CollectiveMainloopBwdSm80ILi2ELi2EN4cute5tupleIJNS5_1CILi128EEES8_NS7_ILi64EEEEEENS_6half_tEfNS_4arch4Sm80ELb0ELb1ELb1ELb1ELb0ELb0ELb0ELb0ELi2ELi4ELi4ELi4ELb0EEENS1_21CollectiveEpilogueBwdISA_SB_SD_Li256ELb1ELb0ELi2EEENS1_19SingleTileSchedulerILb1ELb0ELb0ELi128EEEEEEEEEvNT_6ParamsE,"a",@progbits
	.sectionflags	@""
	.align	4
.nv.constant0._ZN7cutlass13device_kernelIN5flash19enable_sm80_to_sm89INS1_16FlashAttnBwdSm80INS1_25CollectiveMainloopBwdSm80ILi2ELi2EN4cute5tupleIJNS5_1CILi128EEES8_NS7_ILi64EEEEEENS_6half_tEfNS_4arch4Sm80ELb0ELb1ELb1ELb1ELb0ELb0ELb0ELb0ELi2ELi4ELi4ELi4ELb0EEENS1_21CollectiveEpilogueBwdISA_SB_SD_Li256ELb1ELb0ELi2EEENS1_19SingleTileSchedulerILb1ELb0ELb0ELi128EEEEEEEEEvNT_6ParamsE:
	.zero		1152


//--------------------- .nv.constant0._ZN7cutlass13device_kernelIN5flash19enable_sm80_to_sm89INS1_16FlashAttnBwdSm80INS1_25CollectiveMainloopBwdSm80ILi2ELi2EN4cute5tupleIJNS5_1CILi128EEES8_NS7_ILi64EEEEEENS_6half_tEfNS_4arch4Sm80ELb0ELb1ELb1ELb1ELb1ELb0ELb0ELb0ELi2ELi4ELi4ELi4ELb0EEENS1_21CollectiveEpilogueBwdISA_SB_SD_Li256ELb1ELb0ELi2EEENS1_19SingleTileSchedulerILb1ELb0ELb0ELi128EEEEEEEEEvNT_6ParamsE --------------------------
	.section	.nv.constant0._ZN7cutlass13device_kernelIN5flash19enable_sm80_to_sm89INS1_16FlashAttnBwdSm80INS1_25CollectiveMainloopBwdSm80ILi2ELi2EN4cute5tupleIJNS5_1CILi128EEES8_NS7_ILi64EEEEEENS_6half_tEfNS_4arch4Sm80ELb0ELb1ELb1ELb1ELb1ELb0ELb0ELb0ELi2ELi4ELi4ELi4ELb0EEENS1_21CollectiveEpilogueBwdISA_SB_SD_Li256ELb1ELb0ELi2EEENS1_19SingleTileSchedulerILb1ELb0ELb0ELi128EEEEEEEEEvNT_6ParamsE,"a",@progbits
	.sectionflags	@""
	.align	4
.nv.constant0._ZN7cutlass13device_kernelIN5flash19enable_sm80_to_sm89INS1_16FlashAttnBwdSm80INS1_25CollectiveMainloopBwdSm80ILi2ELi2EN4cute5tupleIJNS5_1CILi128EEES8_NS7_ILi64EEEEEENS_6half_tEfNS_4arch4Sm80ELb0ELb1ELb1ELb1ELb1ELb0ELb0ELb0ELi2ELi4ELi4ELi4ELb0EEENS1_21CollectiveEpilogueBwdISA_SB_SD_Li256ELb1ELb0ELi2EEENS1_19SingleTileSchedulerILb1ELb0ELb0ELi128EEEEEEEEEvNT_6ParamsE:
	.zero		1152


//--------------------- .nv.constant0._ZN7cutlass13device_kernelIN5flash19enable_sm80_to_sm89INS1_16FlashAttnBwdSm80INS1_25CollectiveMainloopBwdSm80ILi2ELi2EN4cute5tupleIJNS5_1CILi128EEES8_NS7_ILi64EEEEEENS_6half_tEfNS_4arch4Sm80ELb0ELb1ELb1ELb1ELb0ELb0ELb0ELb0ELi2ELi4ELi4ELi4ELb0EEENS1_24CollectiveEpilogueBwdGQAISA_fSD_Li256ELb1ELb0EEENS1_19SingleTileSchedulerILb1ELb0ELb0ELi128EEEEEEEEEvNT_6ParamsE --------------------------
	.section	.nv.constant0._ZN7cutlass13device_kernelIN5flash19enable_sm80_to_sm89INS1_16FlashAttnBwdSm80INS1_25CollectiveMainloopBwdSm80ILi2ELi2EN4cute5tupleIJNS5_1CILi128EEES8_NS7_ILi64EEEEEENS_6half_tEfNS_4arch4Sm80ELb0ELb1ELb1ELb1ELb0ELb0ELb0ELb0ELi2ELi4ELi4ELi4ELb0EEENS1_24CollectiveEpilogueBwdGQAISA_fSD_Li256ELb1ELb0EEENS1_19SingleTileSchedulerILb1ELb0ELb0ELi128EEEEEEEEEvNT_6ParamsE,"a",@progbits
	.sectionflags	@""
	.align	4
.nv.constant0._ZN7cutlass13device_kernelIN5flash19enable_sm80_to_sm89INS1_16FlashAttnBwdSm80INS1_25CollectiveMainloopBwdSm80ILi2ELi2EN4cute5tupleIJNS5_1CILi128EEES8_NS7_ILi64EEEEEENS_6half_tEfNS_4arch4Sm80ELb0ELb1ELb1ELb1ELb0ELb0ELb0ELb0ELi2ELi4ELi4ELi4ELb0EEENS1_24CollectiveEpilogueBwdGQAISA_fSD_Li256ELb1ELb0EEENS1_19SingleTileSchedulerILb1ELb0ELb0ELi128EEEEEEEEEvNT_6ParamsE:
	.zero		1160


//--------------------- .nv.constant0._ZN7cutlass13device_kernelIN5flash19enable_sm80_to_sm89INS1_16FlashAttnBwdSm80INS1_25CollectiveMainloopBwdSm80ILi2ELi2EN4cute5tupleIJNS5_1CILi128EEES8_NS7_ILi64EEEEEENS_6half_tEfNS_4arch4Sm80ELb0ELb1ELb1ELb1ELb1ELb0ELb0ELb0ELi2ELi4ELi4ELi4ELb0EEENS1_24CollectiveEpilogueBwdGQAISA_fSD_Li256ELb1ELb1EEENS1_19SingleTileSchedulerILb1ELb0ELb0ELi128EEEEEEEEEvNT_6ParamsE --------------------------
	.section	.nv.constant0._ZN7cutlass13device_kernelIN5flash19enable_sm80_to_sm89INS1_16FlashAttnBwdSm80INS1_25CollectiveMainloopBwdSm80ILi2ELi2EN4cute5tupleIJNS5_1CILi128EEES8_NS7_ILi64EEEEEENS_6half_tEfNS_4arch4Sm80ELb0ELb1ELb1ELb1ELb1ELb0ELb0ELb0ELi2ELi4ELi4ELi4ELb0EEENS1_24CollectiveEpilogueBwdGQAISA_fSD_Li256ELb1ELb1EEENS1_19SingleTileSchedulerILb1ELb0ELb0ELi128EEEEEEEEEvNT_6ParamsE,"a",@progbits
	.sectionflags	@""
	.align	4
.nv.constant0._ZN7cutlass13device_kernelIN5flash19enable_sm80_to_sm89INS1_16FlashAttnBwdSm80INS1_25CollectiveMainloopBwdSm80ILi2ELi2EN4cute5tupleIJNS5_1CILi128EEES8_NS7_ILi64EEEEEENS_6half_tEfNS_4arch4Sm80ELb0ELb1ELb1ELb1ELb1ELb0ELb0ELb0ELi2ELi4ELi4ELi4ELb0EEENS1_24CollectiveEpilogueBwdGQAISA_fSD_Li256ELb1ELb1EEENS1_19SingleTileSchedulerILb1ELb0ELb0ELi128EEEEEEEEEvNT_6ParamsE:
	.zero		1160


//--------------------- .nv.constant0._ZN7cutlass13device_kernelIN5flash19enable_sm80_to_sm89INS1_16FlashAttnBwdSm80INS1_25CollectiveMainloopBwdSm80ILi2ELi2EN4cute5tupleIJNS5_1CILi128EEES8_NS7_ILi64EEEEEENS_6half_tEfNS_4arch4Sm80ELb1ELb0ELb1ELb0ELb0ELb0ELb0ELb0ELi2ELi4ELi4ELi4ELb0EEENS1_21CollectiveEpilogueBwdISA_SB_SD_Li256ELb0ELb0ELi2EEENS1_25SingleTileBwdLPTSchedulerILb0ELi128ELb0EEEEEEEEEvNT_6ParamsE --------------------------
	.section	.nv.constant0._ZN7cutlass13device_kernelIN5flash19enable_sm80_to_sm89INS1_16FlashAttnBwdSm80INS1_25CollectiveMainloopBwdSm80ILi2ELi2EN4cute5tupleIJNS5_1CILi128EEES8_NS7_ILi64EEEEEENS_6half_tEfNS_4arch4Sm80ELb1ELb0ELb1ELb0ELb0ELb0ELb0ELb0ELi2ELi4ELi4ELi4ELb0EEENS1_21CollectiveEpilogueBwdISA_SB_SD_Li256ELb0ELb0ELi2EEENS1_25SingleTileBwdLPTSchedulerILb0ELi128ELb0EEEEEEEEEvNT_6ParamsE,"a",@progbits
	.sectionflags	@""
	.align	4
.nv.constant0._ZN7cutlass13device_kernelIN5flash19enable_sm80_to_sm89INS1_16FlashAttnBwdSm80INS1_25CollectiveMainloopBwdSm80ILi2ELi2EN4cute5tupleIJNS5_1CILi128EEES8_NS7_ILi64EEEEEENS_6half_tEfNS_4arch4Sm80ELb1ELb0ELb1ELb0ELb0ELb0ELb0ELb0ELi2ELi4ELi4ELi4ELb0EEENS1_21CollectiveEpilogueBwdISA_SB_SD_Li256ELb0ELb0ELi2EEENS1_25SingleTileBwdLPTSchedulerILb0ELi128ELb0EEEEEEEEEvNT_6ParamsE:
	.zero		1176


//--------------------- .nv.constant0._ZN7cutlass13device_kernelIN5flash19enable_sm80_to_sm89INS1_16FlashAttnBwdSm80INS1_25CollectiveMainloopBwdSm80ILi2ELi2EN4cute5tupleIJNS5_1CILi128EEES8_NS7_ILi64EEEEEENS_6half_tEfNS_4arch4Sm80ELb1ELb0ELb1ELb0ELb1ELb0ELb0ELb0ELi2ELi4ELi4ELi4ELb0EEENS1_21CollectiveEpilogueBwdISA_SB_SD_Li256ELb0ELb0ELi2EEENS1_25SingleTileBwdLPTSchedulerILb0ELi128ELb1EEEEEEEEEvNT_6ParamsE --------------------------
	.section	.nv.constant0._ZN7cutlass13device_kernelIN5flash19enable_sm80_to_sm89INS1_16FlashAttnBwdSm80INS1_25CollectiveMainloopBwdSm80ILi2ELi2EN4cute5tupleIJNS5_1CILi128EEES8_NS7_ILi64EEEEEENS_6half_tEfNS_4arch4Sm80ELb1ELb0ELb1ELb0ELb1ELb0ELb0ELb0ELi2ELi4ELi4ELi4ELb0EEENS1_21CollectiveEpilogueBwdISA_SB_SD_Li256ELb0ELb0ELi2EEENS1_25SingleTileBwdLPTSchedulerILb0ELi128ELb1EEEEEEEEEvNT_6ParamsE,"a",@progbits
	.sectionflags	@""
	.align	4
.nv.constant0._ZN7cutlass13device_kernelIN5flash19enable_sm80_to_sm89INS1_16FlashAttnBwdSm80INS1_25CollectiveMainloopBwdSm80ILi2ELi2EN4cute5tupleIJNS5_1CILi128EEES8_NS7_ILi64EEEEEENS_6half_tEfNS_4arch4Sm80ELb1ELb0ELb1ELb0ELb1ELb0ELb0ELb0ELi2ELi4ELi4ELi4ELb0EEENS1_21CollectiveEpilogueBwdISA_SB_SD_Li256ELb0ELb0ELi2EEENS1_25SingleTileBwdLPTSchedulerILb0ELi128ELb1EEEEEEEEEvNT_6ParamsE:
	.zero		1176


//--------------------- .nv.constant0._ZN7cutlass13device_kernelIN5flash19enable_sm80_to_sm89INS1_16FlashAttnBwdSm80INS1_25CollectiveMainloopBwdSm80ILi2ELi2EN4cute5tupleIJNS5_1CILi128EEES8_NS7_ILi64EEEEEENS_6half_tEfNS_4arch4Sm80ELb1ELb0ELb1ELb0ELb0ELb0ELb0ELb0ELi2ELi4ELi4ELi4ELb0EEENS1_24CollectiveEpilogueBwdGQAISA_fSD_Li256ELb0ELb0EEENS1_25SingleTileBwdLPTSchedulerILb0ELi128ELb0EEEEEEEEEvNT_6ParamsE --------------------------
	.section	.nv.constant0._ZN7cutlass13device_kernelIN5flash19enable_sm80_to_sm89INS1_16FlashAttnBwdSm80INS1_25CollectiveMainloopBwdSm80ILi2ELi2EN4cute5tupleIJNS5_1CILi128EEES8_NS7_ILi64EEEEEENS_6half_tEfNS_4arch4Sm80ELb1ELb0ELb1ELb0ELb0ELb0ELb0ELb0ELi2ELi4ELi4ELi4ELb0EEENS1_24CollectiveEpilogueBwdGQAISA_fSD_Li256ELb0ELb0EEENS1_25SingleTileBwdLPTSchedulerILb0ELi128ELb0EEEEEEEEEvNT_6ParamsE,"a",@progbits
	.sectionflags	@""
	.align	4
.nv.constant0._ZN7cutlass13device_kernelIN5flash19enable_sm80_to_sm89INS1_16FlashAttnBwdSm80INS1_25CollectiveMainloopBwdSm80ILi2ELi2EN4cute5tupleIJNS5_1CILi128EEES8_NS7_ILi64EEEEEENS_6half_tEfNS_4arch4Sm80ELb1ELb0ELb1ELb0ELb0ELb0ELb0ELb0ELi2ELi4ELi4ELi4ELb0EEENS1_24CollectiveEpilogueBwdGQAISA_fSD_Li256ELb0ELb0EEENS1_25SingleTileBwdLPTSchedulerILb0ELi128ELb0EEEEEEEEEvNT_6ParamsE:
	.zero		1184


//--------------------- .nv.constant0._ZN7cutlass13device_kernelIN5flash19enable_sm80_to_sm89INS1_16FlashAttnBwdSm80INS1_25CollectiveMainloopBwdSm80ILi2ELi2EN4cute5tupleIJNS5_1CILi128EEES8_NS7_ILi64EEEEEENS_6half_tEfNS_4arch4Sm80ELb1ELb0ELb1ELb0ELb1ELb0ELb0ELb0ELi2ELi4ELi4ELi4ELb0EEENS1_24CollectiveEpilogueBwdGQAISA_fSD_Li256ELb0ELb1EEENS1_25SingleTileBwdLPTSchedulerILb0ELi128ELb1EEEEEEEEEvNT_6ParamsE --------------------------
	.section	.nv.constant0._ZN7cutlass13device_kernelIN5flash19enable_sm80_to_sm89INS1_16FlashAttnBwdSm80INS1_25CollectiveMainloopBwdSm80ILi2ELi2EN4cute5tupleIJNS5_1CILi128EEES8_NS7_ILi64EEEEEENS_6half_tEfNS_4arch4Sm80ELb1ELb0ELb1ELb0ELb1ELb0ELb0ELb0ELi2ELi4ELi4ELi4ELb0EEENS1_24CollectiveEpilogueBwdGQAISA_fSD_Li256ELb0ELb1EEENS1_25SingleTileBwdLPTSchedulerILb0ELi128ELb1EEEEEEEEEvNT_6ParamsE,"a",@progbits
	.sectionflags	@""
	.align	4
.nv.constant0._ZN7cutlass13device_kernelIN5flash19enable_sm80_to_sm89INS1_16FlashAttnBwdSm80INS1_25CollectiveMainloopBwdSm80ILi2ELi2EN4cute5tupleIJNS5_1CILi128EEES8_NS7_ILi64EEEEEENS_6half_tEfNS_4arch4Sm80ELb1ELb0ELb1ELb0ELb1ELb0ELb0ELb0ELi2ELi4ELi4ELi4ELb0EEENS1_24CollectiveEpilogueBwdGQAISA_fSD_Li256ELb0ELb1EEENS1_25SingleTileBwdLPTSchedulerILb0ELi128ELb1EEEEEEEEEvNT_6ParamsE:
	.zero		1184


//--------------------- .nv.constant0._ZN7cutlass13device_kernelIN5flash22FlashAttnBwdPreprocessIN4cute5tupleIJNS3_1CILi128EEENS5_ILi64EEEEEENS_6half_tEfNS_4arch4Sm80ELb1ELb0EEEEEvNT_6ParamsE --------------------------
	.section	.nv.constant0._ZN7cutlass13device_kernelIN5flash22FlashAttnBwdPreprocessIN4cute5tupleIJNS3_1CILi128EEENS5_ILi64EEEEEENS_6half_tEfNS_4arch4Sm80ELb1ELb0EEEEEvNT_6ParamsE,"a",@progbits
	.sectionflags	@""
	.align	4
.nv.constant0._ZN7cutlass13device_kernelIN5flash22FlashAttnBwdPreprocessIN4cute5tupleIJNS3_1CILi128EEENS5_ILi64EEEEEENS_6half_tEfNS_4arch4Sm80ELb1ELb0EEEEEvNT_6ParamsE:
	.zero		768


//--------------------- .nv.constant0._ZN7cutlass13device_kernelIN5flash19enable_sm80_to_sm89INS1_16FlashAttnBwdSm80INS1_25CollectiveMainloopBwdSm80ILi2ELi2EN4cute5tupleIJNS5_1CILi128EEES8_NS7_ILi64EEEEEENS_6half_tEfNS_4arch4Sm80ELb1ELb0ELb1ELb1ELb0ELb0ELb0ELb0ELi2ELi4ELi4ELi4ELb0EEENS1_21CollectiveEpilogueBwdISA_SB_SD_Li256ELb1ELb0ELi2EEENS1_25SingleTileBwdLPTSchedulerILb1ELi128ELb0EEEEEEEEEvNT_6ParamsE --------------------------
	.section	.nv.constant0._ZN7cutlass13device_kernelIN5flash19enable_sm80_to_sm89INS1_16FlashAttnBwdSm80INS1_25CollectiveMainloopBwdSm80ILi2ELi2EN4cute5tupleIJNS5_1CILi128EEES8_NS7_ILi64EEEEEENS_6half_tEfNS_4arch4Sm80ELb1ELb0ELb1ELb1ELb0ELb0ELb0ELb0ELi2ELi4ELi4ELi4ELb0EEENS1_21CollectiveEpilogueBwdISA_SB_SD_Li256ELb1ELb0ELi2EEENS1_25SingleTileBwdLPTSchedulerILb1ELi128ELb0EEEEEEEEEvNT_6ParamsE,"a",@progbits
	.sectionflags	@""
	.align	4
.nv.constant0._ZN7cutlass13device_kernelIN5flash19enable_sm80_to_sm89INS1_16FlashAttnBwdSm80INS1_25CollectiveMainloopBwdSm80ILi2ELi2EN4cute5tupleIJNS5_1CILi128EEES8_NS7_ILi64EEEEEENS_6half_tEfNS_4arch4Sm80ELb1ELb0ELb1ELb1ELb0ELb0ELb0ELb0ELi2ELi4ELi4ELi4ELb0EEENS1_21CollectiveEpilogueBwdISA_SB_SD_Li256ELb1ELb0ELi2EEENS1_25SingleTileBwdLPTSchedulerILb1ELi128ELb0EEEEEEEEEvNT_6ParamsE:
	.zero		1176


//--------------------- .nv.constant0._ZN7cutlass13device_kernelIN5flash19enable_sm80_to_sm89INS1_16FlashAttnBwdSm80INS1_25CollectiveMainloopBwdSm80ILi2ELi2EN4cute5tupleIJNS5_1CILi128EEES8_NS7_ILi64EEEEEENS_6half_tEfNS_4arch4Sm80ELb1ELb0ELb1ELb1ELb1ELb0ELb0ELb0ELi2ELi4ELi4ELi4ELb0EEENS1_21CollectiveEpilogueBwdISA_SB_SD_Li256ELb1ELb0ELi2EEENS1_25SingleTileBwdLPTSchedulerILb1ELi128ELb1EEEEEEEEEvNT_6ParamsE --------------------------
	.section	.nv.constant0._ZN7cutlass13device_kernelIN5flash19enable_sm80_to_sm89INS1_16FlashAttnBwdSm80INS1_25CollectiveMainloopBwdSm80ILi2ELi2EN4cute5tupleIJNS5_1CILi128EEES8_NS7_ILi64EEEEEENS_6half_tEfNS_4arch4Sm80ELb1ELb0ELb1ELb1ELb1ELb0ELb0ELb0ELi2ELi4ELi4ELi4ELb0EEENS1_21CollectiveEpilogueBwdISA_SB_SD_Li256ELb1ELb0ELi2EEENS1_25SingleTileBwdLPTSchedulerILb1ELi128ELb1EEEEEEEEEvNT_6ParamsE,"a",@progbits
	.sectionflags	@""
	.align	4
.nv.constant0._ZN7cutlass13device_kernelIN5flash19enable_sm80_to_sm89INS1_16FlashAttnBwdSm80INS1_25CollectiveMainloopBwdSm80ILi2ELi2EN4cute5tupleIJNS5_1CILi128EEES8_NS7_ILi64EEEEEENS_6half_tEfNS_4arch4Sm80ELb1ELb0ELb1ELb1ELb1ELb0ELb0ELb0ELi2ELi4ELi4ELi4ELb0EEENS1_21CollectiveEpilogueBwdISA_SB_SD_Li256ELb1ELb0ELi2EEENS1_25SingleTileBwdLPTSchedulerILb1ELi128ELb1EEEEEEEEEvNT_6ParamsE:
	.zero		1176


//--------------------- .nv.constant0._ZN7cutlass13device_kernelIN5flash19enable_sm80_to_sm89INS1_16FlashAttnBwdSm80INS1_25CollectiveMainloopBwdSm80ILi2ELi2EN4cute5tupleIJNS5_1CILi128EEES8_NS7_ILi64EEEEEENS_6half_tEfNS_4arch4Sm80ELb1ELb0ELb1ELb1ELb0ELb0ELb0ELb0ELi2ELi4ELi4ELi4ELb0EEENS1_24CollectiveEpilogueBwdGQAISA_fSD_Li256ELb1ELb0EEENS1_25SingleTileBwdLPTSchedulerILb1ELi128ELb0EEEEEEEEEvNT_6ParamsE --------------------------
	.section	.nv.constant0._ZN7cutlass13device_kernelIN5flash19enable_sm80_to_sm89INS1_16FlashAttnBwdSm80INS1_25CollectiveMainloopBwdSm80ILi2ELi2EN4cute5tupleIJNS5_1CILi128EEES8_NS7_ILi64EEEEEENS_6half_tEfNS_4arch4Sm80ELb1ELb0ELb1ELb1ELb0ELb0ELb0ELb0ELi2ELi4ELi4ELi4ELb0EEENS1_24CollectiveEpilogueBwdGQAISA_fSD_Li256ELb1ELb0EEENS1_25SingleTileBwdLPTSchedulerILb1ELi128ELb0EEEEEEEEEvNT_6ParamsE,"a",@progbits
	.sectionflags	@""
	.align	4
.nv.constant0._ZN7cutlass13device_kernelIN5flash19enable_sm80_to_sm89INS1_16FlashAttnBwdSm80INS1_25CollectiveMainloopBwdSm80ILi2ELi2EN4cute5tupleIJNS5_1CILi128EEES8_NS7_ILi64EEEEEENS_6half_tEfNS_4arch4Sm80ELb1ELb0ELb1ELb1ELb0ELb0ELb0ELb0ELi2ELi4ELi4ELi4ELb0EEENS1_24CollectiveEpilogueBwdGQAISA_fSD_Li256ELb1ELb0EEENS1_25SingleTileBwdLPTSchedulerILb1ELi128ELb0EEEEEEEEEvNT_6ParamsE:
	.zero		1184


//--------------------- .nv.constant0._ZN7cutlass13device_kernelIN5flash32FlashAttnBwdPostprocessConvertdQIN4cute5tupleIJNS3_1CILi128EEENS5_ILi64EEEEEENS_6half_tEfNS_4arch4Sm80ELi256ENS3_8TiledMMAINS3_8MMA_AtomIJNS3_28SM80_16x8x16_F32F16F16F32_TNEEEENS3_6LayoutINS4_IJNS5_ILi4EEENS5_ILi2EEENS5_ILi1EEEEEENS4_IJSJ_SH_NS5_ILi0EEEEEEEENS4_IJS7_NS5_ILi32EEENS5_ILi16EEEEEEEELb0EEEEEvNT_6ParamsE --------------------------
	.section	.nv.constant0._ZN7cutlass13device_kernelIN5flash32FlashAttnBwdPostprocessConvertdQIN4cute5tupleIJNS3_1CILi128EEENS5_ILi64EEEEEENS_6half_tEfNS_4arch4Sm80ELi256ENS3_8TiledMMAINS3_8MMA_AtomIJNS3_28SM80_16x8x16_F32F16F16F32_TNEEEENS3_6LayoutINS4_IJNS5_ILi4EEENS5_ILi2EEENS5_ILi1EEEEEENS4_IJSJ_SH_NS5_ILi0EEEEEEEENS4_IJS7_NS5_ILi32EEENS5_ILi16EEEEEEEELb0EEEEEvNT_6ParamsE,"a",@progbits
	.sectionflags	@""
	.align	4
.nv.constant0._ZN7cutlass13device_kernelIN5flash32FlashAttnBwdPostprocessConvertdQIN4cute5tupleIJNS3_1CILi128EEENS5_ILi64EEEEEENS_6half_tEfNS_4arch4Sm80ELi256ENS3_8TiledMMAINS3_8MMA_AtomIJNS3_28SM80_16x8x16_F32F16F16F32_TNEEEENS3_6LayoutINS4_IJNS5_ILi4EEENS5_ILi2EEENS5_ILi1EEEEEENS4_IJSJ_SH_NS5_ILi0EEEEEEEENS4_IJS7_NS5_ILi32EEENS5_ILi16EEEEEEEELb0EEEEEvNT_6ParamsE:
	.zero		640


//--------------------- .nv.constant0._ZN7cutlass13device_kernelIN5flash19enable_sm80_to_sm89INS1_16FlashAttnBwdSm80INS1_25CollectiveMainloopBwdSm80ILi2ELi2EN4cute5tupleIJNS5_1CILi128EEES8_NS7_ILi64EEEEEENS_6half_tEfNS_4arch4Sm80ELb1ELb0ELb1ELb1ELb1ELb0ELb0ELb0ELi2ELi4ELi4ELi4ELb0EEENS1_24CollectiveEpilogueBwdGQAISA_fSD_Li256ELb1ELb1EEENS1_25SingleTileBwdLPTSchedulerILb1ELi128ELb1EEEEEEEEEvNT_6ParamsE --------------------------
	.section	.nv.constant0._ZN7cutlass13device_kernelIN5flash19enable_sm80_to_sm89INS1_16FlashAttnBwdSm80INS1_25CollectiveMainloopBwdSm80ILi2ELi2EN4cute5tupleIJNS5_1CILi128EEES8_NS7_ILi64EEEEEENS_6half_tEfNS_4arch4Sm80ELb1ELb0ELb1ELb1ELb1ELb0ELb0ELb0ELi2ELi4ELi4ELi4ELb0EEENS1_24CollectiveEpilogueBwdGQAISA_fSD_Li256ELb1ELb1EEENS1_25SingleTileBwdLPTSchedulerILb1ELi128ELb1EEEEEEEEEvNT_6ParamsE,"a",@progbits
	.sectionflags	@""
	.align	4
.nv.constant0._ZN7cutlass13device_kernelIN5flash19enable_sm80_to_sm89INS1_16FlashAttnBwdSm80INS1_25CollectiveMainloopBwdSm80ILi2ELi2EN4cute5tupleIJNS5_1CILi128EEES8_NS7_ILi64EEEEEENS_6half_tEfNS_4arch4Sm80ELb1ELb0ELb1ELb1ELb1ELb0ELb0ELb0ELi2ELi4ELi4ELi4ELb0EEENS1_24CollectiveEpilogueBwdGQAISA_fSD_Li256ELb1ELb1EEENS1_25SingleTileBwdLPTSchedulerILb1ELi128ELb1EEEEEEEEEvNT_6ParamsE:
	.zero		1184


//--------------------- .nv.constant0._ZN7cutlass13device_kernelIN5flash22FlashAttnBwdPreprocessIN4cute5tupleIJNS3_1CILi128EEENS5_ILi64EEEEEENS_6half_tEfNS_4arch4Sm80ELb1ELb1EEEEEvNT_6ParamsE --------------------------
	.section	.nv.constant0._ZN7cutlass13device_kernelIN5flash22FlashAttnBwdPreprocessIN4cute5tupleIJNS3_1CILi128EEENS5_ILi64EEEEEENS_6half_tEfNS_4arch4Sm80ELb1ELb1EEEEEvNT_6ParamsE,"a",@progbits
	.sectionflags	@""
	.align	4
.nv.constant0._ZN7cutlass13device_kernelIN5flash22FlashAttnBwdPreprocessIN4cute5tupleIJNS3_1CILi128EEENS5_ILi64EEEEEENS_6half_tEfNS_4arch4Sm80ELb1ELb1EEEEEvNT_6ParamsE:
	.zero		768


//--------------------- SYMBOLS --------------------------

	.type		.nv.reservedSmem.offset0,@object
	.size		.nv.reservedSmem.offset0,0x4
